	.target	sm_90a

	.elftype	@"ET_EXEC"


//--------------------- .note.nv.tkinfo           --------------------------
	.section	.note.nv.tkinfo,"",@"SHT_NOTE"
	.sectionflags	@"SHF_NOTE_NV_TKINFO"
	.tkinfo
        /*0018*/ 	.word	0x00000002
        /*0030*/ 	.string	""
        /*0030*/ 	.string	"ptxas"
        /*0030*/ 	.string	"Cuda compilation tools, release 13.0, V13.0.88"
        /*0030*/ 	.string	"Build cuda_13.0.r13.0/compiler.36424714_0"
        /*0030*/ 	.string	"-arch sm_90a -m 64 "



//--------------------- .note.nv.cuinfo           --------------------------
	.section	.note.nv.cuinfo,"",@"SHT_NOTE"
	.sectionflags	@"SHF_NOTE_NV_CUINFO"
        /*0018*/ 	.short	0x0002
        /*001a*/ 	.short	0x005a
        /*001c*/ 	.short	0x0082
	.zero		2


//--------------------- .nv.info                  --------------------------
	.section	.nv.info,"",@"SHT_CUDA_INFO"
	.align	4


	//----- nvinfo : EIATTR_REGCOUNT
	.align		4
        /*0000*/ 	.byte	0x04, 0x2f
        /*0002*/ 	.short	(.L_1 - .L_0)
	.align		4
.L_0:
        /*0004*/ 	.word	index@(_ZN17fastertransformer15prepareMatrixesIfEEvPT_S2_S2_S2_S2_S2_PKS1_S4_S4_S4_S4_S4_S4_iiii)
        /*0008*/ 	.word	0x00000020


	//----- nvinfo : EIATTR_FRAME_SIZE
	.align		4
.L_1:
        /*000c*/ 	.byte	0x04, 0x11
        /*000e*/ 	.short	(.L_3 - .L_2)
	.align		4
.L_2:
        /*0010*/ 	.word	index@(_ZN17fastertransformer15prepareMatrixesIfEEvPT_S2_S2_S2_S2_S2_PKS1_S4_S4_S4_S4_S4_S4_iiii)
        /*0014*/ 	.word	0x00000000


	//----- nvinfo : EIATTR_REGCOUNT
	.align		4
.L_3:
        /*0018*/ 	.byte	0x04, 0x2f
        /*001a*/ 	.short	(.L_5 - .L_4)
	.align		4
.L_4:
        /*001c*/ 	.word	index@(_ZN17fastertransformer12transpose102IfEEvPT_PKS1_iiii)
        /*0020*/ 	.word	0x0000000e


	//----- nvinfo : EIATTR_FRAME_SIZE
	.align		4
.L_5:
        /*0024*/ 	.byte	0x04, 0x11
        /*0026*/ 	.short	(.L_7 - .L_6)
	.align		4
.L_6:
        /*0028*/ 	.word	index@(_ZN17fastertransformer12transpose102IfEEvPT_PKS1_iiii)
        /*002c*/ 	.word	0x00000000


	//----- nvinfo : EIATTR_REGCOUNT
	.align		4
.L_7:
        /*0030*/ 	.byte	0x04, 0x2f
        /*0032*/ 	.short	(.L_9 - .L_8)
	.align		4
.L_8:
        /*0034*/ 	.word	index@(_ZN17fastertransformer10relShiftBdIfEEvPT_PKS1_iii)
        /*0038*/ 	.word	0x0000000e


	//----- nvinfo : EIATTR_FRAME_SIZE
	.align		4
.L_9:
        /*003c*/ 	.byte	0x04, 0x11
        /*003e*/ 	.short	(.L_11 - .L_10)
	.align		4
.L_10:
        /*0040*/ 	.word	index@(_ZN17fastertransformer10relShiftBdIfEEvPT_PKS1_iii)
        /*0044*/ 	.word	0x00000000


	//----- nvinfo : EIATTR_REGCOUNT
	.align		4
.L_11:
        /*0048*/ 	.byte	0x04, 0x2f
        /*004a*/ 	.short	(.L_13 - .L_12)
	.align		4
.L_12:
        /*004c*/ 	.word	index@(_ZN17fastertransformer15transpose102_v2IfEEvPT_PKS1_iiii)
        /*0050*/ 	.word	0x0000000e


	//----- nvinfo : EIATTR_FRAME_SIZE
	.align		4
.L_13:
        /*0054*/ 	.byte	0x04, 0x11
        /*0056*/ 	.short	(.L_15 - .L_14)
	.align		4
.L_14:
        /*0058*/ 	.word	index@(_ZN17fastertransformer15transpose102_v2IfEEvPT_PKS1_iiii)
        /*005c*/ 	.word	0x00000000


	//----- nvinfo : EIATTR_REGCOUNT
	.align		4
.L_15:
        /*0060*/ 	.byte	0x04, 0x2f
        /*0062*/ 	.short	(.L_17 - .L_16)
	.align		4
.L_16:
        /*0064*/ 	.word	index@(_ZN17fastertransformer17addBias_layerNormIfEEvPT_PKS1_S4_S4_S4_iif)
        /*0068*/ 	.word	0x00000012


	//----- nvinfo : EIATTR_FRAME_SIZE
	.align		4
.L_17:
        /*006c*/ 	.byte	0x04, 0x11
        /*006e*/ 	.short	(.L_19 - .L_18)
	.align		4
.L_18:
        /*0070*/ 	.word	index@(_ZN17fastertransformer17addBias_layerNormIfEEvPT_PKS1_S4_S4_S4_iif)
        /*0074*/ 	.word	0x00000000


	//----- nvinfo : EIATTR_REGCOUNT
	.align		4
.L_19:
        /*0078*/ 	.byte	0x04, 0x2f
        /*007a*/ 	.short	(.L_21 - .L_20)
	.align		4
.L_20:
        /*007c*/ 	.word	index@(_ZN17fastertransformer14gelu_bias_loopI6__halfEEvPT_PKS2_ii)
        /*0080*/ 	.word	0x00000012


	//----- nvinfo : EIATTR_FRAME_SIZE
	.align		4
.L_21:
        /*0084*/ 	.byte	0x04, 0x11
        /*0086*/ 	.short	(.L_23 - .L_22)
	.align		4
.L_22:
        /*0088*/ 	.word	index@(_ZN17fastertransformer14gelu_bias_loopI6__halfEEvPT_PKS2_ii)
        /*008c*/ 	.word	0x00000000


	//----- nvinfo : EIATTR_REGCOUNT
	.align		4
.L_23:
        /*0090*/ 	.byte	0x04, 0x2f
        /*0092*/ 	.short	(.L_25 - .L_24)
	.align		4
.L_24:
        /*0094*/ 	.word	index@(_ZN17fastertransformer21calAttnScore_valueBufIfEEvPT_PKS1_S4_S4_S4_iiifS2_S4_iiii)
        /*0098*/ 	.word	0x00000020


	//----- nvinfo : EIATTR_FRAME_SIZE
	.align		4
.L_25:
        /*009c*/ 	.byte	0x04, 0x11
        /*009e*/ 	.short	(.L_27 - .L_26)
	.align		4
.L_26:
        /*00a0*/ 	.word	index@(_ZN17fastertransformer21calAttnScore_valueBufIfEEvPT_PKS1_S4_S4_S4_iiifS2_S4_iiii)
        /*00a4*/ 	.word	0x00000000


	//----- nvinfo : EIATTR_REGCOUNT
	.align		4
.L_27:
        /*00a8*/ 	.byte	0x04, 0x2f
        /*00aa*/ 	.short	(.L_29 - .L_28)
	.align		4
.L_28:
        /*00ac*/ 	.word	index@(_ZN17fastertransformer15prepareMatrixesI6__halfEEvPT_S3_S3_S3_S3_S3_PKS2_S5_S5_S5_S5_S5_S5_iiii)
        /*00b0*/ 	.word	0x00000020


	//----- nvinfo : EIATTR_FRAME_SIZE
	.align		4
.L_29:
        /*00b4*/ 	.byte	0x04, 0x11
        /*00b6*/ 	.short	(.L_31 - .L_30)
	.align		4
.L_30:
        /*00b8*/ 	.word	index@(_ZN17fastertransformer15prepareMatrixesI6__halfEEvPT_S3_S3_S3_S3_S3_PKS2_S5_S5_S5_S5_S5_S5_iiii)
        /*00bc*/ 	.word	0x00000000


	//----- nvinfo : EIATTR_REGCOUNT
	.align		4
.L_31:
        /*00c0*/ 	.byte	0x04, 0x2f
        /*00c2*/ 	.short	(.L_33 - .L_32)
	.align		4
.L_32:
        /*00c4*/ 	.word	index@(_ZN17fastertransformer12transpose102I6__halfEEvPT_PKS2_iiii)
        /*00c8*/ 	.word	0x0000000c


	//----- nvinfo : EIATTR_FRAME_SIZE
	.align		4
.L_33:
        /*00cc*/ 	.byte	0x04, 0x11
        /*00ce*/ 	.short	(.L_35 - .L_34)
	.align		4
.L_34:
        /*00d0*/ 	.word	index@(_ZN17fastertransformer12transpose102I6__halfEEvPT_PKS2_iiii)
        /*00d4*/ 	.word	0x00000000


	//----- nvinfo : EIATTR_REGCOUNT
	.align		4
.L_35:
        /*00d8*/ 	.byte	0x04, 0x2f
        /*00da*/ 	.short	(.L_37 - .L_36)
	.align		4
.L_36:
        /*00dc*/ 	.word	index@(_ZN17fastertransformer12transpose201IfEEvPT_PKS1_iiiii)
        /*00e0*/ 	.word	0x00000020


	//----- nvinfo : EIATTR_FRAME_SIZE
	.align		4
.L_37:
        /*00e4*/ 	.byte	0x04, 0x11
        /*00e6*/ 	.short	(.L_39 - .L_38)
	.align		4
.L_38:
        /*00e8*/ 	.word	index@(_ZN17fastertransformer12transpose201IfEEvPT_PKS1_iiiii)
        /*00ec*/ 	.word	0x00000000


	//----- nvinfo : EIATTR_REGCOUNT
	.align		4
.L_39:
        /*00f0*/ 	.byte	0x04, 0x2f
        /*00f2*/ 	.short	(.L_41 - .L_40)
	.align		4
.L_40:
        /*00f4*/ 	.word	index@(_ZN17fastertransformer12transpose201I6__halfEEvPT_PKS2_iiiii)
        /*00f8*/ 	.word	0x00000020


	//----- nvinfo : EIATTR_FRAME_SIZE
	.align		4
.L_41:
        /*00fc*/ 	.byte	0x04, 0x11
        /*00fe*/ 	.short	(.L_43 - .L_42)
	.align		4
.L_42:
        /*0100*/ 	.word	index@(_ZN17fastertransformer12transpose201I6__halfEEvPT_PKS2_iiiii)
        /*0104*/ 	.word	0x00000000


	//----- nvinfo : EIATTR_REGCOUNT
	.align		4
.L_43:
        /*0108*/ 	.byte	0x04, 0x2f
        /*010a*/ 	.short	(.L_45 - .L_44)
	.align		4
.L_44:
        /*010c*/ 	.word	index@(_ZN17fastertransformer10relShiftBdI6__halfEEvPT_PKS2_iii)
        /*0110*/ 	.word	0x00000010


	//----- nvinfo : EIATTR_FRAME_SIZE
	.align		4
.L_45:
        /*0114*/ 	.byte	0x04, 0x11
        /*0116*/ 	.short	(.L_47 - .L_46)
	.align		4
.L_46:
        /*0118*/ 	.word	index@(_ZN17fastertransformer10relShiftBdI6__halfEEvPT_PKS2_iii)
        /*011c*/ 	.word	0x00000000


	//----- nvinfo : EIATTR_REGCOUNT
	.align		4
.L_47:
        /*0120*/ 	.byte	0x04, 0x2f
        /*0122*/ 	.short	(.L_49 - .L_48)
	.align		4
.L_48:
        /*0124*/ 	.word	index@(_ZN17fastertransformer27calAttnScore_valueBuf_smallI6__halfEEvPT_PKS2_S5_S5_S5_iiiifS3_S5_iiii)
        /*0128*/ 	.word	0x0000001a


	//----- nvinfo : EIATTR_FRAME_SIZE
	.align		4
.L_49:
        /*012c*/ 	.byte	0x04, 0x11
        /*012e*/ 	.short	(.L_51 - .L_50)
	.align		4
.L_50:
        /*0130*/ 	.word	index@(_ZN17fastertransformer27calAttnScore_valueBuf_smallI6__halfEEvPT_PKS2_S5_S5_S5_iiiifS3_S5_iiii)
        /*0134*/ 	.word	0x00000000


	//----- nvinfo : EIATTR_REGCOUNT
	.align		4
.L_51:
        /*0138*/ 	.byte	0x04, 0x2f
        /*013a*/ 	.short	(.L_53 - .L_52)
	.align		4
.L_52:
        /*013c*/ 	.word	index@(_ZN17fastertransformer27calAttnScore_valueBuf_largeI6__halfEEvPT_PKS2_S5_S5_S5_iiifS3_S5_iiii)
        /*0140*/ 	.word	0x00000016


	//----- nvinfo : EIATTR_FRAME_SIZE
	.align		4
.L_53:
        /*0144*/ 	.byte	0x04, 0x11
        /*0146*/ 	.short	(.L_55 - .L_54)
	.align		4
.L_54:
        /*0148*/ 	.word	index@(_ZN17fastertransformer27calAttnScore_valueBuf_largeI6__halfEEvPT_PKS2_S5_S5_S5_iiifS3_S5_iiii)
        /*014c*/ 	.word	0x00000000


	//----- nvinfo : EIATTR_REGCOUNT
	.align		4
.L_55:
        /*0150*/ 	.byte	0x04, 0x2f
        /*0152*/ 	.short	(.L_57 - .L_56)
	.align		4
.L_56:
        /*0154*/ 	.word	index@(_ZN17fastertransformer15transpose102_v2I6__halfEEvPT_PKS2_iiii)
        /*0158*/ 	.word	0x0000000e


	//----- nvinfo : EIATTR_FRAME_SIZE
	.align		4
.L_57:
        /*015c*/ 	.byte	0x04, 0x11
        /*015e*/ 	.short	(.L_59 - .L_58)
	.align		4
.L_58:
        /*0160*/ 	.word	index@(_ZN17fastertransformer15transpose102_v2I6__halfEEvPT_PKS2_iiii)
        /*0164*/ 	.word	0x00000000


	//----- nvinfo : EIATTR_REGCOUNT
	.align		4
.L_59:
        /*0168*/ 	.byte	0x04, 0x2f
        /*016a*/ 	.short	(.L_61 - .L_60)
	.align		4
.L_60:
        /*016c*/ 	.word	index@(_ZN17fastertransformer17addBias_layerNormI6__halfEEvPT_PKS2_S5_S5_S5_iif)
        /*0170*/ 	.word	0x00000013


	//----- nvinfo : EIATTR_FRAME_SIZE
	.align		4
.L_61:
        /*0174*/ 	.byte	0x04, 0x11
        /*0176*/ 	.short	(.L_63 - .L_62)
	.align		4
.L_62:
        /*0178*/ 	.word	index@(_ZN17fastertransformer17addBias_layerNormI6__halfEEvPT_PKS2_S5_S5_S5_iif)
        /*017c*/ 	.word	0x00000000


	//----- nvinfo : EIATTR_REGCOUNT
	.align		4
.L_63:
        /*0180*/ 	.byte	0x04, 0x2f
        /*0182*/ 	.short	(.L_65 - .L_64)
	.align		4
.L_64:
        /*0184*/ 	.word	index@(_ZN17fastertransformer14gelu_bias_loopIfEEvPT_PKS1_ii)
        /*0188*/ 	.word	0x00000012


	//----- nvinfo : EIATTR_FRAME_SIZE
	.align		4
.L_65:
        /*018c*/ 	.byte	0x04, 0x11
        /*018e*/ 	.short	(.L_67 - .L_66)
	.align		4
.L_66:
        /*0190*/ 	.word	index@(_ZN17fastertransformer14gelu_bias_loopIfEEvPT_PKS1_ii)
        /*0194*/ 	.word	0x00000000


	//----- nvinfo : EIATTR_MIN_STACK_SIZE
	.align		4
.L_67:
        /*0198*/ 	.byte	0x04, 0x12
        /*019a*/ 	.short	(.L_69 - .L_68)
	.align		4
.L_68:
        /*019c*/ 	.word	index@(_ZN17fastertransformer14gelu_bias_loopIfEEvPT_PKS1_ii)
        /*01a0*/ 	.word	0x00000000


	//----- nvinfo : EIATTR_MIN_STACK_SIZE
	.align		4
.L_69:
        /*01a4*/ 	.byte	0x04, 0x12
        /*01a6*/ 	.short	(.L_71 - .L_70)
	.align		4
.L_70:
        /*01a8*/ 	.word	index@(_ZN17fastertransformer17addBias_layerNormI6__halfEEvPT_PKS2_S5_S5_S5_iif)
        /*01ac*/ 	.word	0x00000000


	//----- nvinfo : EIATTR_MIN_STACK_SIZE
	.align		4
.L_71:
        /*01b0*/ 	.byte	0x04, 0x12
        /*01b2*/ 	.short	(.L_73 - .L_72)
	.align		4
.L_72:
        /*01b4*/ 	.word	index@(_ZN17fastertransformer15transpose102_v2I6__halfEEvPT_PKS2_iiii)
        /*01b8*/ 	.word	0x00000000


	//----- nvinfo : EIATTR_MIN_STACK_SIZE
	.align		4
.L_73:
        /*01bc*/ 	.byte	0x04, 0x12
        /*01be*/ 	.short	(.L_75 - .L_74)
	.align		4
.L_74:
        /*01c0*/ 	.word	index@(_ZN17fastertransformer27calAttnScore_valueBuf_largeI6__halfEEvPT_PKS2_S5_S5_S5_iiifS3_S5_iiii)
        /*01c4*/ 	.word	0x00000000


	//----- nvinfo : EIATTR_MIN_STACK_SIZE
	.align		4
.L_75:
        /*01c8*/ 	.byte	0x04, 0x12
        /*01ca*/ 	.short	(.L_77 - .L_76)
	.align		4
.L_76:
        /*01cc*/ 	.word	index@(_ZN17fastertransformer27calAttnScore_valueBuf_smallI6__halfEEvPT_PKS2_S5_S5_S5_iiiifS3_S5_iiii)
        /*01d0*/ 	.word	0x00000000


	//----- nvinfo : EIATTR_MIN_STACK_SIZE
	.align		4
.L_77:
        /*01d4*/ 	.byte	0x04, 0x12
        /*01d6*/ 	.short	(.L_79 - .L_78)
	.align		4
.L_78:
        /*01d8*/ 	.word	index@(_ZN17fastertransformer10relShiftBdI6__halfEEvPT_PKS2_iii)
        /*01dc*/ 	.word	0x00000000


	//----- nvinfo : EIATTR_MIN_STACK_SIZE
	.align		4
.L_79:
        /*01e0*/ 	.byte	0x04, 0x12
        /*01e2*/ 	.short	(.L_81 - .L_80)
	.align		4
.L_80:
        /*01e4*/ 	.word	index@(_ZN17fastertransformer12transpose201I6__halfEEvPT_PKS2_iiiii)
        /*01e8*/ 	.word	0x00000000


	//----- nvinfo : EIATTR_MIN_STACK_SIZE
	.align		4
.L_81:
        /*01ec*/ 	.byte	0x04, 0x12
        /*01ee*/ 	.short	(.L_83 - .L_82)
	.align		4
.L_82:
        /*01f0*/ 	.word	index@(_ZN17fastertransformer12transpose201IfEEvPT_PKS1_iiiii)
        /*01f4*/ 	.word	0x00000000


	//----- nvinfo : EIATTR_MIN_STACK_SIZE
	.align		4
.L_83:
        /*01f8*/ 	.byte	0x04, 0x12
        /*01fa*/ 	.short	(.L_85 - .L_84)
	.align		4
.L_84:
        /*01fc*/ 	.word	index@(_ZN17fastertransformer12transpose102I6__halfEEvPT_PKS2_iiii)
        /*0200*/ 	.word	0x00000000


	//----- nvinfo : EIATTR_MIN_STACK_SIZE
	.align		4
.L_85:
        /*0204*/ 	.byte	0x04, 0x12
        /*0206*/ 	.short	(.L_87 - .L_86)
	.align		4
.L_86:
        /*0208*/ 	.word	index@(_ZN17fastertransformer15prepareMatrixesI6__halfEEvPT_S3_S3_S3_S3_S3_PKS2_S5_S5_S5_S5_S5_S5_iiii)
        /*020c*/ 	.word	0x00000000


	//----- nvinfo : EIATTR_MIN_STACK_SIZE
	.align		4
.L_87:
        /*0210*/ 	.byte	0x04, 0x12
        /*0212*/ 	.short	(.L_89 - .L_88)
	.align		4
.L_88:
        /*0214*/ 	.word	index@(_ZN17fastertransformer21calAttnScore_valueBufIfEEvPT_PKS1_S4_S4_S4_iiifS2_S4_iiii)
        /*0218*/ 	.word	0x00000000


	//----- nvinfo : EIATTR_MIN_STACK_SIZE
	.align		4
.L_89:
        /*021c*/ 	.byte	0x04, 0x12
        /*021e*/ 	.short	(.L_91 - .L_90)
	.align		4
.L_90:
        /*0220*/ 	.word	index@(_ZN17fastertransformer14gelu_bias_loopI6__halfEEvPT_PKS2_ii)
        /*0224*/ 	.word	0x00000000


	//----- nvinfo : EIATTR_MIN_STACK_SIZE
	.align		4
.L_91:
        /*0228*/ 	.byte	0x04, 0x12
        /*022a*/ 	.short	(.L_93 - .L_92)
	.align		4
.L_92:
        /*022c*/ 	.word	index@(_ZN17fastertransformer17addBias_layerNormIfEEvPT_PKS1_S4_S4_S4_iif)
        /*0230*/ 	.word	0x00000000


	//----- nvinfo : EIATTR_MIN_STACK_SIZE
	.align		4
.L_93:
        /*0234*/ 	.byte	0x04, 0x12
        /*0236*/ 	.short	(.L_95 - .L_94)
	.align		4
.L_94:
        /*0238*/ 	.word	index@(_ZN17fastertransformer15transpose102_v2IfEEvPT_PKS1_iiii)
        /*023c*/ 	.word	0x00000000


	//----- nvinfo : EIATTR_MIN_STACK_SIZE
	.align		4
.L_95:
        /*0240*/ 	.byte	0x04, 0x12
        /*0242*/ 	.short	(.L_97 - .L_96)
	.align		4
.L_96:
        /*0244*/ 	.word	index@(_ZN17fastertransformer10relShiftBdIfEEvPT_PKS1_iii)
        /*0248*/ 	.word	0x00000000


	//----- nvinfo : EIATTR_MIN_STACK_SIZE
	.align		4
.L_97:
        /*024c*/ 	.byte	0x04, 0x12
        /*024e*/ 	.short	(.L_99 - .L_98)
	.align		4
.L_98:
        /*0250*/ 	.word	index@(_ZN17fastertransformer12transpose102IfEEvPT_PKS1_iiii)
        /*0254*/ 	.word	0x00000000


	//----- nvinfo : EIATTR_MIN_STACK_SIZE
	.align		4
.L_99:
        /*0258*/ 	.byte	0x04, 0x12
        /*025a*/ 	.short	(.L_101 - .L_100)
	.align		4
.L_100:
        /*025c*/ 	.word	index@(_ZN17fastertransformer15prepareMatrixesIfEEvPT_S2_S2_S2_S2_S2_PKS1_S4_S4_S4_S4_S4_S4_iiii)
        /*0260*/ 	.word	0x00000000
.L_101:


//--------------------- .nv.compat                --------------------------
	.section	.nv.compat,"",@"SHT_CUDA_COMPAT_INFO"
	.align	4
        /*0000*/ 	.byte	0x02, 0x09, 0x01, 0x00, 0x02, 0x02, 0x01, 0x00, 0x02, 0x05, 0x05, 0x00, 0x03, 0x07, 0x01, 0x01
        /*0010*/ 	.byte	0x02, 0x03, 0x00, 0x00, 0x02, 0x06, 0x01, 0x00, 0x04, 0x0b, 0x08, 0x00, 0x00, 0x00, 0x00, 0x00
        /*0020*/ 	.byte	0x00, 0x00, 0x00, 0x00


//--------------------- .nv.info._ZN17fastertransformer14gelu_bias_loopIfEEvPT_PKS1_ii --------------------------
	.section	.nv.info._ZN17fastertransformer14gelu_bias_loopIfEEvPT_PKS1_ii,"",@"SHT_CUDA_INFO"
	.sectionflags	@""
	.align	4


	//----- nvinfo : EIATTR_CUDA_API_VERSION
	.align		4
        /*0000*/ 	.byte	0x04, 0x37
        /*0002*/ 	.short	(.L_103 - .L_102)
.L_102:
        /*0004*/ 	.word	0x00000082


	//----- nvinfo : EIATTR_KPARAM_INFO
	.align		4
.L_103:
        /*0008*/ 	.byte	0x04, 0x17
        /*000a*/ 	.short	(.L_105 - .L_104)
.L_104:
        /*000c*/ 	.word	0x00000000
        /*0010*/ 	.short	0x0003
        /*0012*/ 	.short	0x0014
        /*0014*/ 	.byte	0x00, 0xf0, 0x11, 0x00


	//----- nvinfo : EIATTR_KPARAM_INFO
	.align		4
.L_105:
        /*0018*/ 	.byte	0x04, 0x17
        /*001a*/ 	.short	(.L_107 - .L_106)
.L_106:
        /*001c*/ 	.word	0x00000000
        /*0020*/ 	.short	0x0002
        /*0022*/ 	.short	0x0010
        /*0024*/ 	.byte	0x00, 0xf0, 0x11, 0x00


	//----- nvinfo : EIATTR_KPARAM_INFO
	.align		4
.L_107:
        /*0028*/ 	.byte	0x04, 0x17
        /*002a*/ 	.short	(.L_109 - .L_108)
.L_108:
        /*002c*/ 	.word	0x00000000
        /*0030*/ 	.short	0x0001
        /*0032*/ 	.short	0x0008
        /*0034*/ 	.byte	0x00, 0xf0, 0x21, 0x00


	//----- nvinfo : EIATTR_KPARAM_INFO
	.align		4
.L_109:
        /*0038*/ 	.byte	0x04, 0x17
        /*003a*/ 	.short	(.L_111 - .L_110)
.L_110:
        /*003c*/ 	.word	0x00000000
        /*0040*/ 	.short	0x0000
        /*0042*/ 	.short	0x0000
        /*0044*/ 	.byte	0x00, 0xf0, 0x21, 0x00


	//----- nvinfo : EIATTR_SPARSE_MMA_MASK
	.align		4
.L_111:
        /*0048*/ 	.byte	0x03, 0x50
        /*004a*/ 	.short	0x0000


	//----- nvinfo : EIATTR_MAXREG_COUNT
	.align		4
        /*004c*/ 	.byte	0x03, 0x1b
        /*004e*/ 	.short	0x00ff


	//----- nvinfo : EIATTR_MERCURY_ISA_VERSION
	.align		4
        /*0050*/ 	.byte	0x03, 0x5f
        /*0052*/ 	.short	0x0101


	//----- nvinfo : EIATTR_EXIT_INSTR_OFFSETS
	.align		4
        /*0054*/ 	.byte	0x04, 0x1c
        /*0056*/ 	.short	(.L_113 - .L_112)


	//   ....[0]....
.L_112:
        /*0058*/ 	.word	0x00000040


	//   ....[1]....
        /*005c*/ 	.word	0x00000080


	//   ....[2]....
        /*0060*/ 	.word	0x00000210


	//----- nvinfo : EIATTR_CRS_STACK_SIZE
	.align		4
.L_113:
        /*0064*/ 	.byte	0x04, 0x1e
        /*0066*/ 	.short	(.L_115 - .L_114)
.L_114:
        /*0068*/ 	.word	0x00000000


	//----- nvinfo : EIATTR_CBANK_PARAM_SIZE
	.align		4
.L_115:
        /*006c*/ 	.byte	0x03, 0x19
        /*006e*/ 	.short	0x0018


	//----- nvinfo : EIATTR_PARAM_CBANK
	.align		4
        /*0070*/ 	.byte	0x04, 0x0a
        /*0072*/ 	.short	(.L_117 - .L_116)
	.align		4
.L_116:
        /*0074*/ 	.word	index@(.nv.constant0._ZN17fastertransformer14gelu_bias_loopIfEEvPT_PKS1_ii)
        /*0078*/ 	.short	0x0210
        /*007a*/ 	.short	0x0018


	//----- nvinfo : EIATTR_SW_WAR
	.align		4
.L_117:
        /*007c*/ 	.byte	0x04, 0x36
        /*007e*/ 	.short	(.L_119 - .L_118)
.L_118:
        /*0080*/ 	.word	0x00000008
.L_119:


//--------------------- .nv.info._ZN17fastertransformer17addBias_layerNormI6__halfEEvPT_PKS2_S5_S5_S5_iif --------------------------
	.section	.nv.info._ZN17fastertransformer17addBias_layerNormI6__halfEEvPT_PKS2_S5_S5_S5_iif,"",@"SHT_CUDA_INFO"
	.sectionflags	@""
	.align	4


	//----- nvinfo : EIATTR_CUDA_API_VERSION
	.align		4
        /*0000*/ 	.byte	0x04, 0x37
        /*0002*/ 	.short	(.L_121 - .L_120)
.L_120:
        /*0004*/ 	.word	0x00000082


	//----- nvinfo : EIATTR_KPARAM_INFO
	.align		4
.L_121:
        /*0008*/ 	.byte	0x04, 0x17
        /*000a*/ 	.short	(.L_123 - .L_122)
.L_122:
        /*000c*/ 	.word	0x00000000
        /*0010*/ 	.short	0x0007
        /*0012*/ 	.short	0x0030
        /*0014*/ 	.byte	0x00, 0xf0, 0x11, 0x00


	//----- nvinfo : EIATTR_KPARAM_INFO
	.align		4
.L_123:
        /*0018*/ 	.byte	0x04, 0x17
        /*001a*/ 	.short	(.L_125 - .L_124)
.L_124:
        /*001c*/ 	.word	0x00000000
        /*0020*/ 	.short	0x0006
        /*0022*/ 	.short	0x002c
        /*0024*/ 	.byte	0x00, 0xf0, 0x11, 0x00


	//----- nvinfo : EIATTR_KPARAM_INFO
	.align		4
.L_125:
        /*0028*/ 	.byte	0x04, 0x17
        /*002a*/ 	.short	(.L_127 - .L_126)
.L_126:
        /*002c*/ 	.word	0x00000000
        /*0030*/ 	.short	0x0005
        /*0032*/ 	.short	0x0028
        /*0034*/ 	.byte	0x00, 0xf0, 0x11, 0x00


	//----- nvinfo : EIATTR_KPARAM_INFO
	.align		4
.L_127:
        /*0038*/ 	.byte	0x04, 0x17
        /*003a*/ 	.short	(.L_129 - .L_128)
.L_128:
        /*003c*/ 	.word	0x00000000
        /*0040*/ 	.short	0x0004
        /*0042*/ 	.short	0x0020
        /*0044*/ 	.byte	0x00, 0xf0, 0x21, 0x00


	//----- nvinfo : EIATTR_KPARAM_INFO
	.align		4
.L_129:
        /*0048*/ 	.byte	0x04, 0x17
        /*004a*/ 	.short	(.L_131 - .L_130)
.L_130:
        /*004c*/ 	.word	0x00000000
        /*0050*/ 	.short	0x0003
        /*0052*/ 	.short	0x0018
        /*0054*/ 	.byte	0x00, 0xf0, 0x21, 0x00


	//----- nvinfo : EIATTR_KPARAM_INFO
	.align		4
.L_131:
        /*0058*/ 	.byte	0x04, 0x17
        /*005a*/ 	.short	(.L_133 - .L_132)
.L_132:
        /*005c*/ 	.word	0x00000000
        /*0060*/ 	.short	0x0002
        /*0062*/ 	.short	0x0010
        /*0064*/ 	.byte	0x00, 0xf0, 0x21, 0x00


	//----- nvinfo : EIATTR_KPARAM_INFO
	.align		4
.L_133:
        /*0068*/ 	.byte	0x04, 0x17
        /*006a*/ 	.short	(.L_135 - .L_134)
.L_134:
        /*006c*/ 	.word	0x00000000
        /*0070*/ 	.short	0x0001
        /*0072*/ 	.short	0x0008
        /*0074*/ 	.byte	0x00, 0xf0, 0x21, 0x00


	//----- nvinfo : EIATTR_KPARAM_INFO
	.align		4
.L_135:
        /*0078*/ 	.byte	0x04, 0x17
        /*007a*/ 	.short	(.L_137 - .L_136)
.L_136:
        /*007c*/ 	.word	0x00000000
        /*0080*/ 	.short	0x0000
        /*0082*/ 	.short	0x0000
        /*0084*/ 	.byte	0x00, 0xf0, 0x21, 0x00


	//----- nvinfo : EIATTR_SPARSE_MMA_MASK
	.align		4
.L_137:
        /*0088*/ 	.byte	0x03, 0x50
        /*008a*/ 	.short	0x0000


	//----- nvinfo : EIATTR_MAXREG_COUNT
	.align		4
        /*008c*/ 	.byte	0x03, 0x1b
        /*008e*/ 	.short	0x00ff


	//----- nvinfo : EIATTR_NUM_BARRIERS
	.align		4
        /*0090*/ 	.byte	0x02, 0x4c
        /*0092*/ 	.byte	0x01
	.zero		1


	//----- nvinfo : EIATTR_MERCURY_ISA_VERSION
	.align		4
        /*0094*/ 	.byte	0x03, 0x5f
        /*0096*/ 	.short	0x0101


	//----- nvinfo : EIATTR_COOP_GROUP_MASK_REGIDS
	.align		4
        /*0098*/ 	.byte	0x04, 0x29
        /*009a*/ 	.short	(.L_139 - .L_138)


	//   ....[0]....
.L_138:
        /*009c*/ 	.word	0xffffffff


	//   ....[1]....
        /*00a0*/ 	.word	0xffffffff


	//   ....[2]....
        /*00a4*/ 	.word	0xffffffff


	//   ....[3]....
        /*00a8*/ 	.word	0xffffffff


	//   ....[4]....
        /*00ac*/ 	.word	0xffffffff


	//   ....[5]....
        /*00b0*/ 	.word	0xffffffff


	//   ....[6]....
        /*00b4*/ 	.word	0xffffffff


	//   ....[7]....
        /*00b8*/ 	.word	0xffffffff


	//   ....[8]....
        /*00bc*/ 	.word	0xffffffff


	//   ....[9]....
        /*00c0*/ 	.word	0xffffffff


	//   ....[10]....
        /*00c4*/ 	.word	0xffffffff


	//   ....[11]....
        /*00c8*/ 	.word	0xffffffff


	//   ....[12]....
        /*00cc*/ 	.word	0xffffffff


	//   ....[13]....
        /*00d0*/ 	.word	0xffffffff


	//   ....[14]....
        /*00d4*/ 	.word	0xffffffff


	//   ....[15]....
        /*00d8*/ 	.word	0xffffffff


	//   ....[16]....
        /*00dc*/ 	.word	0xffffffff


	//   ....[17]....
        /*00e0*/ 	.word	0xffffffff


	//   ....[18]....
        /*00e4*/ 	.word	0xffffffff


	//   ....[19]....
        /*00e8*/ 	.word	0xffffffff


	//----- nvinfo : EIATTR_COOP_GROUP_INSTR_OFFSETS
	.align		4
.L_139:
        /*00ec*/ 	.byte	0x04, 0x28
        /*00ee*/ 	.short	(.L_141 - .L_140)


	//   ....[0]....
.L_140:
        /*00f0*/ 	.word	0x000001e0


	//   ....[1]....
        /*00f4*/ 	.word	0x00000210


	//   ....[2]....
        /*00f8*/ 	.word	0x00000240


	//   ....[3]....
        /*00fc*/ 	.word	0x00000270


	//   ....[4]....
        /*0100*/ 	.word	0x00000290


	//   ....[5]....
        /*0104*/ 	.word	0x000002f0


	//   ....[6]....
        /*0108*/ 	.word	0x00000320


	//   ....[7]....
        /*010c*/ 	.word	0x00000340


	//   ....[8]....
        /*0110*/ 	.word	0x00000360


	//   ....[9]....
        /*0114*/ 	.word	0x00000380


	//   ....[10]....
        /*0118*/ 	.word	0x00000420


	//   ....[11]....
        /*011c*/ 	.word	0x00000450


	//   ....[12]....
        /*0120*/ 	.word	0x000004a0


	//   ....[13]....
        /*0124*/ 	.word	0x000004e0


	//   ....[14]....
        /*0128*/ 	.word	0x00000500


	//   ....[15]....
        /*012c*/ 	.word	0x00000580


	//   ....[16]....
        /*0130*/ 	.word	0x000005a0


	//   ....[17]....
        /*0134*/ 	.word	0x000005c0


	//   ....[18]....
        /*0138*/ 	.word	0x000005e0


	//   ....[19]....
        /*013c*/ 	.word	0x00000610


	//----- nvinfo : EIATTR_EXIT_INSTR_OFFSETS
	.align		4
.L_141:
        /*0140*/ 	.byte	0x04, 0x1c
        /*0142*/ 	.short	(.L_143 - .L_142)


	//   ....[0]....
.L_142:
        /*0144*/ 	.word	0x00000770


	//----- nvinfo : EIATTR_CBANK_PARAM_SIZE
	.align		4
.L_143:
        /*0148*/ 	.byte	0x03, 0x19
        /*014a*/ 	.short	0x0034


	//----- nvinfo : EIATTR_PARAM_CBANK
	.align		4
        /*014c*/ 	.byte	0x04, 0x0a
        /*014e*/ 	.short	(.L_145 - .L_144)
	.align		4
.L_144:
        /*0150*/ 	.word	index@(.nv.constant0._ZN17fastertransformer17addBias_layerNormI6__halfEEvPT_PKS2_S5_S5_S5_iif)
        /*0154*/ 	.short	0x0210
        /*0156*/ 	.short	0x0034


	//----- nvinfo : EIATTR_SW_WAR
	.align		4
.L_145:
        /*0158*/ 	.byte	0x04, 0x36
        /*015a*/ 	.short	(.L_147 - .L_146)
.L_146:
        /*015c*/ 	.word	0x00000008
.L_147:


//--------------------- .nv.info._ZN17fastertransformer15transpose102_v2I6__halfEEvPT_PKS2_iiii --------------------------
	.section	.nv.info._ZN17fastertransformer15transpose102_v2I6__halfEEvPT_PKS2_iiii,"",@"SHT_CUDA_INFO"
	.sectionflags	@""
	.align	4


	//----- nvinfo : EIATTR_CUDA_API_VERSION
	.align		4
        /*0000*/ 	.byte	0x04, 0x37
        /*0002*/ 	.short	(.L_149 - .L_148)
.L_148:
        /*0004*/ 	.word	0x00000082


	//----- nvinfo : EIATTR_KPARAM_INFO
	.align		4
.L_149:
        /*0008*/ 	.byte	0x04, 0x17
        /*000a*/ 	.short	(.L_151 - .L_150)
.L_150:
        /*000c*/ 	.word	0x00000000
        /*0010*/ 	.short	0x0005
        /*0012*/ 	.short	0x001c
        /*0014*/ 	.byte	0x00, 0xf0, 0x11, 0x00


	//----- nvinfo : EIATTR_KPARAM_INFO
	.align		4
.L_151:
        /*0018*/ 	.byte	0x04, 0x17
        /*001a*/ 	.short	(.L_153 - .L_152)
.L_152:
        /*001c*/ 	.word	0x00000000
        /*0020*/ 	.short	0x0004
        /*0022*/ 	.short	0x0018
        /*0024*/ 	.byte	0x00, 0xf0, 0x11, 0x00


	//----- nvinfo : EIATTR_KPARAM_INFO
	.align		4
.L_153:
        /*0028*/ 	.byte	0x04, 0x17
        /*002a*/ 	.short	(.L_155 - .L_154)
.L_154:
        /*002c*/ 	.word	0x00000000
        /*0030*/ 	.short	0x0003
        /*0032*/ 	.short	0x0014
        /*0034*/ 	.byte	0x00, 0xf0, 0x11, 0x00


	//----- nvinfo : EIATTR_KPARAM_INFO
	.align		4
.L_155:
        /*0038*/ 	.byte	0x04, 0x17
        /*003a*/ 	.short	(.L_157 - .L_156)
.L_156:
        /*003c*/ 	.word	0x00000000
        /*0040*/ 	.short	0x0002
        /*0042*/ 	.short	0x0010
        /*0044*/ 	.byte	0x00, 0xf0, 0x11, 0x00


	//----- nvinfo : EIATTR_KPARAM_INFO
	.align		4
.L_157:
        /*0048*/ 	.byte	0x04, 0x17
        /*004a*/ 	.short	(.L_159 - .L_158)
.L_158:
        /*004c*/ 	.word	0x00000000
        /*0050*/ 	.short	0x0001
        /*0052*/ 	.short	0x0008
        /*0054*/ 	.byte	0x00, 0xf0, 0x21, 0x00


	//----- nvinfo : EIATTR_KPARAM_INFO
	.align		4
.L_159:
        /*0058*/ 	.byte	0x04, 0x17
        /*005a*/ 	.short	(.L_161 - .L_160)
.L_160:
        /*005c*/ 	.word	0x00000000
        /*0060*/ 	.short	0x0000
        /*0062*/ 	.short	0x0000
        /*0064*/ 	.byte	0x00, 0xf0, 0x21, 0x00


	//----- nvinfo : EIATTR_SPARSE_MMA_MASK
	.align		4
.L_161:
        /*0068*/ 	.byte	0x03, 0x50
        /*006a*/ 	.short	0x0000


	//----- nvinfo : EIATTR_MAXREG_COUNT
	.align		4
        /*006c*/ 	.byte	0x03, 0x1b
        /*006e*/ 	.short	0x00ff


	//----- nvinfo : EIATTR_MERCURY_ISA_VERSION
	.align		4
        /*0070*/ 	.byte	0x03, 0x5f
        /*0072*/ 	.short	0x0101


	//----- nvinfo : EIATTR_EXIT_INSTR_OFFSETS
	.align		4
        /*0074*/ 	.byte	0x04, 0x1c
        /*0076*/ 	.short	(.L_163 - .L_162)


	//   ....[0]....
.L_162:
        /*0078*/ 	.word	0x00000170


	//   ....[1]....
        /*007c*/ 	.word	0x000002f0


	//----- nvinfo : EIATTR_CBANK_PARAM_SIZE
	.align		4
.L_163:
        /*0080*/ 	.byte	0x03, 0x19
        /*0082*/ 	.short	0x0020


	//----- nvinfo : EIATTR_PARAM_CBANK
	.align		4
        /*0084*/ 	.byte	0x04, 0x0a
        /*0086*/ 	.short	(.L_165 - .L_164)
	.align		4
.L_164:
        /*0088*/ 	.word	index@(.nv.constant0._ZN17fastertransformer15transpose102_v2I6__halfEEvPT_PKS2_iiii)
        /*008c*/ 	.short	0x0210
        /*008e*/ 	.short	0x0020


	//----- nvinfo : EIATTR_SW_WAR
	.align		4
.L_165:
        /*0090*/ 	.byte	0x04, 0x36
        /*0092*/ 	.short	(.L_167 - .L_166)
.L_166:
        /*0094*/ 	.word	0x00000008
.L_167:


//--------------------- .nv.info._ZN17fastertransformer27calAttnScore_valueBuf_largeI6__halfEEvPT_PKS2_S5_S5_S5_iiifS3_S5_iiii --------------------------
	.section	.nv.info._ZN17fastertransformer27calAttnScore_valueBuf_largeI6__halfEEvPT_PKS2_S5_S5_S5_iiifS3_S5_iiii,"",@"SHT_CUDA_INFO"
	.sectionflags	@""
	.align	4


	//----- nvinfo : EIATTR_CUDA_API_VERSION
	.align		4
        /*0000*/ 	.byte	0x04, 0x37
        /*0002*/ 	.short	(.L_169 - .L_168)
.L_168:
        /*0004*/ 	.word	0x00000082


	//----- nvinfo : EIATTR_KPARAM_INFO
	.align		4
.L_169:
        /*0008*/ 	.byte	0x04, 0x17
        /*000a*/ 	.short	(.L_171 - .L_170)
.L_170:
        /*000c*/ 	.word	0x00000000
        /*0010*/ 	.short	0x000e
        /*0012*/ 	.short	0x0054
        /*0014*/ 	.byte	0x00, 0xf0, 0x11, 0x00


	//----- nvinfo : EIATTR_KPARAM_INFO
	.align		4
.L_171:
        /*0018*/ 	.byte	0x04, 0x17
        /*001a*/ 	.short	(.L_173 - .L_172)
.L_172:
        /*001c*/ 	.word	0x00000000
        /*0020*/ 	.short	0x000d
        /*0022*/ 	.short	0x0050
        /*0024*/ 	.byte	0x00, 0xf0, 0x11, 0x00


	//----- nvinfo : EIATTR_KPARAM_INFO
	.align		4
.L_173:
        /*0028*/ 	.byte	0x04, 0x17
        /*002a*/ 	.short	(.L_175 - .L_174)
.L_174:
        /*002c*/ 	.word	0x00000000
        /*0030*/ 	.short	0x000c
        /*0032*/ 	.short	0x004c
        /*0034*/ 	.byte	0x00, 0xf0, 0x11, 0x00


	//----- nvinfo : EIATTR_KPARAM_INFO
	.align		4
.L_175:
        /*0038*/ 	.byte	0x04, 0x17
        /*003a*/ 	.short	(.L_177 - .L_176)
.L_176:
        /*003c*/ 	.word	0x00000000
        /*0040*/ 	.short	0x000b
        /*0042*/ 	.short	0x0048
        /*0044*/ 	.byte	0x00, 0xf0, 0x11, 0x00


	//----- nvinfo : EIATTR_KPARAM_INFO
	.align		4
.L_177:
        /*0048*/ 	.byte	0x04, 0x17
        /*004a*/ 	.short	(.L_179 - .L_178)
.L_178:
        /*004c*/ 	.word	0x00000000
        /*0050*/ 	.short	0x000a
        /*0052*/ 	.short	0x0040
        /*0054*/ 	.byte	0x00, 0xf0, 0x21, 0x00


	//----- nvinfo : EIATTR_KPARAM_INFO
	.align		4
.L_179:
        /*0058*/ 	.byte	0x04, 0x17
        /*005a*/ 	.short	(.L_181 - .L_180)
.L_180:
        /*005c*/ 	.word	0x00000000
        /*0060*/ 	.short	0x0009
        /*0062*/ 	.short	0x0038
        /*0064*/ 	.byte	0x00, 0xf0, 0x21, 0x00


	//----- nvinfo : EIATTR_KPARAM_INFO
	.align		4
.L_181:
        /*0068*/ 	.byte	0x04, 0x17
        /*006a*/ 	.short	(.L_183 - .L_182)
.L_182:
        /*006c*/ 	.word	0x00000000
        /*0070*/ 	.short	0x0008
        /*0072*/ 	.short	0x0034
        /*0074*/ 	.byte	0x00, 0xf0, 0x11, 0x00


	//----- nvinfo : EIATTR_KPARAM_INFO
	.align		4
.L_183:
        /*0078*/ 	.byte	0x04, 0x17
        /*007a*/ 	.short	(.L_185 - .L_184)
.L_184:
        /*007c*/ 	.word	0x00000000
        /*0080*/ 	.short	0x0007
        /*0082*/ 	.short	0x0030
        /*0084*/ 	.byte	0x00, 0xf0, 0x11, 0x00


	//----- nvinfo : EIATTR_KPARAM_INFO
	.align		4
.L_185:
        /*0088*/ 	.byte	0x04, 0x17
        /*008a*/ 	.short	(.L_187 - .L_186)
.L_186:
        /*008c*/ 	.word	0x00000000
        /*0090*/ 	.short	0x0006
        /*0092*/ 	.short	0x002c
        /*0094*/ 	.byte	0x00, 0xf0, 0x11, 0x00


	//----- nvinfo : EIATTR_KPARAM_INFO
	.align		4
.L_187:
        /*0098*/ 	.byte	0x04, 0x17
        /*009a*/ 	.short	(.L_189 - .L_188)
.L_188:
        /*009c*/ 	.word	0x00000000
        /*00a0*/ 	.short	0x0005
        /*00a2*/ 	.short	0x0028
        /*00a4*/ 	.byte	0x00, 0xf0, 0x11, 0x00


	//----- nvinfo : EIATTR_KPARAM_INFO
	.align		4
.L_189:
        /*00a8*/ 	.byte	0x04, 0x17
        /*00aa*/ 	.short	(.L_191 - .L_190)
.L_190:
        /*00ac*/ 	.word	0x00000000
        /*00b0*/ 	.short	0x0004
        /*00b2*/ 	.short	0x0020
        /*00b4*/ 	.byte	0x00, 0xf0, 0x21, 0x00


	//----- nvinfo : EIATTR_KPARAM_INFO
	.align		4
.L_191:
        /*00b8*/ 	.byte	0x04, 0x17
        /*00ba*/ 	.short	(.L_193 - .L_192)
.L_192:
        /*00bc*/ 	.word	0x00000000
        /*00c0*/ 	.short	0x0003
        /*00c2*/ 	.short	0x0018
        /*00c4*/ 	.byte	0x00, 0xf0, 0x21, 0x00


	//----- nvinfo : EIATTR_KPARAM_INFO
	.align		4
.L_193:
        /*00c8*/ 	.byte	0x04, 0x17
        /*00ca*/ 	.short	(.L_195 - .L_194)
.L_194:
        /*00cc*/ 	.word	0x00000000
        /*00d0*/ 	.short	0x0002
        /*00d2*/ 	.short	0x0010
        /*00d4*/ 	.byte	0x00, 0xf0, 0x21, 0x00


	//----- nvinfo : EIATTR_KPARAM_INFO
	.align		4
.L_195:
        /*00d8*/ 	.byte	0x04, 0x17
        /*00da*/ 	.short	(.L_197 - .L_196)
.L_196:
        /*00dc*/ 	.word	0x00000000
        /*00e0*/ 	.short	0x0001
        /*00e2*/ 	.short	0x0008
        /*00e4*/ 	.byte	0x00, 0xf0, 0x21, 0x00


	//----- nvinfo : EIATTR_KPARAM_INFO
	.align		4
.L_197:
        /*00e8*/ 	.byte	0x04, 0x17
        /*00ea*/ 	.short	(.L_199 - .L_198)
.L_198:
        /*00ec*/ 	.word	0x00000000
        /*00f0*/ 	.short	0x0000
        /*00f2*/ 	.short	0x0000
        /*00f4*/ 	.byte	0x00, 0xf0, 0x21, 0x00


	//----- nvinfo : EIATTR_SPARSE_MMA_MASK
	.align		4
.L_199:
        /*00f8*/ 	.byte	0x03, 0x50
        /*00fa*/ 	.short	0x0000


	//----- nvinfo : EIATTR_MAXREG_COUNT
	.align		4
        /*00fc*/ 	.byte	0x03, 0x1b
        /*00fe*/ 	.short	0x00ff


	//----- nvinfo : EIATTR_NUM_BARRIERS
	.align		4
        /*0100*/ 	.byte	0x02, 0x4c
        /*0102*/ 	.byte	0x01
	.zero		1


	//----- nvinfo : EIATTR_MERCURY_ISA_VERSION
	.align		4
        /*0104*/ 	.byte	0x03, 0x5f
        /*0106*/ 	.short	0x0101


	//----- nvinfo : EIATTR_COOP_GROUP_MASK_REGIDS
	.align		4
        /*0108*/ 	.byte	0x04, 0x29
        /*010a*/ 	.short	(.L_201 - .L_200)


	//   ....[0]....
.L_200:
        /*010c*/ 	.word	0xffffffff


	//   ....[1]....
        /*0110*/ 	.word	0xffffffff


	//   ....[2]....
        /*0114*/ 	.word	0xffffffff


	//   ....[3]....
        /*0118*/ 	.word	0xffffffff


	//   ....[4]....
        /*011c*/ 	.word	0xffffffff


	//   ....[5]....
        /*0120*/ 	.word	0xffffffff


	//   ....[6]....
        /*0124*/ 	.word	0xffffffff


	//   ....[7]....
        /*0128*/ 	.word	0xffffffff


	//   ....[8]....
        /*012c*/ 	.word	0xffffffff


	//   ....[9]....
        /*0130*/ 	.word	0xffffffff


	//   ....[10]....
        /*0134*/ 	.word	0xffffffff


	//   ....[11]....
        /*0138*/ 	.word	0xffffffff


	//   ....[12]....
        /*013c*/ 	.word	0xffffffff


	//   ....[13]....
        /*0140*/ 	.word	0xffffffff


	//   ....[14]....
        /*0144*/ 	.word	0xffffffff


	//   ....[15]....
        /*0148*/ 	.word	0xffffffff


	//   ....[16]....
        /*014c*/ 	.word	0xffffffff


	//   ....[17]....
        /*0150*/ 	.word	0xffffffff


	//   ....[18]....
        /*0154*/ 	.word	0xffffffff


	//   ....[19]....
        /*0158*/ 	.word	0xffffffff


	//   ....[20]....
        /*015c*/ 	.word	0x0500000f


	//   ....[21]....
        /*0160*/ 	.word	0x0500000f


	//   ....[22]....
        /*0164*/ 	.word	0x0500000f


	//   ....[23]....
        /*0168*/ 	.word	0x0500000f


	//   ....[24]....
        /*016c*/ 	.word	0x0500000f


	//   ....[25]....
        /*0170*/ 	.word	0x0500000f


	//   ....[26]....
        /*0174*/ 	.word	0x0500000f


	//   ....[27]....
        /*0178*/ 	.word	0x0500000f


	//   ....[28]....
        /*017c*/ 	.word	0x0500000f


	//   ....[29]....
        /*0180*/ 	.word	0x0500000f


	//----- nvinfo : EIATTR_COOP_GROUP_INSTR_OFFSETS
	.align		4
.L_201:
        /*0184*/ 	.byte	0x04, 0x28
        /*0186*/ 	.short	(.L_203 - .L_202)


	//   ....[0]....
.L_202:
        /*0188*/ 	.word	0x00000470


	//   ....[1]....
        /*018c*/ 	.word	0x000004d0


	//   ....[2]....
        /*0190*/ 	.word	0x00000520


	//   ....[3]....
        /*0194*/ 	.word	0x00000550


	//   ....[4]....
        /*0198*/ 	.word	0x00000580


	//   ....[5]....
        /*019c*/ 	.word	0x00000620


	//   ....[6]....
        /*01a0*/ 	.word	0x00000640


	//   ....[7]....
        /*01a4*/ 	.word	0x00000660


	//   ....[8]....
        /*01a8*/ 	.word	0x00000680


	//   ....[9]....
        /*01ac*/ 	.word	0x000006a0


	//   ....[10]....
        /*01b0*/ 	.word	0x000007c0


	//   ....[11]....
        /*01b4*/ 	.word	0x000007e0


	//   ....[12]....
        /*01b8*/ 	.word	0x00000800


	//   ....[13]....
        /*01bc*/ 	.word	0x00000820


	//   ....[14]....
        /*01c0*/ 	.word	0x00000840


	//   ....[15]....
        /*01c4*/ 	.word	0x000008e0


	//   ....[16]....
        /*01c8*/ 	.word	0x00000900


	//   ....[17]....
        /*01cc*/ 	.word	0x00000920


	//   ....[18]....
        /*01d0*/ 	.word	0x00000940


	//   ....[19]....
        /*01d4*/ 	.word	0x00000960


	//   ....[20]....
        /*01d8*/ 	.word	0x00001120


	//   ....[21]....
        /*01dc*/ 	.word	0x00001190


	//   ....[22]....
        /*01e0*/ 	.word	0x00001200


	//   ....[23]....
        /*01e4*/ 	.word	0x00001270


	//   ....[24]....
        /*01e8*/ 	.word	0x000012e0


	//   ....[25]....
        /*01ec*/ 	.word	0x00001360


	//   ....[26]....
        /*01f0*/ 	.word	0x000013d0


	//   ....[27]....
        /*01f4*/ 	.word	0x00001440


	//   ....[28]....
        /*01f8*/ 	.word	0x000014b0


	//   ....[29]....
        /*01fc*/ 	.word	0x00001520


	//----- nvinfo : EIATTR_EXIT_INSTR_OFFSETS
	.align		4
.L_203:
        /*0200*/ 	.byte	0x04, 0x1c
        /*0202*/ 	.short	(.L_205 - .L_204)


	//   ....[0]....
.L_204:
        /*0204*/ 	.word	0x00000a90


	//   ....[1]....
        /*0208*/ 	.word	0x00000e50


	//   ....[2]....
        /*020c*/ 	.word	0x000010c0


	//----- nvinfo : EIATTR_CRS_STACK_SIZE
	.align		4
.L_205:
        /*0210*/ 	.byte	0x04, 0x1e
        /*0212*/ 	.short	(.L_207 - .L_206)
.L_206:
        /*0214*/ 	.word	0x00000000


	//----- nvinfo : EIATTR_CBANK_PARAM_SIZE
	.align		4
.L_207:
        /*0218*/ 	.byte	0x03, 0x19
        /*021a*/ 	.short	0x0058


	//----- nvinfo : EIATTR_PARAM_CBANK
	.align		4
        /*021c*/ 	.byte	0x04, 0x0a
        /*021e*/ 	.short	(.L_209 - .L_208)
	.align		4
.L_208:
        /*0220*/ 	.word	index@(.nv.constant0._ZN17fastertransformer27calAttnScore_valueBuf_largeI6__halfEEvPT_PKS2_S5_S5_S5_iiifS3_S5_iiii)
        /*0224*/ 	.short	0x0210
        /*0226*/ 	.short	0x0058


	//----- nvinfo : EIATTR_SW_WAR
	.align		4
.L_209:
        /*0228*/ 	.byte	0x04, 0x36
        /*022a*/ 	.short	(.L_211 - .L_210)
.L_210:
        /*022c*/ 	.word	0x00000008
.L_211:


//--------------------- .nv.info._ZN17fastertransformer27calAttnScore_valueBuf_smallI6__halfEEvPT_PKS2_S5_S5_S5_iiiifS3_S5_iiii --------------------------
	.section	.nv.info._ZN17fastertransformer27calAttnScore_valueBuf_smallI6__halfEEvPT_PKS2_S5_S5_S5_iiiifS3_S5_iiii,"",@"SHT_CUDA_INFO"
	.sectionflags	@""
	.align	4


	//----- nvinfo : EIATTR_CUDA_API_VERSION
	.align		4
        /*0000*/ 	.byte	0x04, 0x37
        /*0002*/ 	.short	(.L_213 - .L_212)
.L_212:
        /*0004*/ 	.word	0x00000082


	//----- nvinfo : EIATTR_KPARAM_INFO
	.align		4
.L_213:
        /*0008*/ 	.byte	0x04, 0x17
        /*000a*/ 	.short	(.L_215 - .L_214)
.L_214:
        /*000c*/ 	.word	0x00000000
        /*0010*/ 	.short	0x000f
        /*0012*/ 	.short	0x005c
        /*0014*/ 	.byte	0x00, 0xf0, 0x11, 0x00


	//----- nvinfo : EIATTR_KPARAM_INFO
	.align		4
.L_215:
        /*0018*/ 	.byte	0x04, 0x17
        /*001a*/ 	.short	(.L_217 - .L_216)
.L_216:
        /*001c*/ 	.word	0x00000000
        /*0020*/ 	.short	0x000e
        /*0022*/ 	.short	0x0058
        /*0024*/ 	.byte	0x00, 0xf0, 0x11, 0x00


	//----- nvinfo : EIATTR_KPARAM_INFO
	.align		4
.L_217:
        /*0028*/ 	.byte	0x04, 0x17
        /*002a*/ 	.short	(.L_219 - .L_218)
.L_218:
        /*002c*/ 	.word	0x00000000
        /*0030*/ 	.short	0x000d
        /*0032*/ 	.short	0x0054
        /*0034*/ 	.byte	0x00, 0xf0, 0x11, 0x00


	//----- nvinfo : EIATTR_KPARAM_INFO
	.align		4
.L_219:
        /*0038*/ 	.byte	0x04, 0x17
        /*003a*/ 	.short	(.L_221 - .L_220)
.L_220:
        /*003c*/ 	.word	0x00000000
        /*0040*/ 	.short	0x000c
        /*0042*/ 	.short	0x0050
        /*0044*/ 	.byte	0x00, 0xf0, 0x11, 0x00


	//----- nvinfo : EIATTR_KPARAM_INFO
	.align		4
.L_221:
        /*0048*/ 	.byte	0x04, 0x17
        /*004a*/ 	.short	(.L_223 - .L_222)
.L_222:
        /*004c*/ 	.word	0x00000000
        /*0050*/ 	.short	0x000b
        /*0052*/ 	.short	0x0048
        /*0054*/ 	.byte	0x00, 0xf0, 0x21, 0x00


	//----- nvinfo : EIATTR_KPARAM_INFO
	.align		4
.L_223:
        /*0058*/ 	.byte	0x04, 0x17
        /*005a*/ 	.short	(.L_225 - .L_224)
.L_224:
        /*005c*/ 	.word	0x00000000
        /*0060*/ 	.short	0x000a
        /*0062*/ 	.short	0x0040
        /*0064*/ 	.byte	0x00, 0xf0, 0x21, 0x00


	//----- nvinfo : EIATTR_KPARAM_INFO
	.align		4
.L_225:
        /*0068*/ 	.byte	0x04, 0x17
        /*006a*/ 	.short	(.L_227 - .L_226)
.L_226:
        /*006c*/ 	.word	0x00000000
        /*0070*/ 	.short	0x0009
        /*0072*/ 	.short	0x0038
        /*0074*/ 	.byte	0x00, 0xf0, 0x11, 0x00


	//----- nvinfo : EIATTR_KPARAM_INFO
	.align		4
.L_227:
        /*0078*/ 	.byte	0x04, 0x17
        /*007a*/ 	.short	(.L_229 - .L_228)
.L_228:
        /*007c*/ 	.word	0x00000000
        /*0080*/ 	.short	0x0008
        /*0082*/ 	.short	0x0034
        /*0084*/ 	.byte	0x00, 0xf0, 0x11, 0x00


	//----- nvinfo : EIATTR_KPARAM_INFO
	.align		4
.L_229:
        /*0088*/ 	.byte	0x04, 0x17
        /*008a*/ 	.short	(.L_231 - .L_230)
.L_230:
        /*008c*/ 	.word	0x00000000
        /*0090*/ 	.short	0x0007
        /*0092*/ 	.short	0x0030
        /*0094*/ 	.byte	0x00, 0xf0, 0x11, 0x00


	//----- nvinfo : EIATTR_KPARAM_INFO
	.align		4
.L_231:
        /*0098*/ 	.byte	0x04, 0x17
        /*009a*/ 	.short	(.L_233 - .L_232)
.L_232:
        /*009c*/ 	.word	0x00000000
        /*00a0*/ 	.short	0x0006
        /*00a2*/ 	.short	0x002c
        /*00a4*/ 	.byte	0x00, 0xf0, 0x11, 0x00


	//----- nvinfo : EIATTR_KPARAM_INFO
	.align		4
.L_233:
        /*00a8*/ 	.byte	0x04, 0x17
        /*00aa*/ 	.short	(.L_235 - .L_234)
.L_234:
        /*00ac*/ 	.word	0x00000000
        /*00b0*/ 	.short	0x0005
        /*00b2*/ 	.short	0x0028
        /*00b4*/ 	.byte	0x00, 0xf0, 0x11, 0x00


	//----- nvinfo : EIATTR_KPARAM_INFO
	.align		4
.L_235:
        /*00b8*/ 	.byte	0x04, 0x17
        /*00ba*/ 	.short	(.L_237 - .L_236)
.L_236:
        /*00bc*/ 	.word	0x00000000
        /*00c0*/ 	.short	0x0004
        /*00c2*/ 	.short	0x0020
        /*00c4*/ 	.byte	0x00, 0xf0, 0x21, 0x00


	//----- nvinfo : EIATTR_KPARAM_INFO
	.align		4
.L_237:
        /*00c8*/ 	.byte	0x04, 0x17
        /*00ca*/ 	.short	(.L_239 - .L_238)
.L_238:
        /*00cc*/ 	.word	0x00000000
        /*00d0*/ 	.short	0x0003
        /*00d2*/ 	.short	0x0018
        /*00d4*/ 	.byte	0x00, 0xf0, 0x21, 0x00


	//----- nvinfo : EIATTR_KPARAM_INFO
	.align		4
.L_239:
        /*00d8*/ 	.byte	0x04, 0x17
        /*00da*/ 	.short	(.L_241 - .L_240)
.L_240:
        /*00dc*/ 	.word	0x00000000
        /*00e0*/ 	.short	0x0002
        /*00e2*/ 	.short	0x0010
        /*00e4*/ 	.byte	0x00, 0xf0, 0x21, 0x00


	//----- nvinfo : EIATTR_KPARAM_INFO
	.align		4
.L_241:
        /*00e8*/ 	.byte	0x04, 0x17
        /*00ea*/ 	.short	(.L_243 - .L_242)
.L_242:
        /*00ec*/ 	.word	0x00000000
        /*00f0*/ 	.short	0x0001
        /*00f2*/ 	.short	0x0008
        /*00f4*/ 	.byte	0x00, 0xf0, 0x21, 0x00


	//----- nvinfo : EIATTR_KPARAM_INFO
	.align		4
.L_243:
        /*00f8*/ 	.byte	0x04, 0x17
        /*00fa*/ 	.short	(.L_245 - .L_244)
.L_244:
        /*00fc*/ 	.word	0x00000000
        /*0100*/ 	.short	0x0000
        /*0102*/ 	.short	0x0000
        /*0104*/ 	.byte	0x00, 0xf0, 0x21, 0x00


	//----- nvinfo : EIATTR_SPARSE_MMA_MASK
	.align		4
.L_245:
        /*0108*/ 	.byte	0x03, 0x50
        /*010a*/ 	.short	0x0000


	//----- nvinfo : EIATTR_MAXREG_COUNT
	.align		4
        /*010c*/ 	.byte	0x03, 0x1b
        /*010e*/ 	.short	0x00ff


	//----- nvinfo : EIATTR_MERCURY_ISA_VERSION
	.align		4
        /*0110*/ 	.byte	0x03, 0x5f
        /*0112*/ 	.short	0x0101


	//----- nvinfo : EIATTR_COOP_GROUP_MASK_REGIDS
	.align		4
        /*0114*/ 	.byte	0x04, 0x29
        /*0116*/ 	.short	(.L_247 - .L_246)


	//   ....[0]....
.L_246:
        /*0118*/ 	.word	0xffffffff


	//   ....[1]....
        /*011c*/ 	.word	0xffffffff


	//   ....[2]....
        /*0120*/ 	.word	0xffffffff


	//   ....[3]....
        /*0124*/ 	.word	0xffffffff


	//   ....[4]....
        /*0128*/ 	.word	0xffffffff


	//   ....[5]....
        /*012c*/ 	.word	0xffffffff


	//   ....[6]....
        /*0130*/ 	.word	0xffffffff


	//   ....[7]....
        /*0134*/ 	.word	0xffffffff


	//   ....[8]....
        /*0138*/ 	.word	0xffffffff


	//   ....[9]....
        /*013c*/ 	.word	0xffffffff


	//   ....[10]....
        /*0140*/ 	.word	0xffffffff


	//   ....[11]....
        /*0144*/ 	.word	0xffffffff


	//----- nvinfo : EIATTR_COOP_GROUP_INSTR_OFFSETS
	.align		4
.L_247:
        /*0148*/ 	.byte	0x04, 0x28
        /*014a*/ 	.short	(.L_249 - .L_248)


	//   ....[0]....
.L_248:
        /*014c*/ 	.word	0x000004b0


	//   ....[1]....
        /*0150*/ 	.word	0x000004d0


	//   ....[2]....
        /*0154*/ 	.word	0x000004f0


	//   ....[3]....
        /*0158*/ 	.word	0x00000510


	//   ....[4]....
        /*015c*/ 	.word	0x00000530


	//   ....[5]....
        /*0160*/ 	.word	0x00000550


	//   ....[6]....
        /*0164*/ 	.word	0x000005f0


	//   ....[7]....
        /*0168*/ 	.word	0x00000610


	//   ....[8]....
        /*016c*/ 	.word	0x00000630


	//   ....[9]....
        /*0170*/ 	.word	0x00000650


	//   ....[10]....
        /*0174*/ 	.word	0x00000680


	//   ....[11]....
        /*0178*/ 	.word	0x000006b0


	//----- nvinfo : EIATTR_EXIT_INSTR_OFFSETS
	.align		4
.L_249:
        /*017c*/ 	.byte	0x04, 0x1c
        /*017e*/ 	.short	(.L_251 - .L_250)


	//   ....[0]....
.L_250:
        /*0180*/ 	.word	0x00000710


	//   ....[1]....
        /*0184*/ 	.word	0x00000aa0


	//   ....[2]....
        /*0188*/ 	.word	0x00000d10


	//----- nvinfo : EIATTR_CRS_STACK_SIZE
	.align		4
.L_251:
        /*018c*/ 	.byte	0x04, 0x1e
        /*018e*/ 	.short	(.L_253 - .L_252)
.L_252:
        /*0190*/ 	.word	0x00000000


	//----- nvinfo : EIATTR_CBANK_PARAM_SIZE
	.align		4
.L_253:
        /*0194*/ 	.byte	0x03, 0x19
        /*0196*/ 	.short	0x0060


	//----- nvinfo : EIATTR_PARAM_CBANK
	.align		4
        /*0198*/ 	.byte	0x04, 0x0a
        /*019a*/ 	.short	(.L_255 - .L_254)
	.align		4
.L_254:
        /*019c*/ 	.word	index@(.nv.constant0._ZN17fastertransformer27calAttnScore_valueBuf_smallI6__halfEEvPT_PKS2_S5_S5_S5_iiiifS3_S5_iiii)
        /*01a0*/ 	.short	0x0210
        /*01a2*/ 	.short	0x0060


	//----- nvinfo : EIATTR_SW_WAR
	.align		4
.L_255:
        /*01a4*/ 	.byte	0x04, 0x36
        /*01a6*/ 	.short	(.L_257 - .L_256)
.L_256:
        /*01a8*/ 	.word	0x00000008
.L_257:


//--------------------- .nv.info._ZN17fastertransformer10relShiftBdI6__halfEEvPT_PKS2_iii --------------------------
	.section	.nv.info._ZN17fastertransformer10relShiftBdI6__halfEEvPT_PKS2_iii,"",@"SHT_CUDA_INFO"
	.sectionflags	@""
	.align	4


	//----- nvinfo : EIATTR_CUDA_API_VERSION
	.align		4
        /*0000*/ 	.byte	0x04, 0x37
        /*0002*/ 	.short	(.L_259 - .L_258)
.L_258:
        /*0004*/ 	.word	0x00000082


	//----- nvinfo : EIATTR_KPARAM_INFO
	.align		4
.L_259:
        /*0008*/ 	.byte	0x04, 0x17
        /*000a*/ 	.short	(.L_261 - .L_260)
.L_260:
        /*000c*/ 	.word	0x00000000
        /*0010*/ 	.short	0x0004
        /*0012*/ 	.short	0x0018
        /*0014*/ 	.byte	0x00, 0xf0, 0x11, 0x00


	//----- nvinfo : EIATTR_KPARAM_INFO
	.align		4
.L_261:
        /*0018*/ 	.byte	0x04, 0x17
        /*001a*/ 	.short	(.L_263 - .L_262)
.L_262:
        /*001c*/ 	.word	0x00000000
        /*0020*/ 	.short	0x0003
        /*0022*/ 	.short	0x0014
        /*0024*/ 	.byte	0x00, 0xf0, 0x11, 0x00


	//----- nvinfo : EIATTR_KPARAM_INFO
	.align		4
.L_263:
        /*0028*/ 	.byte	0x04, 0x17
        /*002a*/ 	.short	(.L_265 - .L_264)
.L_264:
        /*002c*/ 	.word	0x00000000
        /*0030*/ 	.short	0x0002
        /*0032*/ 	.short	0x0010
        /*0034*/ 	.byte	0x00, 0xf0, 0x11, 0x00


	//----- nvinfo : EIATTR_KPARAM_INFO
	.align		4
.L_265:
        /*0038*/ 	.byte	0x04, 0x17
        /*003a*/ 	.short	(.L_267 - .L_266)
.L_266:
        /*003c*/ 	.word	0x00000000
        /*0040*/ 	.short	0x0001
        /*0042*/ 	.short	0x0008
        /*0044*/ 	.byte	0x00, 0xf0, 0x21, 0x00


	//----- nvinfo : EIATTR_KPARAM_INFO
	.align		4
.L_267:
        /*0048*/ 	.byte	0x04, 0x17
        /*004a*/ 	.short	(.L_269 - .L_268)
.L_268:
        /*004c*/ 	.word	0x00000000
        /*0050*/ 	.short	0x0000
        /*0052*/ 	.short	0x0000
        /*0054*/ 	.byte	0x00, 0xf0, 0x21, 0x00


	//----- nvinfo : EIATTR_SPARSE_MMA_MASK
	.align		4
.L_269:
        /*0058*/ 	.byte	0x03, 0x50
        /*005a*/ 	.short	0x0000


	//----- nvinfo : EIATTR_MAXREG_COUNT
	.align		4
        /*005c*/ 	.byte	0x03, 0x1b
        /*005e*/ 	.short	0x00ff


	//----- nvinfo : EIATTR_MERCURY_ISA_VERSION
	.align		4
        /*0060*/ 	.byte	0x03, 0x5f
        /*0062*/ 	.short	0x0101


	//----- nvinfo : EIATTR_EXIT_INSTR_OFFSETS
	.align		4
        /*0064*/ 	.byte	0x04, 0x1c
        /*0066*/ 	.short	(.L_271 - .L_270)


	//   ....[0]....
.L_270:
        /*0068*/ 	.word	0x00000100


	//   ....[1]....
        /*006c*/ 	.word	0x00000550


	//   ....[2]....
        /*0070*/ 	.word	0x000005c0


	//----- nvinfo : EIATTR_CRS_STACK_SIZE
	.align		4
.L_271:
        /*0074*/ 	.byte	0x04, 0x1e
        /*0076*/ 	.short	(.L_273 - .L_272)
.L_272:
        /*0078*/ 	.word	0x00000000


	//----- nvinfo : EIATTR_CBANK_PARAM_SIZE
	.align		4
.L_273:
        /*007c*/ 	.byte	0x03, 0x19
        /*007e*/ 	.short	0x001c


	//----- nvinfo : EIATTR_PARAM_CBANK
	.align		4
        /*0080*/ 	.byte	0x04, 0x0a
        /*0082*/ 	.short	(.L_275 - .L_274)
	.align		4
.L_274:
        /*0084*/ 	.word	index@(.nv.constant0._ZN17fastertransformer10relShiftBdI6__halfEEvPT_PKS2_iii)
        /*0088*/ 	.short	0x0210
        /*008a*/ 	.short	0x001c


	//----- nvinfo : EIATTR_SW_WAR
	.align		4
.L_275:
        /*008c*/ 	.byte	0x04, 0x36
        /*008e*/ 	.short	(.L_277 - .L_276)
.L_276:
        /*0090*/ 	.word	0x00000008
.L_277:


//--------------------- .nv.info._ZN17fastertransformer12transpose201I6__halfEEvPT_PKS2_iiiii --------------------------
	.section	.nv.info._ZN17fastertransformer12transpose201I6__halfEEvPT_PKS2_iiiii,"",@"SHT_CUDA_INFO"
	.sectionflags	@""
	.align	4


	//----- nvinfo : EIATTR_CUDA_API_VERSION
	.align		4
        /*0000*/ 	.byte	0x04, 0x37
        /*0002*/ 	.short	(.L_279 - .L_278)
.L_278:
        /*0004*/ 	.word	0x00000082


	//----- nvinfo : EIATTR_KPARAM_INFO
	.align		4
.L_279:
        /*0008*/ 	.byte	0x04, 0x17
        /*000a*/ 	.short	(.L_281 - .L_280)
.L_280:
        /*000c*/ 	.word	0x00000000
        /*0010*/ 	.short	0x0006
        /*0012*/ 	.short	0x0020
        /*0014*/ 	.byte	0x00, 0xf0, 0x11, 0x00


	//----- nvinfo : EIATTR_KPARAM_INFO
	.align		4
.L_281:
        /*0018*/ 	.byte	0x04, 0x17
        /*001a*/ 	.short	(.L_283 - .L_282)
.L_282:
        /*001c*/ 	.word	0x00000000
        /*0020*/ 	.short	0x0005
        /*0022*/ 	.short	0x001c
        /*0024*/ 	.byte	0x00, 0xf0, 0x11, 0x00


	//----- nvinfo : EIATTR_KPARAM_INFO
	.align		4
.L_283:
        /*0028*/ 	.byte	0x04, 0x17
        /*002a*/ 	.short	(.L_285 - .L_284)
.L_284:
        /*002c*/ 	.word	0x00000000
        /*0030*/ 	.short	0x0004
        /*0032*/ 	.short	0x0018
        /*0034*/ 	.byte	0x00, 0xf0, 0x11, 0x00


	//----- nvinfo : EIATTR_KPARAM_INFO
	.align		4
.L_285:
        /*0038*/ 	.byte	0x04, 0x17
        /*003a*/ 	.short	(.L_287 - .L_286)
.L_286:
        /*003c*/ 	.word	0x00000000
        /*0040*/ 	.short	0x0003
        /*0042*/ 	.short	0x0014
        /*0044*/ 	.byte	0x00, 0xf0, 0x11, 0x00


	//----- nvinfo : EIATTR_KPARAM_INFO
	.align		4
.L_287:
        /*0048*/ 	.byte	0x04, 0x17
        /*004a*/ 	.short	(.L_289 - .L_288)
.L_288:
        /*004c*/ 	.word	0x00000000
        /*0050*/ 	.short	0x0002
        /*0052*/ 	.short	0x0010
        /*0054*/ 	.byte	0x00, 0xf0, 0x11, 0x00


	//----- nvinfo : EIATTR_KPARAM_INFO
	.align		4
.L_289:
        /*0058*/ 	.byte	0x04, 0x17
        /*005a*/ 	.short	(.L_291 - .L_290)
.L_290:
        /*005c*/ 	.word	0x00000000
        /*0060*/ 	.short	0x0001
        /*0062*/ 	.short	0x0008
        /*0064*/ 	.byte	0x00, 0xf0, 0x21, 0x00


	//----- nvinfo : EIATTR_KPARAM_INFO
	.align		4
.L_291:
        /*0068*/ 	.byte	0x04, 0x17
        /*006a*/ 	.short	(.L_293 - .L_292)
.L_292:
        /*006c*/ 	.word	0x00000000
        /*0070*/ 	.short	0x0000
        /*0072*/ 	.short	0x0000
        /*0074*/ 	.byte	0x00, 0xf0, 0x21, 0x00


	//----- nvinfo : EIATTR_SPARSE_MMA_MASK
	.align		4
.L_293:
        /*0078*/ 	.byte	0x03, 0x50
        /*007a*/ 	.short	0x0000


	//----- nvinfo : EIATTR_MAXREG_COUNT
	.align		4
        /*007c*/ 	.byte	0x03, 0x1b
        /*007e*/ 	.short	0x00ff


	//----- nvinfo : EIATTR_NUM_BARRIERS
	.align		4
        /*0080*/ 	.byte	0x02, 0x4c
        /*0082*/ 	.byte	0x01
	.zero		1


	//----- nvinfo : EIATTR_MERCURY_ISA_VERSION
	.align		4
        /*0084*/ 	.byte	0x03, 0x5f
        /*0086*/ 	.short	0x0101


	//----- nvinfo : EIATTR_EXIT_INSTR_OFFSETS
	.align		4
        /*0088*/ 	.byte	0x04, 0x1c
        /*008a*/ 	.short	(.L_295 - .L_294)


	//   ....[0]....
.L_294:
        /*008c*/ 	.word	0x00000ca0


	//   ....[1]....
        /*0090*/ 	.word	0x00001a00


	//   ....[2]....
        /*0094*/ 	.word	0x00001b70


	//----- nvinfo : EIATTR_CBANK_PARAM_SIZE
	.align		4
.L_295:
        /*0098*/ 	.byte	0x03, 0x19
        /*009a*/ 	.short	0x0024


	//----- nvinfo : EIATTR_PARAM_CBANK
	.align		4
        /*009c*/ 	.byte	0x04, 0x0a
        /*009e*/ 	.short	(.L_297 - .L_296)
	.align		4
.L_296:
        /*00a0*/ 	.word	index@(.nv.constant0._ZN17fastertransformer12transpose201I6__halfEEvPT_PKS2_iiiii)
        /*00a4*/ 	.short	0x0210
        /*00a6*/ 	.short	0x0024


	//----- nvinfo : EIATTR_SW_WAR
	.align		4
.L_297:
        /*00a8*/ 	.byte	0x04, 0x36
        /*00aa*/ 	.short	(.L_299 - .L_298)
.L_298:
        /*00ac*/ 	.word	0x00000008
.L_299:


//--------------------- .nv.info._ZN17fastertransformer12transpose201IfEEvPT_PKS1_iiiii --------------------------
	.section	.nv.info._ZN17fastertransformer12transpose201IfEEvPT_PKS1_iiiii,"",@"SHT_CUDA_INFO"
	.sectionflags	@""
	.align	4


	//----- nvinfo : EIATTR_CUDA_API_VERSION
	.align		4
        /*0000*/ 	.byte	0x04, 0x37
        /*0002*/ 	.short	(.L_301 - .L_300)
.L_300:
        /*0004*/ 	.word	0x00000082


	//----- nvinfo : EIATTR_KPARAM_INFO
	.align		4
.L_301:
        /*0008*/ 	.byte	0x04, 0x17
        /*000a*/ 	.short	(.L_303 - .L_302)
.L_302:
        /*000c*/ 	.word	0x00000000
        /*0010*/ 	.short	0x0006
        /*0012*/ 	.short	0x0020
        /*0014*/ 	.byte	0x00, 0xf0, 0x11, 0x00


	//----- nvinfo : EIATTR_KPARAM_INFO
	.align		4
.L_303:
        /*0018*/ 	.byte	0x04, 0x17
        /*001a*/ 	.short	(.L_305 - .L_304)
.L_304:
        /*001c*/ 	.word	0x00000000
        /*0020*/ 	.short	0x0005
        /*0022*/ 	.short	0x001c
        /*0024*/ 	.byte	0x00, 0xf0, 0x11, 0x00


	//----- nvinfo : EIATTR_KPARAM_INFO
	.align		4
.L_305:
        /*0028*/ 	.byte	0x04, 0x17
        /*002a*/ 	.short	(.L_307 - .L_306)
.L_306:
        /*002c*/ 	.word	0x00000000
        /*0030*/ 	.short	0x0004
        /*0032*/ 	.short	0x0018
        /*0034*/ 	.byte	0x00, 0xf0, 0x11, 0x00


	//----- nvinfo : EIATTR_KPARAM_INFO
	.align		4
.L_307:
        /*0038*/ 	.byte	0x04, 0x17
        /*003a*/ 	.short	(.L_309 - .L_308)
.L_308:
        /*003c*/ 	.word	0x00000000
        /*0040*/ 	.short	0x0003
        /*0042*/ 	.short	0x0014
        /*0044*/ 	.byte	0x00, 0xf0, 0x11, 0x00


	//----- nvinfo : EIATTR_KPARAM_INFO
	.align		4
.L_309:
        /*0048*/ 	.byte	0x04, 0x17
        /*004a*/ 	.short	(.L_311 - .L_310)
.L_310:
        /*004c*/ 	.word	0x00000000
        /*0050*/ 	.short	0x0002
        /*0052*/ 	.short	0x0010
        /*0054*/ 	.byte	0x00, 0xf0, 0x11, 0x00


	//----- nvinfo : EIATTR_KPARAM_INFO
	.align		4
.L_311:
        /*0058*/ 	.byte	0x04, 0x17
        /*005a*/ 	.short	(.L_313 - .L_312)
.L_312:
        /*005c*/ 	.word	0x00000000
        /*0060*/ 	.short	0x0001
        /*0062*/ 	.short	0x0008
        /*0064*/ 	.byte	0x00, 0xf0, 0x21, 0x00


	//----- nvinfo : EIATTR_KPARAM_INFO
	.align		4
.L_313:
        /*0068*/ 	.byte	0x04, 0x17
        /*006a*/ 	.short	(.L_315 - .L_314)
.L_314:
        /*006c*/ 	.word	0x00000000
        /*0070*/ 	.short	0x0000
        /*0072*/ 	.short	0x0000
        /*0074*/ 	.byte	0x00, 0xf0, 0x21, 0x00


	//----- nvinfo : EIATTR_SPARSE_MMA_MASK
	.align		4
.L_315:
        /*0078*/ 	.byte	0x03, 0x50
        /*007a*/ 	.short	0x0000


	//----- nvinfo : EIATTR_MAXREG_COUNT
	.align		4
        /*007c*/ 	.byte	0x03, 0x1b
        /*007e*/ 	.short	0x00ff


	//----- nvinfo : EIATTR_NUM_BARRIERS
	.align		4
        /*0080*/ 	.byte	0x02, 0x4c
        /*0082*/ 	.byte	0x01
	.zero		1


	//----- nvinfo : EIATTR_MERCURY_ISA_VERSION
	.align		4
        /*0084*/ 	.byte	0x03, 0x5f
        /*0086*/ 	.short	0x0101


	//----- nvinfo : EIATTR_EXIT_INSTR_OFFSETS
	.align		4
        /*0088*/ 	.byte	0x04, 0x1c
        /*008a*/ 	.short	(.L_317 - .L_316)


	//   ....[0]....
.L_316:
        /*008c*/ 	.word	0x00000c40


	//   ....[1]....
        /*0090*/ 	.word	0x000016c0


	//   ....[2]....
        /*0094*/ 	.word	0x00001820


	//----- nvinfo : EIATTR_CBANK_PARAM_SIZE
	.align		4
.L_317:
        /*0098*/ 	.byte	0x03, 0x19
        /*009a*/ 	.short	0x0024


	//----- nvinfo : EIATTR_PARAM_CBANK
	.align		4
        /*009c*/ 	.byte	0x04, 0x0a
        /*009e*/ 	.short	(.L_319 - .L_318)
	.align		4
.L_318:
        /*00a0*/ 	.word	index@(.nv.constant0._ZN17fastertransformer12transpose201IfEEvPT_PKS1_iiiii)
        /*00a4*/ 	.short	0x0210
        /*00a6*/ 	.short	0x0024


	//----- nvinfo : EIATTR_SW_WAR
	.align		4
.L_319:
        /*00a8*/ 	.byte	0x04, 0x36
        /*00aa*/ 	.short	(.L_321 - .L_320)
.L_320:
        /*00ac*/ 	.word	0x00000008
.L_321:


//--------------------- .nv.info._ZN17fastertransformer12transpose102I6__halfEEvPT_PKS2_iiii --------------------------
	.section	.nv.info._ZN17fastertransformer12transpose102I6__halfEEvPT_PKS2_iiii,"",@"SHT_CUDA_INFO"
	.sectionflags	@""
	.align	4


	//----- nvinfo : EIATTR_CUDA_API_VERSION
	.align		4
        /*0000*/ 	.byte	0x04, 0x37
        /*0002*/ 	.short	(.L_323 - .L_322)
.L_322:
        /*0004*/ 	.word	0x00000082


	//----- nvinfo : EIATTR_KPARAM_INFO
	.align		4
.L_323:
        /*0008*/ 	.byte	0x04, 0x17
        /*000a*/ 	.short	(.L_325 - .L_324)
.L_324:
        /*000c*/ 	.word	0x00000000
        /*0010*/ 	.short	0x0005
        /*0012*/ 	.short	0x001c
        /*0014*/ 	.byte	0x00, 0xf0, 0x11, 0x00


	//----- nvinfo : EIATTR_KPARAM_INFO
	.align		4
.L_325:
        /*0018*/ 	.byte	0x04, 0x17
        /*001a*/ 	.short	(.L_327 - .L_326)
.L_326:
        /*001c*/ 	.word	0x00000000
        /*0020*/ 	.short	0x0004
        /*0022*/ 	.short	0x0018
        /*0024*/ 	.byte	0x00, 0xf0, 0x11, 0x00


	//----- nvinfo : EIATTR_KPARAM_INFO
	.align		4
.L_327:
        /*0028*/ 	.byte	0x04, 0x17
        /*002a*/ 	.short	(.L_329 - .L_328)
.L_328:
        /*002c*/ 	.word	0x00000000
        /*0030*/ 	.short	0x0003
        /*0032*/ 	.short	0x0014
        /*0034*/ 	.byte	0x00, 0xf0, 0x11, 0x00


	//----- nvinfo : EIATTR_KPARAM_INFO
	.align		4
.L_329:
        /*0038*/ 	.byte	0x04, 0x17
        /*003a*/ 	.short	(.L_331 - .L_330)
.L_330:
        /*003c*/ 	.word	0x00000000
        /*0040*/ 	.short	0x0002
        /*0042*/ 	.short	0x0010
        /*0044*/ 	.byte	0x00, 0xf0, 0x11, 0x00


	//----- nvinfo : EIATTR_KPARAM_INFO
	.align		4
.L_331:
        /*0048*/ 	.byte	0x04, 0x17
        /*004a*/ 	.short	(.L_333 - .L_332)
.L_332:
        /*004c*/ 	.word	0x00000000
        /*0050*/ 	.short	0x0001
        /*0052*/ 	.short	0x0008
        /*0054*/ 	.byte	0x00, 0xf0, 0x21, 0x00


	//----- nvinfo : EIATTR_KPARAM_INFO
	.align		4
.L_333:
        /*0058*/ 	.byte	0x04, 0x17
        /*005a*/ 	.short	(.L_335 - .L_334)
.L_334:
        /*005c*/ 	.word	0x00000000
        /*0060*/ 	.short	0x0000
        /*0062*/ 	.short	0x0000
        /*0064*/ 	.byte	0x00, 0xf0, 0x21, 0x00


	//----- nvinfo : EIATTR_SPARSE_MMA_MASK
	.align		4
.L_335:
        /*0068*/ 	.byte	0x03, 0x50
        /*006a*/ 	.short	0x0000


	//----- nvinfo : EIATTR_MAXREG_COUNT
	.align		4
        /*006c*/ 	.byte	0x03, 0x1b
        /*006e*/ 	.short	0x00ff


	//----- nvinfo : EIATTR_MERCURY_ISA_VERSION
	.align		4
        /*0070*/ 	.byte	0x03, 0x5f
        /*0072*/ 	.short	0x0101


	//----- nvinfo : EIATTR_EXIT_INSTR_OFFSETS
	.align		4
        /*0074*/ 	.byte	0x04, 0x1c
        /*0076*/ 	.short	(.L_337 - .L_336)


	//   ....[0]....
.L_336:
        /*0078*/ 	.word	0x00000140


	//----- nvinfo : EIATTR_CBANK_PARAM_SIZE
	.align		4
.L_337:
        /*007c*/ 	.byte	0x03, 0x19
        /*007e*/ 	.short	0x0020


	//----- nvinfo : EIATTR_PARAM_CBANK
	.align		4
        /*0080*/ 	.byte	0x04, 0x0a
        /*0082*/ 	.short	(.L_339 - .L_338)
	.align		4
.L_338:
        /*0084*/ 	.word	index@(.nv.constant0._ZN17fastertransformer12transpose102I6__halfEEvPT_PKS2_iiii)
        /*0088*/ 	.short	0x0210
        /*008a*/ 	.short	0x0020


	//----- nvinfo : EIATTR_SW_WAR
	.align		4
.L_339:
        /*008c*/ 	.byte	0x04, 0x36
        /*008e*/ 	.short	(.L_341 - .L_340)
.L_340:
        /*0090*/ 	.word	0x00000008
.L_341:


//--------------------- .nv.info._ZN17fastertransformer15prepareMatrixesI6__halfEEvPT_S3_S3_S3_S3_S3_PKS2_S5_S5_S5_S5_S5_S5_iiii --------------------------
	.section	.nv.info._ZN17fastertransformer15prepareMatrixesI6__halfEEvPT_S3_S3_S3_S3_S3_PKS2_S5_S5_S5_S5_S5_S5_iiii,"",@"SHT_CUDA_INFO"
	.sectionflags	@""
	.align	4


	//----- nvinfo : EIATTR_CUDA_API_VERSION
	.align		4
        /*0000*/ 	.byte	0x04, 0x37
        /*0002*/ 	.short	(.L_343 - .L_342)
.L_342:
        /*0004*/ 	.word	0x00000082


	//----- nvinfo : EIATTR_KPARAM_INFO
	.align		4
.L_343:
        /*0008*/ 	.byte	0x04, 0x17
        /*000a*/ 	.short	(.L_345 - .L_344)
.L_344:
        /*000c*/ 	.word	0x00000000
        /*0010*/ 	.short	0x0010
        /*0012*/ 	.short	0x0074
        /*0014*/ 	.byte	0x00, 0xf0, 0x11, 0x00


	//----- nvinfo : EIATTR_KPARAM_INFO
	.align		4
.L_345:
        /*0018*/ 	.byte	0x04, 0x17
        /*001a*/ 	.short	(.L_347 - .L_346)
.L_346:
        /*001c*/ 	.word	0x00000000
        /*0020*/ 	.short	0x000f
        /*0022*/ 	.short	0x0070
        /*0024*/ 	.byte	0x00, 0xf0, 0x11, 0x00


	//----- nvinfo : EIATTR_KPARAM_INFO
	.align		4
.L_347:
        /*0028*/ 	.byte	0x04, 0x17
        /*002a*/ 	.short	(.L_349 - .L_348)
.L_348:
        /*002c*/ 	.word	0x00000000
        /*0030*/ 	.short	0x000e
        /*0032*/ 	.short	0x006c
        /*0034*/ 	.byte	0x00, 0xf0, 0x11, 0x00


	//----- nvinfo : EIATTR_KPARAM_INFO
	.align		4
.L_349:
        /*0038*/ 	.byte	0x04, 0x17
        /*003a*/ 	.short	(.L_351 - .L_350)
.L_350:
        /*003c*/ 	.word	0x00000000
        /*0040*/ 	.short	0x000d
        /*0042*/ 	.short	0x0068
        /*0044*/ 	.byte	0x00, 0xf0, 0x11, 0x00


	//----- nvinfo : EIATTR_KPARAM_INFO
	.align		4
.L_351:
        /*0048*/ 	.byte	0x04, 0x17
        /*004a*/ 	.short	(.L_353 - .L_352)
.L_352:
        /*004c*/ 	.word	0x00000000
        /*0050*/ 	.short	0x000c
        /*0052*/ 	.short	0x0060
        /*0054*/ 	.byte	0x00, 0xf0, 0x21, 0x00


	//----- nvinfo : EIATTR_KPARAM_INFO
	.align		4
.L_353:
        /*0058*/ 	.byte	0x04, 0x17
        /*005a*/ 	.short	(.L_355 - .L_354)
.L_354:
        /*005c*/ 	.word	0x00000000
        /*0060*/ 	.short	0x000b
        /*0062*/ 	.short	0x0058
        /*0064*/ 	.byte	0x00, 0xf0, 0x21, 0x00


	//----- nvinfo : EIATTR_KPARAM_INFO
	.align		4
.L_355:
        /*0068*/ 	.byte	0x04, 0x17
        /*006a*/ 	.short	(.L_357 - .L_356)
.L_356:
        /*006c*/ 	.word	0x00000000
        /*0070*/ 	.short	0x000a
        /*0072*/ 	.short	0x0050
        /*0074*/ 	.byte	0x00, 0xf0, 0x21, 0x00


	//----- nvinfo : EIATTR_KPARAM_INFO
	.align		4
.L_357:
        /*0078*/ 	.byte	0x04, 0x17
        /*007a*/ 	.short	(.L_359 - .L_358)
.L_358:
        /*007c*/ 	.word	0x00000000
        /*0080*/ 	.short	0x0009
        /*0082*/ 	.short	0x0048
        /*0084*/ 	.byte	0x00, 0xf0, 0x21, 0x00


	//----- nvinfo : EIATTR_KPARAM_INFO
	.align		4
.L_359:
        /*0088*/ 	.byte	0x04, 0x17
        /*008a*/ 	.short	(.L_361 - .L_360)
.L_360:
        /*008c*/ 	.word	0x00000000
        /*0090*/ 	.short	0x0008
        /*0092*/ 	.short	0x0040
        /*0094*/ 	.byte	0x00, 0xf0, 0x21, 0x00


	//----- nvinfo : EIATTR_KPARAM_INFO
	.align		4
.L_361:
        /*0098*/ 	.byte	0x04, 0x17
        /*009a*/ 	.short	(.L_363 - .L_362)
.L_362:
        /*009c*/ 	.word	0x00000000
        /*00a0*/ 	.short	0x0007
        /*00a2*/ 	.short	0x0038
        /*00a4*/ 	.byte	0x00, 0xf0, 0x21, 0x00


	//----- nvinfo : EIATTR_KPARAM_INFO
	.align		4
.L_363:
        /*00a8*/ 	.byte	0x04, 0x17
        /*00aa*/ 	.short	(.L_365 - .L_364)
.L_364:
        /*00ac*/ 	.word	0x00000000
        /*00b0*/ 	.short	0x0006
        /*00b2*/ 	.short	0x0030
        /*00b4*/ 	.byte	0x00, 0xf0, 0x21, 0x00


	//----- nvinfo : EIATTR_KPARAM_INFO
	.align		4
.L_365:
        /*00b8*/ 	.byte	0x04, 0x17
        /*00ba*/ 	.short	(.L_367 - .L_366)
.L_366:
        /*00bc*/ 	.word	0x00000000
        /*00c0*/ 	.short	0x0005
        /*00c2*/ 	.short	0x0028
        /*00c4*/ 	.byte	0x00, 0xf0, 0x21, 0x00


	//----- nvinfo : EIATTR_KPARAM_INFO
	.align		4
.L_367:
        /*00c8*/ 	.byte	0x04, 0x17
        /*00ca*/ 	.short	(.L_369 - .L_368)
.L_368:
        /*00cc*/ 	.word	0x00000000
        /*00d0*/ 	.short	0x0004
        /*00d2*/ 	.short	0x0020
        /*00d4*/ 	.byte	0x00, 0xf0, 0x21, 0x00


	//----- nvinfo : EIATTR_KPARAM_INFO
	.align		4
.L_369:
        /*00d8*/ 	.byte	0x04, 0x17
        /*00da*/ 	.short	(.L_371 - .L_370)
.L_370:
        /*00dc*/ 	.word	0x00000000
        /*00e0*/ 	.short	0x0003
        /*00e2*/ 	.short	0x0018
        /*00e4*/ 	.byte	0x00, 0xf0, 0x21, 0x00


	//----- nvinfo : EIATTR_KPARAM_INFO
	.align		4
.L_371:
        /*00e8*/ 	.byte	0x04, 0x17
        /*00ea*/ 	.short	(.L_373 - .L_372)
.L_372:
        /*00ec*/ 	.word	0x00000000
        /*00f0*/ 	.short	0x0002
        /*00f2*/ 	.short	0x0010
        /*00f4*/ 	.byte	0x00, 0xf0, 0x21, 0x00


	//----- nvinfo : EIATTR_KPARAM_INFO
	.align		4
.L_373:
        /*00f8*/ 	.byte	0x04, 0x17
        /*00fa*/ 	.short	(.L_375 - .L_374)
.L_374:
        /*00fc*/ 	.word	0x00000000
        /*0100*/ 	.short	0x0001
        /*0102*/ 	.short	0x0008
        /*0104*/ 	.byte	0x00, 0xf0, 0x21, 0x00


	//----- nvinfo : EIATTR_KPARAM_INFO
	.align		4
.L_375:
        /*0108*/ 	.byte	0x04, 0x17
        /*010a*/ 	.short	(.L_377 - .L_376)
.L_376:
        /*010c*/ 	.word	0x00000000
        /*0110*/ 	.short	0x0000
        /*0112*/ 	.short	0x0000
        /*0114*/ 	.byte	0x00, 0xf0, 0x21, 0x00


	//----- nvinfo : EIATTR_SPARSE_MMA_MASK
	.align		4
.L_377:
        /*0118*/ 	.byte	0x03, 0x50
        /*011a*/ 	.short	0x0000


	//----- nvinfo : EIATTR_MAXREG_COUNT
	.align		4
        /*011c*/ 	.byte	0x03, 0x1b
        /*011e*/ 	.short	0x00ff


	//----- nvinfo : EIATTR_MERCURY_ISA_VERSION
	.align		4
        /*0120*/ 	.byte	0x03, 0x5f
        /*0122*/ 	.short	0x0101


	//----- nvinfo : EIATTR_EXIT_INSTR_OFFSETS
	.align		4
        /*0124*/ 	.byte	0x04, 0x1c
        /*0126*/ 	.short	(.L_379 - .L_378)


	//   ....[0]....
.L_378:
        /*0128*/ 	.word	0x00000050


	//   ....[1]....
        /*012c*/ 	.word	0x00000600


	//   ....[2]....
        /*0130*/ 	.word	0x000006e0


	//----- nvinfo : EIATTR_CBANK_PARAM_SIZE
	.align		4
.L_379:
        /*0134*/ 	.byte	0x03, 0x19
        /*0136*/ 	.short	0x0078


	//----- nvinfo : EIATTR_PARAM_CBANK
	.align		4
        /*0138*/ 	.byte	0x04, 0x0a
        /*013a*/ 	.short	(.L_381 - .L_380)
	.align		4
.L_380:
        /*013c*/ 	.word	index@(.nv.constant0._ZN17fastertransformer15prepareMatrixesI6__halfEEvPT_S3_S3_S3_S3_S3_PKS2_S5_S5_S5_S5_S5_S5_iiii)
        /*0140*/ 	.short	0x0210
        /*0142*/ 	.short	0x0078


	//----- nvinfo : EIATTR_SW_WAR
	.align		4
.L_381:
        /*0144*/ 	.byte	0x04, 0x36
        /*0146*/ 	.short	(.L_383 - .L_382)
.L_382:
        /*0148*/ 	.word	0x00000008
.L_383:


//--------------------- .nv.info._ZN17fastertransformer21calAttnScore_valueBufIfEEvPT_PKS1_S4_S4_S4_iiifS2_S4_iiii --------------------------
	.section	.nv.info._ZN17fastertransformer21calAttnScore_valueBufIfEEvPT_PKS1_S4_S4_S4_iiifS2_S4_iiii,"",@"SHT_CUDA_INFO"
	.sectionflags	@""
	.align	4


	//----- nvinfo : EIATTR_CUDA_API_VERSION
	.align		4
        /*0000*/ 	.byte	0x04, 0x37
        /*0002*/ 	.short	(.L_385 - .L_384)
.L_384:
        /*0004*/ 	.word	0x00000082


	//----- nvinfo : EIATTR_KPARAM_INFO
	.align		4
.L_385:
        /*0008*/ 	.byte	0x04, 0x17
        /*000a*/ 	.short	(.L_387 - .L_386)
.L_386:
        /*000c*/ 	.word	0x00000000
        /*0010*/ 	.short	0x000e
        /*0012*/ 	.short	0x0054
        /*0014*/ 	.byte	0x00, 0xf0, 0x11, 0x00


	//----- nvinfo : EIATTR_KPARAM_INFO
	.align		4
.L_387:
        /*0018*/ 	.byte	0x04, 0x17
        /*001a*/ 	.short	(.L_389 - .L_388)
.L_388:
        /*001c*/ 	.word	0x00000000
        /*0020*/ 	.short	0x000d
        /*0022*/ 	.short	0x0050
        /*0024*/ 	.byte	0x00, 0xf0, 0x11, 0x00


	//----- nvinfo : EIATTR_KPARAM_INFO
	.align		4
.L_389:
        /*0028*/ 	.byte	0x04, 0x17
        /*002a*/ 	.short	(.L_391 - .L_390)
.L_390:
        /*002c*/ 	.word	0x00000000
        /*0030*/ 	.short	0x000c
        /*0032*/ 	.short	0x004c
        /*0034*/ 	.byte	0x00, 0xf0, 0x11, 0x00


	//----- nvinfo : EIATTR_KPARAM_INFO
	.align		4
.L_391:
        /*0038*/ 	.byte	0x04, 0x17
        /*003a*/ 	.short	(.L_393 - .L_392)
.L_392:
        /*003c*/ 	.word	0x00000000
        /*0040*/ 	.short	0x000b
        /*0042*/ 	.short	0x0048
        /*0044*/ 	.byte	0x00, 0xf0, 0x11, 0x00


	//----- nvinfo : EIATTR_KPARAM_INFO
	.align		4
.L_393:
        /*0048*/ 	.byte	0x04, 0x17
        /*004a*/ 	.short	(.L_395 - .L_394)
.L_394:
        /*004c*/ 	.word	0x00000000
        /*0050*/ 	.short	0x000a
        /*0052*/ 	.short	0x0040
        /*0054*/ 	.byte	0x00, 0xf0, 0x21, 0x00


	//----- nvinfo : EIATTR_KPARAM_INFO
	.align		4
.L_395:
        /*0058*/ 	.byte	0x04, 0x17
        /*005a*/ 	.short	(.L_397 - .L_396)
.L_396:
        /*005c*/ 	.word	0x00000000
        /*0060*/ 	.short	0x0009
        /*0062*/ 	.short	0x0038
        /*0064*/ 	.byte	0x00, 0xf0, 0x21, 0x00


	//----- nvinfo : EIATTR_KPARAM_INFO
	.align		4
.L_397:
        /*0068*/ 	.byte	0x04, 0x17
        /*006a*/ 	.short	(.L_399 - .L_398)
.L_398:
        /*006c*/ 	.word	0x00000000
        /*0070*/ 	.short	0x0008
        /*0072*/ 	.short	0x0034
        /*0074*/ 	.byte	0x00, 0xf0, 0x11, 0x00


	//----- nvinfo : EIATTR_KPARAM_INFO
	.align		4
.L_399:
        /*0078*/ 	.byte	0x04, 0x17
        /*007a*/ 	.short	(.L_401 - .L_400)
.L_400:
        /*007c*/ 	.word	0x00000000
        /*0080*/ 	.short	0x0007
        /*0082*/ 	.short	0x0030
        /*0084*/ 	.byte	0x00, 0xf0, 0x11, 0x00


	//----- nvinfo : EIATTR_KPARAM_INFO
	.align		4
.L_401:
        /*0088*/ 	.byte	0x04, 0x17
        /*008a*/ 	.short	(.L_403 - .L_402)
.L_402:
        /*008c*/ 	.word	0x00000000
        /*0090*/ 	.short	0x0006
        /*0092*/ 	.short	0x002c
        /*0094*/ 	.byte	0x00, 0xf0, 0x11, 0x00


	//----- nvinfo : EIATTR_KPARAM_INFO
	.align		4
.L_403:
        /*0098*/ 	.byte	0x04, 0x17
        /*009a*/ 	.short	(.L_405 - .L_404)
.L_404:
        /*009c*/ 	.word	0x00000000
        /*00a0*/ 	.short	0x0005
        /*00a2*/ 	.short	0x0028
        /*00a4*/ 	.byte	0x00, 0xf0, 0x11, 0x00


	//----- nvinfo : EIATTR_KPARAM_INFO
	.align		4
.L_405:
        /*00a8*/ 	.byte	0x04, 0x17
        /*00aa*/ 	.short	(.L_407 - .L_406)
.L_406:
        /*00ac*/ 	.word	0x00000000
        /*00b0*/ 	.short	0x0004
        /*00b2*/ 	.short	0x0020
        /*00b4*/ 	.byte	0x00, 0xf0, 0x21, 0x00


	//----- nvinfo : EIATTR_KPARAM_INFO
	.align		4
.L_407:
        /*00b8*/ 	.byte	0x04, 0x17
        /*00ba*/ 	.short	(.L_409 - .L_408)
.L_408:
        /*00bc*/ 	.word	0x00000000
        /*00c0*/ 	.short	0x0003
        /*00c2*/ 	.short	0x0018
        /*00c4*/ 	.byte	0x00, 0xf0, 0x21, 0x00


	//----- nvinfo : EIATTR_KPARAM_INFO
	.align		4
.L_409:
        /*00c8*/ 	.byte	0x04, 0x17
        /*00ca*/ 	.short	(.L_411 - .L_410)
.L_410:
        /*00cc*/ 	.word	0x00000000
        /*00d0*/ 	.short	0x0002
        /*00d2*/ 	.short	0x0010
        /*00d4*/ 	.byte	0x00, 0xf0, 0x21, 0x00


	//----- nvinfo : EIATTR_KPARAM_INFO
	.align		4
.L_411:
        /*00d8*/ 	.byte	0x04, 0x17
        /*00da*/ 	.short	(.L_413 - .L_412)
.L_412:
        /*00dc*/ 	.word	0x00000000
        /*00e0*/ 	.short	0x0001
        /*00e2*/ 	.short	0x0008
        /*00e4*/ 	.byte	0x00, 0xf0, 0x21, 0x00


	//----- nvinfo : EIATTR_KPARAM_INFO
	.align		4
.L_413:
        /*00e8*/ 	.byte	0x04, 0x17
        /*00ea*/ 	.short	(.L_415 - .L_414)
.L_414:
        /*00ec*/ 	.word	0x00000000
        /*00f0*/ 	.short	0x0000
        /*00f2*/ 	.short	0x0000
        /*00f4*/ 	.byte	0x00, 0xf0, 0x21, 0x00


	//----- nvinfo : EIATTR_SPARSE_MMA_MASK
	.align		4
.L_415:
        /*00f8*/ 	.byte	0x03, 0x50
        /*00fa*/ 	.short	0x0000


	//----- nvinfo : EIATTR_MAXREG_COUNT
	.align		4
        /*00fc*/ 	.byte	0x03, 0x1b
        /*00fe*/ 	.short	0x00ff


	//----- nvinfo : EIATTR_NUM_BARRIERS
	.align		4
        /*0100*/ 	.byte	0x02, 0x4c
        /*0102*/ 	.byte	0x01
	.zero		1


	//----- nvinfo : EIATTR_MERCURY_ISA_VERSION
	.align		4
        /*0104*/ 	.byte	0x03, 0x5f
        /*0106*/ 	.short	0x0101


	//----- nvinfo : EIATTR_COOP_GROUP_MASK_REGIDS
	.align		4
        /*0108*/ 	.byte	0x04, 0x29
        /*010a*/ 	.short	(.L_417 - .L_416)


	//   ....[0]....
.L_416:
        /*010c*/ 	.word	0xffffffff


	//   ....[1]....
        /*0110*/ 	.word	0xffffffff


	//   ....[2]....
        /*0114*/ 	.word	0xffffffff


	//   ....[3]....
        /*0118*/ 	.word	0xffffffff


	//   ....[4]....
        /*011c*/ 	.word	0xffffffff


	//   ....[5]....
        /*0120*/ 	.word	0xffffffff


	//   ....[6]....
        /*0124*/ 	.word	0xffffffff


	//   ....[7]....
        /*0128*/ 	.word	0xffffffff


	//   ....[8]....
        /*012c*/ 	.word	0xffffffff


	//   ....[9]....
        /*0130*/ 	.word	0xffffffff


	//   ....[10]....
        /*0134*/ 	.word	0xffffffff


	//   ....[11]....
        /*0138*/ 	.word	0xffffffff


	//   ....[12]....
        /*013c*/ 	.word	0xffffffff


	//   ....[13]....
        /*0140*/ 	.word	0xffffffff


	//   ....[14]....
        /*0144*/ 	.word	0xffffffff


	//   ....[15]....
        /*0148*/ 	.word	0xffffffff


	//   ....[16]....
        /*014c*/ 	.word	0xffffffff


	//   ....[17]....
        /*0150*/ 	.word	0xffffffff


	//   ....[18]....
        /*0154*/ 	.word	0xffffffff


	//   ....[19]....
        /*0158*/ 	.word	0xffffffff


	//----- nvinfo : EIATTR_COOP_GROUP_INSTR_OFFSETS
	.align		4
.L_417:
        /*015c*/ 	.byte	0x04, 0x28
        /*015e*/ 	.short	(.L_419 - .L_418)


	//   ....[0]....
.L_418:
        /*0160*/ 	.word	0x00000240


	//   ....[1]....
        /*0164*/ 	.word	0x00000260


	//   ....[2]....
        /*0168*/ 	.word	0x00000280


	//   ....[3]....
        /*016c*/ 	.word	0x000002b0


	//   ....[4]....
        /*0170*/ 	.word	0x000002e0


	//   ....[5]....
        /*0174*/ 	.word	0x000003d0


	//   ....[6]....
        /*0178*/ 	.word	0x000003f0


	//   ....[7]....
        /*017c*/ 	.word	0x00000410


	//   ....[8]....
        /*0180*/ 	.word	0x00000440


	//   ....[9]....
        /*0184*/ 	.word	0x00000470


	//   ....[10]....
        /*0188*/ 	.word	0x00000550


	//   ....[11]....
        /*018c*/ 	.word	0x00000570


	//   ....[12]....
        /*0190*/ 	.word	0x00000590


	//   ....[13]....
        /*0194*/ 	.word	0x000005b0


	//   ....[14]....
        /*0198*/ 	.word	0x00000600


	//   ....[15]....
        /*019c*/ 	.word	0x000006f0


	//   ....[16]....
        /*01a0*/ 	.word	0x00000710


	//   ....[17]....
        /*01a4*/ 	.word	0x00000730


	//   ....[18]....
        /*01a8*/ 	.word	0x00000770


	//   ....[19]....
        /*01ac*/ 	.word	0x00000790


	//----- nvinfo : EIATTR_EXIT_INSTR_OFFSETS
	.align		4
.L_419:
        /*01b0*/ 	.byte	0x04, 0x1c
        /*01b2*/ 	.short	(.L_421 - .L_420)


	//   ....[0]....
.L_420:
        /*01b4*/ 	.word	0x000008d0


	//   ....[1]....
        /*01b8*/ 	.word	0x00000c60


	//   ....[2]....
        /*01bc*/ 	.word	0x00000dd0


	//----- nvinfo : EIATTR_CRS_STACK_SIZE
	.align		4
.L_421:
        /*01c0*/ 	.byte	0x04, 0x1e
        /*01c2*/ 	.short	(.L_423 - .L_422)
.L_422:
        /*01c4*/ 	.word	0x00000000


	//----- nvinfo : EIATTR_CBANK_PARAM_SIZE
	.align		4
.L_423:
        /*01c8*/ 	.byte	0x03, 0x19
        /*01ca*/ 	.short	0x0058


	//----- nvinfo : EIATTR_PARAM_CBANK
	.align		4
        /*01cc*/ 	.byte	0x04, 0x0a
        /*01ce*/ 	.short	(.L_425 - .L_424)
	.align		4
.L_424:
        /*01d0*/ 	.word	index@(.nv.constant0._ZN17fastertransformer21calAttnScore_valueBufIfEEvPT_PKS1_S4_S4_S4_iiifS2_S4_iiii)
        /*01d4*/ 	.short	0x0210
        /*01d6*/ 	.short	0x0058


	//----- nvinfo : EIATTR_SW_WAR
	.align		4
.L_425:
        /*01d8*/ 	.byte	0x04, 0x36
        /*01da*/ 	.short	(.L_427 - .L_426)
.L_426:
        /*01dc*/ 	.word	0x00000008
.L_427:


//--------------------- .nv.info._ZN17fastertransformer14gelu_bias_loopI6__halfEEvPT_PKS2_ii --------------------------
	.section	.nv.info._ZN17fastertransformer14gelu_bias_loopI6__halfEEvPT_PKS2_ii,"",@"SHT_CUDA_INFO"
	.sectionflags	@""
	.align	4


	//----- nvinfo : EIATTR_CUDA_API_VERSION
	.align		4
        /*0000*/ 	.byte	0x04, 0x37
        /*0002*/ 	.short	(.L_429 - .L_428)
.L_428:
        /*0004*/ 	.word	0x00000082


	//----- nvinfo : EIATTR_KPARAM_INFO
	.align		4
.L_429:
        /*0008*/ 	.byte	0x04, 0x17
        /*000a*/ 	.short	(.L_431 - .L_430)
.L_430:
        /*000c*/ 	.word	0x00000000
        /*0010*/ 	.short	0x0003
        /*0012*/ 	.short	0x0014
        /*0014*/ 	.byte	0x00, 0xf0, 0x11, 0x00


	//----- nvinfo : EIATTR_KPARAM_INFO
	.align		4
.L_431:
        /*0018*/ 	.byte	0x04, 0x17
        /*001a*/ 	.short	(.L_433 - .L_432)
.L_432:
        /*001c*/ 	.word	0x00000000
        /*0020*/ 	.short	0x0002
        /*0022*/ 	.short	0x0010
        /*0024*/ 	.byte	0x00, 0xf0, 0x11, 0x00


	//----- nvinfo : EIATTR_KPARAM_INFO
	.align		4
.L_433:
        /*0028*/ 	.byte	0x04, 0x17
        /*002a*/ 	.short	(.L_435 - .L_434)
.L_434:
        /*002c*/ 	.word	0x00000000
        /*0030*/ 	.short	0x0001
        /*0032*/ 	.short	0x0008
        /*0034*/ 	.byte	0x00, 0xf0, 0x21, 0x00


	//----- nvinfo : EIATTR_KPARAM_INFO
	.align		4
.L_435:
        /*0038*/ 	.byte	0x04, 0x17
        /*003a*/ 	.short	(.L_437 - .L_436)
.L_436:
        /*003c*/ 	.word	0x00000000
        /*0040*/ 	.short	0x0000
        /*0042*/ 	.short	0x0000
        /*0044*/ 	.byte	0x00, 0xf0, 0x21, 0x00


	//----- nvinfo : EIATTR_SPARSE_MMA_MASK
	.align		4
.L_437:
        /*0048*/ 	.byte	0x03, 0x50
        /*004a*/ 	.short	0x0000


	//----- nvinfo : EIATTR_MAXREG_COUNT
	.align		4
        /*004c*/ 	.byte	0x03, 0x1b
        /*004e*/ 	.short	0x00ff


	//----- nvinfo : EIATTR_MERCURY_ISA_VERSION
	.align		4
        /*0050*/ 	.byte	0x03, 0x5f
        /*0052*/ 	.short	0x0101


	//----- nvinfo : EIATTR_EXIT_INSTR_OFFSETS
	.align		4
        /*0054*/ 	.byte	0x04, 0x1c
        /*0056*/ 	.short	(.L_439 - .L_438)


	//   ....[0]....
.L_438:
        /*0058*/ 	.word	0x00000040


	//   ....[1]....
        /*005c*/ 	.word	0x00000090


	//   ....[2]....
        /*0060*/ 	.word	0x000002f0


	//----- nvinfo : EIATTR_CRS_STACK_SIZE
	.align		4
.L_439:
        /*0064*/ 	.byte	0x04, 0x1e
        /*0066*/ 	.short	(.L_441 - .L_440)
.L_440:
        /*0068*/ 	.word	0x00000000


	//----- nvinfo : EIATTR_CBANK_PARAM_SIZE
	.align		4
.L_441:
        /*006c*/ 	.byte	0x03, 0x19
        /*006e*/ 	.short	0x0018


	//----- nvinfo : EIATTR_PARAM_CBANK
	.align		4
        /*0070*/ 	.byte	0x04, 0x0a
        /*0072*/ 	.short	(.L_443 - .L_442)
	.align		4
.L_442:
        /*0074*/ 	.word	index@(.nv.constant0._ZN17fastertransformer14gelu_bias_loopI6__halfEEvPT_PKS2_ii)
        /*0078*/ 	.short	0x0210
        /*007a*/ 	.short	0x0018


	//----- nvinfo : EIATTR_SW_WAR
	.align		4
.L_443:
        /*007c*/ 	.byte	0x04, 0x36
        /*007e*/ 	.short	(.L_445 - .L_444)
.L_444:
        /*0080*/ 	.word	0x00000008
.L_445:


//--------------------- .nv.info._ZN17fastertransformer17addBias_layerNormIfEEvPT_PKS1_S4_S4_S4_iif --------------------------
	.section	.nv.info._ZN17fastertransformer17addBias_layerNormIfEEvPT_PKS1_S4_S4_S4_iif,"",@"SHT_CUDA_INFO"
	.sectionflags	@""
	.align	4


	//----- nvinfo : EIATTR_CUDA_API_VERSION
	.align		4
        /*0000*/ 	.byte	0x04, 0x37
        /*0002*/ 	.short	(.L_447 - .L_446)
.L_446:
        /*0004*/ 	.word	0x00000082


	//----- nvinfo : EIATTR_KPARAM_INFO
	.align		4
.L_447:
        /*0008*/ 	.byte	0x04, 0x17
        /*000a*/ 	.short	(.L_449 - .L_448)
.L_448:
        /*000c*/ 	.word	0x00000000
        /*0010*/ 	.short	0x0007
        /*0012*/ 	.short	0x0030
        /*0014*/ 	.byte	0x00, 0xf0, 0x11, 0x00


	//----- nvinfo : EIATTR_KPARAM_INFO
	.align		4
.L_449:
        /*0018*/ 	.byte	0x04, 0x17
        /*001a*/ 	.short	(.L_451 - .L_450)
.L_450:
        /*001c*/ 	.word	0x00000000
        /*0020*/ 	.short	0x0006
        /*0022*/ 	.short	0x002c
        /*0024*/ 	.byte	0x00, 0xf0, 0x11, 0x00


	//----- nvinfo : EIATTR_KPARAM_INFO
	.align		4
.L_451:
        /*0028*/ 	.byte	0x04, 0x17
        /*002a*/ 	.short	(.L_453 - .L_452)
.L_452:
        /*002c*/ 	.word	0x00000000
        /*0030*/ 	.short	0x0005
        /*0032*/ 	.short	0x0028
        /*0034*/ 	.byte	0x00, 0xf0, 0x11, 0x00


	//----- nvinfo : EIATTR_KPARAM_INFO
	.align		4
.L_453:
        /*0038*/ 	.byte	0x04, 0x17
        /*003a*/ 	.short	(.L_455 - .L_454)
.L_454:
        /*003c*/ 	.word	0x00000000
        /*0040*/ 	.short	0x0004
        /*0042*/ 	.short	0x0020
        /*0044*/ 	.byte	0x00, 0xf0, 0x21, 0x00


	//----- nvinfo : EIATTR_KPARAM_INFO
	.align		4
.L_455:
        /*0048*/ 	.byte	0x04, 0x17
        /*004a*/ 	.short	(.L_457 - .L_456)
.L_456:
        /*004c*/ 	.word	0x00000000
        /*0050*/ 	.short	0x0003
        /*0052*/ 	.short	0x0018
        /*0054*/ 	.byte	0x00, 0xf0, 0x21, 0x00


	//----- nvinfo : EIATTR_KPARAM_INFO
	.align		4
.L_457:
        /*0058*/ 	.byte	0x04, 0x17
        /*005a*/ 	.short	(.L_459 - .L_458)
.L_458:
        /*005c*/ 	.word	0x00000000
        /*0060*/ 	.short	0x0002
        /*0062*/ 	.short	0x0010
        /*0064*/ 	.byte	0x00, 0xf0, 0x21, 0x00


	//----- nvinfo : EIATTR_KPARAM_INFO
	.align		4
.L_459:
        /*0068*/ 	.byte	0x04, 0x17
        /*006a*/ 	.short	(.L_461 - .L_460)
.L_460:
        /*006c*/ 	.word	0x00000000
        /*0070*/ 	.short	0x0001
        /*0072*/ 	.short	0x0008
        /*0074*/ 	.byte	0x00, 0xf0, 0x21, 0x00


	//----- nvinfo : EIATTR_KPARAM_INFO
	.align		4
.L_461:
        /*0078*/ 	.byte	0x04, 0x17
        /*007a*/ 	.short	(.L_463 - .L_462)
.L_462:
        /*007c*/ 	.word	0x00000000
        /*0080*/ 	.short	0x0000
        /*0082*/ 	.short	0x0000
        /*0084*/ 	.byte	0x00, 0xf0, 0x21, 0x00


	//----- nvinfo : EIATTR_SPARSE_MMA_MASK
	.align		4
.L_463:
        /*0088*/ 	.byte	0x03, 0x50
        /*008a*/ 	.short	0x0000


	//----- nvinfo : EIATTR_MAXREG_COUNT
	.align		4
        /*008c*/ 	.byte	0x03, 0x1b
        /*008e*/ 	.short	0x00ff


	//----- nvinfo : EIATTR_NUM_BARRIERS
	.align		4
        /*0090*/ 	.byte	0x02, 0x4c
        /*0092*/ 	.byte	0x01
	.zero		1


	//----- nvinfo : EIATTR_MERCURY_ISA_VERSION
	.align		4
        /*0094*/ 	.byte	0x03, 0x5f
        /*0096*/ 	.short	0x0101


	//----- nvinfo : EIATTR_COOP_GROUP_MASK_REGIDS
	.align		4
        /*0098*/ 	.byte	0x04, 0x29
        /*009a*/ 	.short	(.L_465 - .L_464)


	//   ....[0]....
.L_464:
        /*009c*/ 	.word	0xffffffff


	//   ....[1]....
        /*00a0*/ 	.word	0xffffffff


	//   ....[2]....
        /*00a4*/ 	.word	0xffffffff


	//   ....[3]....
        /*00a8*/ 	.word	0xffffffff


	//   ....[4]....
        /*00ac*/ 	.word	0xffffffff


	//   ....[5]....
        /*00b0*/ 	.word	0xffffffff


	//   ....[6]....
        /*00b4*/ 	.word	0xffffffff


	//   ....[7]....
        /*00b8*/ 	.word	0xffffffff


	//   ....[8]....
        /*00bc*/ 	.word	0xffffffff


	//   ....[9]....
        /*00c0*/ 	.word	0xffffffff


	//   ....[10]....
        /*00c4*/ 	.word	0xffffffff


	//   ....[11]....
        /*00c8*/ 	.word	0xffffffff


	//   ....[12]....
        /*00cc*/ 	.word	0xffffffff


	//   ....[13]....
        /*00d0*/ 	.word	0xffffffff


	//   ....[14]....
        /*00d4*/ 	.word	0xffffffff


	//   ....[15]....
        /*00d8*/ 	.word	0xffffffff


	//   ....[16]....
        /*00dc*/ 	.word	0xffffffff


	//   ....[17]....
        /*00e0*/ 	.word	0xffffffff


	//   ....[18]....
        /*00e4*/ 	.word	0xffffffff


	//   ....[19]....
        /*00e8*/ 	.word	0xffffffff


	//----- nvinfo : EIATTR_COOP_GROUP_INSTR_OFFSETS
	.align		4
.L_465:
        /*00ec*/ 	.byte	0x04, 0x28
        /*00ee*/ 	.short	(.L_467 - .L_466)


	//   ....[0]....
.L_466:
        /*00f0*/ 	.word	0x00000160


	//   ....[1]....
        /*00f4*/ 	.word	0x00000180


	//   ....[2]....
        /*00f8*/ 	.word	0x000001a0


	//   ....[3]....
        /*00fc*/ 	.word	0x000001c0


	//   ....[4]....
        /*0100*/ 	.word	0x000001f0


	//   ....[5]....
        /*0104*/ 	.word	0x00000270


	//   ....[6]....
        /*0108*/ 	.word	0x00000290


	//   ....[7]....
        /*010c*/ 	.word	0x000002b0


	//   ....[8]....
        /*0110*/ 	.word	0x000002d0


	//   ....[9]....
        /*0114*/ 	.word	0x00000310


	//   ....[10]....
        /*0118*/ 	.word	0x000003b0


	//   ....[11]....
        /*011c*/ 	.word	0x000003e0


	//   ....[12]....
        /*0120*/ 	.word	0x00000410


	//   ....[13]....
        /*0124*/ 	.word	0x00000430


	//   ....[14]....
        /*0128*/ 	.word	0x00000450


	//   ....[15]....
        /*012c*/ 	.word	0x00000510


	//   ....[16]....
        /*0130*/ 	.word	0x00000530


	//   ....[17]....
        /*0134*/ 	.word	0x00000550


	//   ....[18]....
        /*0138*/ 	.word	0x00000570


	//   ....[19]....
        /*013c*/ 	.word	0x000005a0


	//----- nvinfo : EIATTR_EXIT_INSTR_OFFSETS
	.align		4
.L_467:
        /*0140*/ 	.byte	0x04, 0x1c
        /*0142*/ 	.short	(.L_469 - .L_468)


	//   ....[0]....
.L_468:
        /*0144*/ 	.word	0x00000690


	//----- nvinfo : EIATTR_CBANK_PARAM_SIZE
	.align		4
.L_469:
        /*0148*/ 	.byte	0x03, 0x19
        /*014a*/ 	.short	0x0034


	//----- nvinfo : EIATTR_PARAM_CBANK
	.align		4
        /*014c*/ 	.byte	0x04, 0x0a
        /*014e*/ 	.short	(.L_471 - .L_470)
	.align		4
.L_470:
        /*0150*/ 	.word	index@(.nv.constant0._ZN17fastertransformer17addBias_layerNormIfEEvPT_PKS1_S4_S4_S4_iif)
        /*0154*/ 	.short	0x0210
        /*0156*/ 	.short	0x0034


	//----- nvinfo : EIATTR_SW_WAR
	.align		4
.L_471:
        /*0158*/ 	.byte	0x04, 0x36
        /*015a*/ 	.short	(.L_473 - .L_472)
.L_472:
        /*015c*/ 	.word	0x00000008
.L_473:


//--------------------- .nv.info._ZN17fastertransformer15transpose102_v2IfEEvPT_PKS1_iiii --------------------------
	.section	.nv.info._ZN17fastertransformer15transpose102_v2IfEEvPT_PKS1_iiii,"",@"SHT_CUDA_INFO"
	.sectionflags	@""
	.align	4


	//----- nvinfo : EIATTR_CUDA_API_VERSION
	.align		4
        /*0000*/ 	.byte	0x04, 0x37
        /*0002*/ 	.short	(.L_475 - .L_474)
.L_474:
        /*0004*/ 	.word	0x00000082


	//----- nvinfo : EIATTR_KPARAM_INFO
	.align		4
.L_475:
        /*0008*/ 	.byte	0x04, 0x17
        /*000a*/ 	.short	(.L_477 - .L_476)
.L_476:
        /*000c*/ 	.word	0x00000000
        /*0010*/ 	.short	0x0005
        /*0012*/ 	.short	0x001c
        /*0014*/ 	.byte	0x00, 0xf0, 0x11, 0x00


	//----- nvinfo : EIATTR_KPARAM_INFO
	.align		4
.L_477:
        /*0018*/ 	.byte	0x04, 0x17
        /*001a*/ 	.short	(.L_479 - .L_478)
.L_478:
        /*001c*/ 	.word	0x00000000
        /*0020*/ 	.short	0x0004
        /*0022*/ 	.short	0x0018
        /*0024*/ 	.byte	0x00, 0xf0, 0x11, 0x00


	//----- nvinfo : EIATTR_KPARAM_INFO
	.align		4
.L_479:
        /*0028*/ 	.byte	0x04, 0x17
        /*002a*/ 	.short	(.L_481 - .L_480)
.L_480:
        /*002c*/ 	.word	0x00000000
        /*0030*/ 	.short	0x0003
        /*0032*/ 	.short	0x0014
        /*0034*/ 	.byte	0x00, 0xf0, 0x11, 0x00


	//----- nvinfo : EIATTR_KPARAM_INFO
	.align		4
.L_481:
        /*0038*/ 	.byte	0x04, 0x17
        /*003a*/ 	.short	(.L_483 - .L_482)
.L_482:
        /*003c*/ 	.word	0x00000000
        /*0040*/ 	.short	0x0002
        /*0042*/ 	.short	0x0010
        /*0044*/ 	.byte	0x00, 0xf0, 0x11, 0x00


	//----- nvinfo : EIATTR_KPARAM_INFO
	.align		4
.L_483:
        /*0048*/ 	.byte	0x04, 0x17
        /*004a*/ 	.short	(.L_485 - .L_484)
.L_484:
        /*004c*/ 	.word	0x00000000
        /*0050*/ 	.short	0x0001
        /*0052*/ 	.short	0x0008
        /*0054*/ 	.byte	0x00, 0xf0, 0x21, 0x00


	//----- nvinfo : EIATTR_KPARAM_INFO
	.align		4
.L_485:
        /*0058*/ 	.byte	0x04, 0x17
        /*005a*/ 	.short	(.L_487 - .L_486)
.L_486:
        /*005c*/ 	.word	0x00000000
        /*0060*/ 	.short	0x0000
        /*0062*/ 	.short	0x0000
        /*0064*/ 	.byte	0x00, 0xf0, 0x21, 0x00


	//----- nvinfo : EIATTR_SPARSE_MMA_MASK
	.align		4
.L_487:
        /*0068*/ 	.byte	0x03, 0x50
        /*006a*/ 	.short	0x0000


	//----- nvinfo : EIATTR_MAXREG_COUNT
	.align		4
        /*006c*/ 	.byte	0x03, 0x1b
        /*006e*/ 	.short	0x00ff


	//----- nvinfo : EIATTR_MERCURY_ISA_VERSION
	.align		4
        /*0070*/ 	.byte	0x03, 0x5f
        /*0072*/ 	.short	0x0101


	//----- nvinfo : EIATTR_EXIT_INSTR_OFFSETS
	.align		4
        /*0074*/ 	.byte	0x04, 0x1c
        /*0076*/ 	.short	(.L_489 - .L_488)


	//   ....[0]....
.L_488:
        /*0078*/ 	.word	0x00000160


	//   ....[1]....
        /*007c*/ 	.word	0x000002c0


	//----- nvinfo : EIATTR_CBANK_PARAM_SIZE
	.align		4
.L_489:
        /*0080*/ 	.byte	0x03, 0x19
        /*0082*/ 	.short	0x0020


	//----- nvinfo : EIATTR_PARAM_CBANK
	.align		4
        /*0084*/ 	.byte	0x04, 0x0a
        /*0086*/ 	.short	(.L_491 - .L_490)
	.align		4
.L_490:
        /*0088*/ 	.word	index@(.nv.constant0._ZN17fastertransformer15transpose102_v2IfEEvPT_PKS1_iiii)
        /*008c*/ 	.short	0x0210
        /*008e*/ 	.short	0x0020


	//----- nvinfo : EIATTR_SW_WAR
	.align		4
.L_491:
        /*0090*/ 	.byte	0x04, 0x36
        /*0092*/ 	.short	(.L_493 - .L_492)
.L_492:
        /*0094*/ 	.word	0x00000008
.L_493:


//--------------------- .nv.info._ZN17fastertransformer10relShiftBdIfEEvPT_PKS1_iii --------------------------
	.section	.nv.info._ZN17fastertransformer10relShiftBdIfEEvPT_PKS1_iii,"",@"SHT_CUDA_INFO"
	.sectionflags	@""
	.align	4


	//----- nvinfo : EIATTR_CUDA_API_VERSION
	.align		4
        /*0000*/ 	.byte	0x04, 0x37
        /*0002*/ 	.short	(.L_495 - .L_494)
.L_494:
        /*0004*/ 	.word	0x00000082


	//----- nvinfo : EIATTR_KPARAM_INFO
	.align		4
.L_495:
        /*0008*/ 	.byte	0x04, 0x17
        /*000a*/ 	.short	(.L_497 - .L_496)
.L_496:
        /*000c*/ 	.word	0x00000000
        /*0010*/ 	.short	0x0004
        /*0012*/ 	.short	0x0018
        /*0014*/ 	.byte	0x00, 0xf0, 0x11, 0x00


	//----- nvinfo : EIATTR_KPARAM_INFO
	.align		4
.L_497:
        /*0018*/ 	.byte	0x04, 0x17
        /*001a*/ 	.short	(.L_499 - .L_498)
.L_498:
        /*001c*/ 	.word	0x00000000
        /*0020*/ 	.short	0x0003
        /*0022*/ 	.short	0x0014
        /*0024*/ 	.byte	0x00, 0xf0, 0x11, 0x00


	//----- nvinfo : EIATTR_KPARAM_INFO
	.align		4
.L_499:
        /*0028*/ 	.byte	0x04, 0x17
        /*002a*/ 	.short	(.L_501 - .L_500)
.L_500:
        /*002c*/ 	.word	0x00000000
        /*0030*/ 	.short	0x0002
        /*0032*/ 	.short	0x0010
        /*0034*/ 	.byte	0x00, 0xf0, 0x11, 0x00


	//----- nvinfo : EIATTR_KPARAM_INFO
	.align		4
.L_501:
        /*0038*/ 	.byte	0x04, 0x17
        /*003a*/ 	.short	(.L_503 - .L_502)
.L_502:
        /*003c*/ 	.word	0x00000000
        /*0040*/ 	.short	0x0001
        /*0042*/ 	.short	0x0008
        /*0044*/ 	.byte	0x00, 0xf0, 0x21, 0x00


	//----- nvinfo : EIATTR_KPARAM_INFO
	.align		4
.L_503:
        /*0048*/ 	.byte	0x04, 0x17
        /*004a*/ 	.short	(.L_505 - .L_504)
.L_504:
        /*004c*/ 	.word	0x00000000
        /*0050*/ 	.short	0x0000
        /*0052*/ 	.short	0x0000
        /*0054*/ 	.byte	0x00, 0xf0, 0x21, 0x00


	//----- nvinfo : EIATTR_SPARSE_MMA_MASK
	.align		4
.L_505:
        /*0058*/ 	.byte	0x03, 0x50
        /*005a*/ 	.short	0x0000


	//----- nvinfo : EIATTR_MAXREG_COUNT
	.align		4
        /*005c*/ 	.byte	0x03, 0x1b
        /*005e*/ 	.short	0x00ff


	//----- nvinfo : EIATTR_MERCURY_ISA_VERSION
	.align		4
        /*0060*/ 	.byte	0x03, 0x5f
        /*0062*/ 	.short	0x0101


	//----- nvinfo : EIATTR_EXIT_INSTR_OFFSETS
	.align		4
        /*0064*/ 	.byte	0x04, 0x1c
        /*0066*/ 	.short	(.L_507 - .L_506)


	//   ....[0]....
.L_506:
        /*0068*/ 	.word	0x000000b0


	//   ....[1]....
        /*006c*/ 	.word	0x00000310


	//   ....[2]....
        /*0070*/ 	.word	0x00000390


	//----- nvinfo : EIATTR_CBANK_PARAM_SIZE
	.align		4
.L_507:
        /*0074*/ 	.byte	0x03, 0x19
        /*0076*/ 	.short	0x001c


	//----- nvinfo : EIATTR_PARAM_CBANK
	.align		4
        /*0078*/ 	.byte	0x04, 0x0a
        /*007a*/ 	.short	(.L_509 - .L_508)
	.align		4
.L_508:
        /*007c*/ 	.word	index@(.nv.constant0._ZN17fastertransformer10relShiftBdIfEEvPT_PKS1_iii)
        /*0080*/ 	.short	0x0210
        /*0082*/ 	.short	0x001c


	//----- nvinfo : EIATTR_SW_WAR
	.align		4
.L_509:
        /*0084*/ 	.byte	0x04, 0x36
        /*0086*/ 	.short	(.L_511 - .L_510)
.L_510:
        /*0088*/ 	.word	0x00000008
.L_511:


//--------------------- .nv.info._ZN17fastertransformer12transpose102IfEEvPT_PKS1_iiii --------------------------
	.section	.nv.info._ZN17fastertransformer12transpose102IfEEvPT_PKS1_iiii,"",@"SHT_CUDA_INFO"
	.sectionflags	@""
	.align	4


	//----- nvinfo : EIATTR_CUDA_API_VERSION
	.align		4
        /*0000*/ 	.byte	0x04, 0x37
        /*0002*/ 	.short	(.L_513 - .L_512)
.L_512:
        /*0004*/ 	.word	0x00000082


	//----- nvinfo : EIATTR_KPARAM_INFO
	.align		4
.L_513:
        /*0008*/ 	.byte	0x04, 0x17
        /*000a*/ 	.short	(.L_515 - .L_514)
.L_514:
        /*000c*/ 	.word	0x00000000
        /*0010*/ 	.short	0x0005
        /*0012*/ 	.short	0x001c
        /*0014*/ 	.byte	0x00, 0xf0, 0x11, 0x00


	//----- nvinfo : EIATTR_KPARAM_INFO
	.align		4
.L_515:
        /*0018*/ 	.byte	0x04, 0x17
        /*001a*/ 	.short	(.L_517 - .L_516)
.L_516:
        /*001c*/ 	.word	0x00000000
        /*0020*/ 	.short	0x0004
        /*0022*/ 	.short	0x0018
        /*0024*/ 	.byte	0x00, 0xf0, 0x11, 0x00


	//----- nvinfo : EIATTR_KPARAM_INFO
	.align		4
.L_517:
        /*0028*/ 	.byte	0x04, 0x17
        /*002a*/ 	.short	(.L_519 - .L_518)
.L_518:
        /*002c*/ 	.word	0x00000000
        /*0030*/ 	.short	0x0003
        /*0032*/ 	.short	0x0014
        /*0034*/ 	.byte	0x00, 0xf0, 0x11, 0x00


	//----- nvinfo : EIATTR_KPARAM_INFO
	.align		4
.L_519:
        /*0038*/ 	.byte	0x04, 0x17
        /*003a*/ 	.short	(.L_521 - .L_520)
.L_520:
        /*003c*/ 	.word	0x00000000
        /*0040*/ 	.short	0x0002
        /*0042*/ 	.short	0x0010
        /*0044*/ 	.byte	0x00, 0xf0, 0x11, 0x00


	//----- nvinfo : EIATTR_KPARAM_INFO
	.align		4
.L_521:
        /*0048*/ 	.byte	0x04, 0x17
        /*004a*/ 	.short	(.L_523 - .L_522)
.L_522:
        /*004c*/ 	.word	0x00000000
        /*0050*/ 	.short	0x0001
        /*0052*/ 	.short	0x0008
        /*0054*/ 	.byte	0x00, 0xf0, 0x21, 0x00


	//----- nvinfo : EIATTR_KPARAM_INFO
	.align		4
.L_523:
        /*0058*/ 	.byte	0x04, 0x17
        /*005a*/ 	.short	(.L_525 - .L_524)
.L_524:
        /*005c*/ 	.word	0x00000000
        /*0060*/ 	.short	0x0000
        /*0062*/ 	.short	0x0000
        /*0064*/ 	.byte	0x00, 0xf0, 0x21, 0x00


	//----- nvinfo : EIATTR_SPARSE_MMA_MASK
	.align		4
.L_525:
        /*0068*/ 	.byte	0x03, 0x50
        /*006a*/ 	.short	0x0000


	//----- nvinfo : EIATTR_MAXREG_COUNT
	.align		4
        /*006c*/ 	.byte	0x03, 0x1b
        /*006e*/ 	.short	0x00ff


	//----- nvinfo : EIATTR_MERCURY_ISA_VERSION
	.align		4
        /*0070*/ 	.byte	0x03, 0x5f
        /*0072*/ 	.short	0x0101


	//----- nvinfo : EIATTR_EXIT_INSTR_OFFSETS
	.align		4
        /*0074*/ 	.byte	0x04, 0x1c
        /*0076*/ 	.short	(.L_527 - .L_526)


	//   ....[0]....
.L_526:
        /*0078*/ 	.word	0x00000130


	//----- nvinfo : EIATTR_CBANK_PARAM_SIZE
	.align		4
.L_527:
        /*007c*/ 	.byte	0x03, 0x19
        /*007e*/ 	.short	0x0020


	//----- nvinfo : EIATTR_PARAM_CBANK
	.align		4
        /*0080*/ 	.byte	0x04, 0x0a
        /*0082*/ 	.short	(.L_529 - .L_528)
	.align		4
.L_528:
        /*0084*/ 	.word	index@(.nv.constant0._ZN17fastertransformer12transpose102IfEEvPT_PKS1_iiii)
        /*0088*/ 	.short	0x0210
        /*008a*/ 	.short	0x0020


	//----- nvinfo : EIATTR_SW_WAR
	.align		4
.L_529:
        /*008c*/ 	.byte	0x04, 0x36
        /*008e*/ 	.short	(.L_531 - .L_530)
.L_530:
        /*0090*/ 	.word	0x00000008
.L_531:


//--------------------- .nv.info._ZN17fastertransformer15prepareMatrixesIfEEvPT_S2_S2_S2_S2_S2_PKS1_S4_S4_S4_S4_S4_S4_iiii --------------------------
	.section	.nv.info._ZN17fastertransformer15prepareMatrixesIfEEvPT_S2_S2_S2_S2_S2_PKS1_S4_S4_S4_S4_S4_S4_iiii,"",@"SHT_CUDA_INFO"
	.sectionflags	@""
	.align	4


	//----- nvinfo : EIATTR_CUDA_API_VERSION
	.align		4
        /*0000*/ 	.byte	0x04, 0x37
        /*0002*/ 	.short	(.L_533 - .L_532)
.L_532:
        /*0004*/ 	.word	0x00000082


	//----- nvinfo : EIATTR_KPARAM_INFO
	.align		4
.L_533:
        /*0008*/ 	.byte	0x04, 0x17
        /*000a*/ 	.short	(.L_535 - .L_534)
.L_534:
        /*000c*/ 	.word	0x00000000
        /*0010*/ 	.short	0x0010
        /*0012*/ 	.short	0x0074
        /*0014*/ 	.byte	0x00, 0xf0, 0x11, 0x00


	//----- nvinfo : EIATTR_KPARAM_INFO
	.align		4
.L_535:
        /*0018*/ 	.byte	0x04, 0x17
        /*001a*/ 	.short	(.L_537 - .L_536)
.L_536:
        /*001c*/ 	.word	0x00000000
        /*0020*/ 	.short	0x000f
        /*0022*/ 	.short	0x0070
        /*0024*/ 	.byte	0x00, 0xf0, 0x11, 0x00


	//----- nvinfo : EIATTR_KPARAM_INFO
	.align		4
.L_537:
        /*0028*/ 	.byte	0x04, 0x17
        /*002a*/ 	.short	(.L_539 - .L_538)
.L_538:
        /*002c*/ 	.word	0x00000000
        /*0030*/ 	.short	0x000e
        /*0032*/ 	.short	0x006c
        /*0034*/ 	.byte	0x00, 0xf0, 0x11, 0x00


	//----- nvinfo : EIATTR_KPARAM_INFO
	.align		4
.L_539:
        /*0038*/ 	.byte	0x04, 0x17
        /*003a*/ 	.short	(.L_541 - .L_540)
.L_540:
        /*003c*/ 	.word	0x00000000
        /*0040*/ 	.short	0x000d
        /*0042*/ 	.short	0x0068
        /*0044*/ 	.byte	0x00, 0xf0, 0x11, 0x00


	//----- nvinfo : EIATTR_KPARAM_INFO
	.align		4
.L_541:
        /*0048*/ 	.byte	0x04, 0x17
        /*004a*/ 	.short	(.L_543 - .L_542)
.L_542:
        /*004c*/ 	.word	0x00000000
        /*0050*/ 	.short	0x000c
        /*0052*/ 	.short	0x0060
        /*0054*/ 	.byte	0x00, 0xf0, 0x21, 0x00


	//----- nvinfo : EIATTR_KPARAM_INFO
	.align		4
.L_543:
        /*0058*/ 	.byte	0x04, 0x17
        /*005a*/ 	.short	(.L_545 - .L_544)
.L_544:
        /*005c*/ 	.word	0x00000000
        /*0060*/ 	.short	0x000b
        /*0062*/ 	.short	0x0058
        /*0064*/ 	.byte	0x00, 0xf0, 0x21, 0x00


	//----- nvinfo : EIATTR_KPARAM_INFO
	.align		4
.L_545:
        /*0068*/ 	.byte	0x04, 0x17
        /*006a*/ 	.short	(.L_547 - .L_546)
.L_546:
        /*006c*/ 	.word	0x00000000
        /*0070*/ 	.short	0x000a
        /*0072*/ 	.short	0x0050
        /*0074*/ 	.byte	0x00, 0xf0, 0x21, 0x00


	//----- nvinfo : EIATTR_KPARAM_INFO
	.align		4
.L_547:
        /*0078*/ 	.byte	0x04, 0x17
        /*007a*/ 	.short	(.L_549 - .L_548)
.L_548:
        /*007c*/ 	.word	0x00000000
        /*0080*/ 	.short	0x0009
        /*0082*/ 	.short	0x0048
        /*0084*/ 	.byte	0x00, 0xf0, 0x21, 0x00


	//----- nvinfo : EIATTR_KPARAM_INFO
	.align		4
.L_549:
        /*0088*/ 	.byte	0x04, 0x17
        /*008a*/ 	.short	(.L_551 - .L_550)
.L_550:
        /*008c*/ 	.word	0x00000000
        /*0090*/ 	.short	0x0008
        /*0092*/ 	.short	0x0040
        /*0094*/ 	.byte	0x00, 0xf0, 0x21, 0x00


	//----- nvinfo : EIATTR_KPARAM_INFO
	.align		4
.L_551:
        /*0098*/ 	.byte	0x04, 0x17
        /*009a*/ 	.short	(.L_553 - .L_552)
.L_552:
        /*009c*/ 	.word	0x00000000
        /*00a0*/ 	.short	0x0007
        /*00a2*/ 	.short	0x0038
        /*00a4*/ 	.byte	0x00, 0xf0, 0x21, 0x00


	//----- nvinfo : EIATTR_KPARAM_INFO
	.align		4
.L_553:
        /*00a8*/ 	.byte	0x04, 0x17
        /*00aa*/ 	.short	(.L_555 - .L_554)
.L_554:
        /*00ac*/ 	.word	0x00000000
        /*00b0*/ 	.short	0x0006
        /*00b2*/ 	.short	0x0030
        /*00b4*/ 	.byte	0x00, 0xf0, 0x21, 0x00


	//----- nvinfo : EIATTR_KPARAM_INFO
	.align		4
.L_555:
        /*00b8*/ 	.byte	0x04, 0x17
        /*00ba*/ 	.short	(.L_557 - .L_556)
.L_556:
        /*00bc*/ 	.word	0x00000000
        /*00c0*/ 	.short	0x0005
        /*00c2*/ 	.short	0x0028
        /*00c4*/ 	.byte	0x00, 0xf0, 0x21, 0x00


	//----- nvinfo : EIATTR_KPARAM_INFO
	.align		4
.L_557:
        /*00c8*/ 	.byte	0x04, 0x17
        /*00ca*/ 	.short	(.L_559 - .L_558)
.L_558:
        /*00cc*/ 	.word	0x00000000
        /*00d0*/ 	.short	0x0004
        /*00d2*/ 	.short	0x0020
        /*00d4*/ 	.byte	0x00, 0xf0, 0x21, 0x00


	//----- nvinfo : EIATTR_KPARAM_INFO
	.align		4
.L_559:
        /*00d8*/ 	.byte	0x04, 0x17
        /*00da*/ 	.short	(.L_561 - .L_560)
.L_560:
        /*00dc*/ 	.word	0x00000000
        /*00e0*/ 	.short	0x0003
        /*00e2*/ 	.short	0x0018
        /*00e4*/ 	.byte	0x00, 0xf0, 0x21, 0x00


	//----- nvinfo : EIATTR_KPARAM_INFO
	.align		4
.L_561:
        /*00e8*/ 	.byte	0x04, 0x17
        /*00ea*/ 	.short	(.L_563 - .L_562)
.L_562:
        /*00ec*/ 	.word	0x00000000
        /*00f0*/ 	.short	0x0002
        /*00f2*/ 	.short	0x0010
        /*00f4*/ 	.byte	0x00, 0xf0, 0x21, 0x00


	//----- nvinfo : EIATTR_KPARAM_INFO
	.align		4
.L_563:
        /*00f8*/ 	.byte	0x04, 0x17
        /*00fa*/ 	.short	(.L_565 - .L_564)
.L_564:
        /*00fc*/ 	.word	0x00000000
        /*0100*/ 	.short	0x0001
        /*0102*/ 	.short	0x0008
        /*0104*/ 	.byte	0x00, 0xf0, 0x21, 0x00


	//----- nvinfo : EIATTR_KPARAM_INFO
	.align		4
.L_565:
        /*0108*/ 	.byte	0x04, 0x17
        /*010a*/ 	.short	(.L_567 - .L_566)
.L_566:
        /*010c*/ 	.word	0x00000000
        /*0110*/ 	.short	0x0000
        /*0112*/ 	.short	0x0000
        /*0114*/ 	.byte	0x00, 0xf0, 0x21, 0x00


	//----- nvinfo : EIATTR_SPARSE_MMA_MASK
	.align		4
.L_567:
        /*0118*/ 	.byte	0x03, 0x50
        /*011a*/ 	.short	0x0000


	//----- nvinfo : EIATTR_MAXREG_COUNT
	.align		4
        /*011c*/ 	.byte	0x03, 0x1b
        /*011e*/ 	.short	0x00ff


	//----- nvinfo : EIATTR_MERCURY_ISA_VERSION
	.align		4
        /*0120*/ 	.byte	0x03, 0x5f
        /*0122*/ 	.short	0x0101


	//----- nvinfo : EIATTR_EXIT_INSTR_OFFSETS
	.align		4
        /*0124*/ 	.byte	0x04, 0x1c
        /*0126*/ 	.short	(.L_569 - .L_568)


	//   ....[0]....
.L_568:
        /*0128*/ 	.word	0x00000040


	//   ....[1]....
        /*012c*/ 	.word	0x00000560


	//   ....[2]....
        /*0130*/ 	.word	0x00000630


	//----- nvinfo : EIATTR_CBANK_PARAM_SIZE
	.align		4
.L_569:
        /*0134*/ 	.byte	0x03, 0x19
        /*0136*/ 	.short	0x0078


	//----- nvinfo : EIATTR_PARAM_CBANK
	.align		4
        /*0138*/ 	.byte	0x04, 0x0a
        /*013a*/ 	.short	(.L_571 - .L_570)
	.align		4
.L_570:
        /*013c*/ 	.word	index@(.nv.constant0._ZN17fastertransformer15prepareMatrixesIfEEvPT_S2_S2_S2_S2_S2_PKS1_S4_S4_S4_S4_S4_S4_iiii)
        /*0140*/ 	.short	0x0210
        /*0142*/ 	.short	0x0078


	//----- nvinfo : EIATTR_SW_WAR
	.align		4
.L_571:
        /*0144*/ 	.byte	0x04, 0x36
        /*0146*/ 	.short	(.L_573 - .L_572)
.L_572:
        /*0148*/ 	.word	0x00000008
.L_573:


//--------------------- .nv.callgraph             --------------------------
	.section	.nv.callgraph,"",@"SHT_CUDA_CALLGRAPH"
	.align	4
	.sectionentsize	8
	.align		4
        /*0000*/ 	.word	0x00000000
	.align		4
        /*0004*/ 	.word	0xffffffff
	.align		4
        /*0008*/ 	.word	0x00000000
	.align		4
        /*000c*/ 	.word	0xfffffffe
	.align		4
        /*0010*/ 	.word	0x00000000
	.align		4
        /*0014*/ 	.word	0xfffffffd
	.align		4
        /*0018*/ 	.word	0x00000000
	.align		4
        /*001c*/ 	.word	0xfffffffc


//--------------------- .text._ZN17fastertransformer14gelu_bias_loopIfEEvPT_PKS1_ii --------------------------
	.section	.text._ZN17fastertransformer14gelu_bias_loopIfEEvPT_PKS1_ii,"ax",@progbits
	.align	128
        .global         _ZN17fastertransformer14gelu_bias_loopIfEEvPT_PKS1_ii
        .type           _ZN17fastertransformer14gelu_bias_loopIfEEvPT_PKS1_ii,@function
        .size           _ZN17fastertransformer14gelu_bias_loopIfEEvPT_PKS1_ii,(.L_x_78 - _ZN17fastertransformer14gelu_bias_loopIfEEvPT_PKS1_ii)
        .other          _ZN17fastertransformer14gelu_bias_loopIfEEvPT_PKS1_ii,@"STO_CUDA_ENTRY STV_DEFAULT"
_ZN17fastertransformer14gelu_bias_loopIfEEvPT_PKS1_ii:
.text._ZN17fastertransformer14gelu_bias_loopIfEEvPT_PKS1_ii:
[----:B------:R-:W-:Y:S08]  /*0000*/  LDC R1, c[0x0][0x28] ;  /* 0x00000a00ff017b82 */ /* 0x000ff00000000800 */
[----:B------:R-:W0:Y:S08]  /*0010*/  S2UR UR4, SR_CTAID.Y ;  /* 0x00000000000479c3 */ /* 0x000e300000002600 */
[----:B------:R-:W0:Y:S02]  /*0020*/  LDC R7, c[0x0][0x224] ;  /* 0x00008900ff077b82 */ /* 0x000e240000000800 */
[----:B0-----:R-:W-:-:S13]  /*0030*/  ISETP.LE.AND P0, PT, R7, UR4, PT ;  /* 0x0000000407007c0c */ /* 0x001fda000bf03270 */
[----:B------:R-:W-:Y:S05]  /*0040*/  @P0 EXIT ;  /* 0x000000000000094d */ /* 0x000fea0003800000 */
[----:B------:R-:W0:Y:S01]  /*0050*/  S2R R11, SR_TID.X ;  /* 0x00000000000b7919 */ /* 0x000e220000002100 */
[----:B------:R-:W-:Y:S02]  /*0060*/  ULDC UR5, c[0x0][0x220] ;  /* 0x0000880000057ab9 */ /* 0x000fe40000000800 */
[----:B0-----:R-:W-:-:S13]  /*0070*/  ISETP.GE.AND P0, PT, R11, UR5, PT ;  /* 0x000000050b007c0c */ /* 0x001fda000bf06270 */
[----:B------:R-:W-:Y:S05]  /*0080*/  @P0 EXIT ;  /* 0x000000000000094d */ /* 0x000fea0003800000 */
[----:B------:R-:W0:Y:S01]  /*0090*/  S2R R0, SR_CTAID.X ;  /* 0x0000000000007919 */ /* 0x000e220000002500 */
[----:B------:R-:W1:Y:S01]  /*00a0*/  LDC.64 R2, c[0x0][0x218] ;  /* 0x00008600ff027b82 */ /* 0x000e620000000a00 */
[----:B------:R-:W-:-:S07]  /*00b0*/  ULDC.64 UR6, c[0x0][0x208] ;  /* 0x0000820000067ab9 */ /* 0x000fce0000000a00 */
[----:B------:R-:W2:Y:S01]  /*00c0*/  LDC.64 R4, c[0x0][0x210] ;  /* 0x00008400ff047b82 */ /* 0x000ea20000000a00 */
[----:B0-----:R-:W-:Y:S01]  /*00d0*/  IMAD R0, R0, R7, UR4 ;  /* 0x0000000400007e24 */ /* 0x001fe2000f8e0207 */
[----:B------:R-:W-:-:S06]  /*00e0*/  ULDC UR4, c[0x0][0x0] ;  /* 0x0000000000047ab9 */ /* 0x000fcc0000000800 */
.L_x_0:
[----:B0-----:R-:W-:Y:S02]  /*00f0*/  IMAD R7, R0, UR5, R11 ;  /* 0x0000000500077c24 */ /* 0x001fe4000f8e020b */
[----:B-1----:R-:W-:-:S04]  /*0100*/  IMAD.WIDE R8, R11, 0x4, R2 ;  /* 0x000000040b087825 */ /* 0x002fc800078e0202 */
[----:B--2---:R-:W-:Y:S02]  /*0110*/  IMAD.WIDE R6, R7, 0x4, R4 ;  /* 0x0000000407067825 */ /* 0x004fe400078e0204 */
[----:B------:R-:W2:Y:S04]  /*0120*/  LDG.E R9, desc[UR6][R8.64] ;  /* 0x0000000608097981 */ /* 0x000ea8000c1e1900 */
[----:B------:R-:W2:Y:S01]  /*0130*/  LDG.E R10, desc[UR6][R6.64] ;  /* 0x00000006060a7981 */ /* 0x000ea2000c1e1900 */
[----:B------:R-:W-:-:S04]  /*0140*/  IADD3 R11, R11, UR4, RZ ;  /* 0x000000040b0b7c10 */ /* 0x000fc8000fffe0ff */
[----:B------:R-:W-:Y:S01]  /*0150*/  ISETP.GE.AND P0, PT, R11, UR5, PT ;  /* 0x000000050b007c0c */ /* 0x000fe2000bf06270 */
[----:B--2---:R-:W-:-:S04]  /*0160*/  FADD.FTZ R10, R10, R9 ;  /* 0x000000090a0a7221 */ /* 0x004fc80000010000 */
[----:B------:R-:W-:-:S04]  /*0170*/  FMUL.FTZ R13, R10, 0.044714998453855514526 ;  /* 0x3d3727130a0d7820 */ /* 0x000fc80000410000 */
[----:B------:R-:W-:-:S04]  /*0180*/  FMUL.FTZ R13, R10, R13 ;  /* 0x0000000d0a0d7220 */ /* 0x000fc80000410000 */
[C---:B------:R-:W-:Y:S01]  /*0190*/  FFMA.FTZ R13, R10.reuse, R13, R10 ;  /* 0x0000000d0a0d7223 */ /* 0x040fe2000001000a */
[----:B------:R-:W-:-:S03]  /*01a0*/  FMUL.FTZ R10, R10, 0.5 ;  /* 0x3f0000000a0a7820 */ /* 0x000fc60000410000 */
[----:B------:R-:W-:-:S06]  /*01b0*/  FMUL.FTZ R13, R13, 0.79788458347320556641 ;  /* 0x3f4c422a0d0d7820 */ /* 0x000fcc0000410000 */
[----:B------:R-:W0:Y:S02]  /*01c0*/  MUFU.TANH R13, R13 ;  /* 0x0000000d000d7308 */ /* 0x000e240000002400 */
[----:B0-----:R-:W-:-:S04]  /*01d0*/  FADD.FTZ R15, R13, 1 ;  /* 0x3f8000000d0f7421 */ /* 0x001fc80000010000 */
[----:B------:R-:W-:-:S05]  /*01e0*/  FMUL.FTZ R15, R10, R15 ;  /* 0x0000000f0a0f7220 */ /* 0x000fca0000410000 */
[----:B------:R0:W-:Y:S01]  /*01f0*/  STG.E desc[UR6][R6.64], R15 ;  /* 0x0000000f06007986 */ /* 0x0001e2000c101906 */
[----:B------:R-:W-:Y:S05]  /*0200*/  @!P0 BRA `(.L_x_0) ;  /* 0xfffffffc00b88947 */ /* 0x000fea000383ffff */
[----:B------:R-:W-:Y:S05]  /*0210*/  EXIT ;  /* 0x000000000000794d */ /* 0x000fea0003800000 */
.L_x_1:
[----:B------:R-:W-:-:S00]  /*0220*/  BRA `(.L_x_1) ;  /* 0xfffffffc00fc7947 */ /* 0x000fc0000383ffff */
[----:B------:R-:W-:-:S00]  /*0230*/  NOP ;  /* 0x0000000000007918 */ /* 0x000fc00000000000 */
        /* <DEDUP_REMOVED lines=12> */
.L_x_78:


//--------------------- .text._ZN17fastertransformer17addBias_layerNormI6__halfEEvPT_PKS2_S5_S5_S5_iif --------------------------
	.section	.text._ZN17fastertransformer17addBias_layerNormI6__halfEEvPT_PKS2_S5_S5_S5_iif,"ax",@progbits
	.align	128
        .global         _ZN17fastertransformer17addBias_layerNormI6__halfEEvPT_PKS2_S5_S5_S5_iif
        .type           _ZN17fastertransformer17addBias_layerNormI6__halfEEvPT_PKS2_S5_S5_S5_iif,@function
        .size           _ZN17fastertransformer17addBias_layerNormI6__halfEEvPT_PKS2_S5_S5_S5_iif,(.L_x_79 - _ZN17fastertransformer17addBias_layerNormI6__halfEEvPT_PKS2_S5_S5_S5_iif)
        .other          _ZN17fastertransformer17addBias_layerNormI6__halfEEvPT_PKS2_S5_S5_S5_iif,@"STO_CUDA_ENTRY STV_DEFAULT"
_ZN17fastertransformer17addBias_layerNormI6__halfEEvPT_PKS2_S5_S5_S5_iif:
.text._ZN17fastertransformer17addBias_layerNormI6__halfEEvPT_PKS2_S5_S5_S5_iif:
[----:B------:R-:W-:Y:S01]  /*0000*/  LDC R1, c[0x0][0x28] ;  /* 0x00000a00ff017b82 */ /* 0x000fe20000000800 */
[----:B------:R-:W0:Y:S07]  /*0010*/  S2R R3, SR_TID.X ;  /* 0x0000000000037919 */ /* 0x000e2e0000002100 */
[----:B------:R-:W1:Y:S01]  /*0020*/  S2UR UR4, SR_CTAID.X ;  /* 0x00000000000479c3 */ /* 0x000e620000002500 */
[----:B------:R-:W-:-:S07]  /*0030*/  ULDC.64 UR8, c[0x0][0x208] ;  /* 0x0000820000087ab9 */ /* 0x000fce0000000a00 */
[----:B------:R-:W1:Y:S08]  /*0040*/  LDC R2, c[0x0][0x23c] ;  /* 0x00008f00ff027b82 */ /* 0x000e700000000800 */
[----:B------:R-:W2:Y:S08]  /*0050*/  LDC.64 R8, c[0x0][0x218] ;  /* 0x00008600ff087b82 */ /* 0x000eb00000000a00 */
[----:B------:R-:W3:Y:S01]  /*0060*/  LDC.64 R10, c[0x0][0x220] ;  /* 0x00008800ff0a7b82 */ /* 0x000ee20000000a00 */
[----:B0-----:R-:W-:-:S05]  /*0070*/  SHF.L.U32 R5, R3, 0x1, RZ ;  /* 0x0000000103057819 */ /* 0x001fca00000006ff */
[----:B-1----:R-:W-:-:S05]  /*0080*/  IMAD R0, R2, UR4, R5 ;  /* 0x0000000402007c24 */ /* 0x002fca000f8e0205 */
[----:B------:R-:W-:-:S05]  /*0090*/  SHF.R.U32.HI R0, RZ, 0x1, R0 ;  /* 0x00000001ff007819 */ /* 0x000fca0000011600 */
[----:B--2---:R-:W-:-:S04]  /*00a0*/  IMAD.WIDE R8, R0, 0x4, R8 ;  /* 0x0000000400087825 */ /* 0x004fc800078e0208 */
[----:B---3--:R-:W-:Y:S02]  /*00b0*/  IMAD.WIDE R10, R0, 0x4, R10 ;  /* 0x00000004000a7825 */ /* 0x008fe400078e020a */
[----:B------:R-:W2:Y:S04]  /*00c0*/  LDG.E.CONSTANT R8, desc[UR8][R8.64] ;  /* 0x0000000808087981 */ /* 0x000ea8000c1e9900 */
[----:B------:R0:W2:Y:S01]  /*00d0*/  LDG.E.CONSTANT R11, desc[UR8][R10.64] ;  /* 0x000000080a0b7981 */ /* 0x0000a2000c1e9900 */
[----:B------:R-:W1:Y:S01]  /*00e0*/  S2UR UR7, SR_CgaCtaId ;  /* 0x00000000000779c3 */ /* 0x000e620000008800 */
[----:B------:R-:W-:Y:S01]  /*00f0*/  UMOV UR4, 0x400 ;  /* 0x0000040000047882 */ /* 0x000fe20000000000 */
[----:B------:R-:W-:Y:S01]  /*0100*/  ULDC UR6, c[0x0][0x0] ;  /* 0x0000000000067ab9 */ /* 0x000fe20000000800 */
[----:B------:R-:W-:Y:S01]  /*0110*/  UIADD3 UR5, UR4, 0x8, URZ ;  /* 0x0000000804057890 */ /* 0x000fe2000fffe03f */
[C---:B------:R-:W-:Y:S01]  /*0120*/  ISETP.NE.AND P2, PT, R3.reuse, RZ, PT ;  /* 0x000000ff0300720c */ /* 0x040fe20003f45270 */
[----:B------:R-:W-:Y:S01]  /*0130*/  USHF.R.U32.HI UR6, URZ, 0x5, UR6 ;  /* 0x000000053f067899 */ /* 0x000fe20008011606 */
[----:B0-----:R-:W-:-:S05]  /*0140*/  LOP3.LUT P0, R10, R3, 0x1f, RZ, 0xc0, !PT ;  /* 0x0000001f030a7812 */ /* 0x001fca000780c0ff */
[----:B------:R-:W-:-:S06]  /*0150*/  ISETP.GE.U32.AND P1, PT, R3, UR6, PT ;  /* 0x0000000603007c0c */ /* 0x000fcc000bf26070 */
[----:B------:R-:W-:Y:S01]  /*0160*/  @!P2 I2FP.F32.S32 R14, R2 ;  /* 0x00000002000ea245 */ /* 0x000fe20000201400 */
[----:B-1----:R-:W-:Y:S02]  /*0170*/  ULEA UR5, UR7, UR5, 0x18 ;  /* 0x0000000507057291 */ /* 0x002fe4000f8ec03f */
[----:B------:R-:W-:Y:S01]  /*0180*/  ULEA UR4, UR7, UR4, 0x18 ;  /* 0x0000000407047291 */ /* 0x000fe2000f8ec03f */
[----:B--2---:R-:W-:-:S10]  /*0190*/  HFMA2.MMA R11, R8, 1, 1, R11 ;  /* 0x3c003c00080b7835 */ /* 0x004fd4000000000b */
[--C-:B------:R-:W-:Y:S02]  /*01a0*/  HADD2.F32 R5, -RZ, R11.reuse.H0_H0 ;  /* 0x2000000bff057230 */ /* 0x100fe40000004100 */
[----:B------:R-:W-:-:S03]  /*01b0*/  HADD2.F32 R7, -RZ, R11.H1_H1 ;  /* 0x3000000bff077230 */ /* 0x000fc60000004100 */
[----:B------:R-:W-:-:S04]  /*01c0*/  FADD.FTZ R4, RZ, R5 ;  /* 0x00000005ff047221 */ /* 0x000fc80000010000 */
[----:B------:R-:W-:-:S05]  /*01d0*/  FADD.FTZ R4, R7, R4 ;  /* 0x0000000407047221 */ /* 0x000fca0000010000 */
[----:B------:R-:W0:Y:S02]  /*01e0*/  SHFL.BFLY PT, R13, R4, 0x10, 0x1f ;  /* 0x0e001f00040d7f89 */ /* 0x000e2400000e0000 */
[----:B0-----:R-:W-:Y:S01]  /*01f0*/  FADD.FTZ R13, R4, R13 ;  /* 0x0000000d040d7221 */ /* 0x001fe20000010000 */
[----:B------:R-:W-:-:S04]  /*0200*/  SHF.R.U32.HI R4, RZ, 0x3, R3 ;  /* 0x00000003ff047819 */ /* 0x000fc80000011603 */
[----:B------:R-:W0:Y:S01]  /*0210*/  SHFL.BFLY PT, R6, R13, 0x8, 0x1f ;  /* 0x0d001f000d067f89 */ /* 0x000e2200000e0000 */
[----:B------:R-:W-:Y:S01]  /*0220*/  LOP3.LUT R4, R4, 0x1ffffffc, RZ, 0xc0, !PT ;  /* 0x1ffffffc04047812 */ /* 0x000fe200078ec0ff */
[----:B0-----:R-:W-:-:S05]  /*0230*/  FADD.FTZ R6, R13, R6 ;  /* 0x000000060d067221 */ /* 0x001fca0000010000 */
[----:B------:R-:W0:Y:S02]  /*0240*/  SHFL.BFLY PT, R9, R6, 0x4, 0x1f ;  /* 0x0c801f0006097f89 */ /* 0x000e2400000e0000 */
[----:B0-----:R-:W-:Y:S01]  /*0250*/  FADD.FTZ R9, R6, R9 ;  /* 0x0000000906097221 */ /* 0x001fe20000010000 */
[----:B------:R-:W-:-:S04]  /*0260*/  LEA R6, R10, UR5, 0x2 ;  /* 0x000000050a067c11 */ /* 0x000fc8000f8e10ff */
[----:B------:R-:W0:Y:S02]  /*0270*/  SHFL.BFLY PT, R8, R9, 0x2, 0x1f ;  /* 0x0c401f0009087f89 */ /* 0x000e2400000e0000 */
[----:B0-----:R-:W-:-:S05]  /*0280*/  FADD.FTZ R8, R9, R8 ;  /* 0x0000000809087221 */ /* 0x001fca0000010000 */
[----:B------:R-:W0:Y:S02]  /*0290*/  SHFL.BFLY PT, R11, R8, 0x1, 0x1f ;  /* 0x0c201f00080b7f89 */ /* 0x000e2400000e0000 */
[----:B0-----:R-:W-:Y:S01]  /*02a0*/  FADD.FTZ R11, R8, R11 ;  /* 0x0000000b080b7221 */ /* 0x001fe20000010000 */
[----:B------:R-:W-:-:S04]  /*02b0*/  MOV R8, RZ ;  /* 0x000000ff00087202 */ /* 0x000fc80000000f00 */
[----:B------:R-:W-:Y:S01]  /*02c0*/  @!P0 STS [R4+UR5], R11 ;  /* 0x0000000b04008988 */ /* 0x000fe20008000805 */
[----:B------:R-:W-:Y:S06]  /*02d0*/  BAR.SYNC.DEFER_BLOCKING 0x0 ;  /* 0x0000000000007b1d */ /* 0x000fec0000010000 */
[----:B------:R-:W0:Y:S04]  /*02e0*/  @!P1 LDS R8, [R6] ;  /* 0x0000000006089984 */ /* 0x000e280000000800 */
[----:B0-----:R-:W0:Y:S02]  /*02f0*/  SHFL.BFLY PT, R9, R8, 0x10, 0x1f ;  /* 0x0e001f0008097f89 */ /* 0x001e2400000e0000 */
[----:B0-----:R-:W-:-:S02]  /*0300*/  FADD.FTZ R9, R9, R8 ;  /* 0x0000000809097221 */ /* 0x001fc40000010000 */
[----:B------:R-:W0:Y:S03]  /*0310*/  @!P2 MUFU.RCP R8, R14 ;  /* 0x0000000e0008a308 */ /* 0x000e260000001000 */
[----:B------:R-:W1:Y:S02]  /*0320*/  SHFL.BFLY PT, R10, R9, 0x8, 0x1f ;  /* 0x0d001f00090a7f89 */ /* 0x000e6400000e0000 */
[----:B-1----:R-:W-:-:S05]  /*0330*/  FADD.FTZ R10, R9, R10 ;  /* 0x0000000a090a7221 */ /* 0x002fca0000010000 */
[----:B------:R-:W1:Y:S02]  /*0340*/  SHFL.BFLY PT, R13, R10, 0x4, 0x1f ;  /* 0x0c801f000a0d7f89 */ /* 0x000e6400000e0000 */
[----:B-1----:R-:W-:-:S05]  /*0350*/  FADD.FTZ R13, R10, R13 ;  /* 0x0000000d0a0d7221 */ /* 0x002fca0000010000 */
[----:B------:R-:W1:Y:S02]  /*0360*/  SHFL.BFLY PT, R12, R13, 0x2, 0x1f ;  /* 0x0c401f000d0c7f89 */ /* 0x000e6400000e0000 */
[----:B-1----:R-:W-:-:S05]  /*0370*/  FADD.FTZ R12, R13, R12 ;  /* 0x0000000c0d0c7221 */ /* 0x002fca0000010000 */
[----:B------:R-:W1:Y:S02]  /*0380*/  SHFL.BFLY PT, R11, R12, 0x1, 0x1f ;  /* 0x0c201f000c0b7f89 */ /* 0x000e6400000e0000 */
[----:B-1----:R-:W-:-:S04]  /*0390*/  FADD.FTZ R11, R12, R11 ;  /* 0x0000000b0c0b7221 */ /* 0x002fc80000010000 */
[----:B0-----:R-:W-:-:S05]  /*03a0*/  @!P2 FMUL.FTZ R8, R11, R8 ;  /* 0x000000080b08a220 */ /* 0x001fca0000410000 */
[----:B------:R-:W-:Y:S01]  /*03b0*/  @!P2 STS [UR4], R8 ;  /* 0x00000008ff00a988 */ /* 0x000fe20008000804 */
[----:B------:R-:W-:Y:S06]  /*03c0*/  BAR.SYNC.DEFER_BLOCKING 0x0 ;  /* 0x0000000000007b1d */ /* 0x000fec0000010000 */
[----:B------:R-:W0:Y:S02]  /*03d0*/  LDS R10, [UR4] ;  /* 0x00000004ff0a7984 */ /* 0x000e240008000800 */
[--C-:B0-----:R-:W-:Y:S01]  /*03e0*/  FADD.FTZ R9, R7, -R10.reuse ;  /* 0x8000000a07097221 */ /* 0x101fe20000010000 */
[----:B------:R-:W-:-:S03]  /*03f0*/  FADD.FTZ R10, R5, -R10 ;  /* 0x8000000a050a7221 */ /* 0x000fc60000010000 */
[----:B------:R-:W-:-:S04]  /*0400*/  FMUL.FTZ R9, R9, R9 ;  /* 0x0000000909097220 */ /* 0x000fc80000410000 */
[----:B------:R-:W-:-:S05]  /*0410*/  FFMA.FTZ R12, R10, R10, R9 ;  /* 0x0000000a0a0c7223 */ /* 0x000fca0000010009 */
[----:B------:R-:W0:Y:S02]  /*0420*/  SHFL.BFLY PT, R9, R12, 0x10, 0x1f ;  /* 0x0e001f000c097f89 */ /* 0x000e2400000e0000 */
[----:B0-----:R-:W-:Y:S02]  /*0430*/  FADD.FTZ R13, R12, R9 ;  /* 0x000000090c0d7221 */ /* 0x001fe40000010000 */
[----:B------:R-:W0:Y:S03]  /*0440*/  LDC.64 R8, c[0x0][0x228] ;  /* 0x00008a00ff087b82 */ /* 0x000e260000000a00 */
[----:B------:R-:W1:Y:S01]  /*0450*/  SHFL.BFLY PT, R10, R13, 0x8, 0x1f ;  /* 0x0d001f000d0a7f89 */ /* 0x000e6200000e0000 */
[----:B0-----:R-:W-:-:S04]  /*0460*/  IMAD.WIDE R8, R3, 0x4, R8 ;  /* 0x0000000403087825 */ /* 0x001fc800078e0208 */
[----:B-1----:R-:W-:Y:S02]  /*0470*/  FADD.FTZ R14, R13, R10 ;  /* 0x0000000a0d0e7221 */ /* 0x002fe40000010000 */
[----:B------:R-:W0:Y:S01]  /*0480*/  LDC.64 R10, c[0x0][0x230] ;  /* 0x00008c00ff0a7b82 */ /* 0x000e220000000a00 */
[----:B------:R1:W2:Y:S04]  /*0490*/  LDG.E.CONSTANT R8, desc[UR8][R8.64] ;  /* 0x0000000808087981 */ /* 0x0002a8000c1e9900 */
[----:B------:R-:W3:Y:S01]  /*04a0*/  SHFL.BFLY PT, R15, R14, 0x4, 0x1f ;  /* 0x0c801f000e0f7f89 */ /* 0x000ee200000e0000 */
[----:B0-----:R-:W-:-:S04]  /*04b0*/  IMAD.WIDE R10, R3, 0x4, R10 ;  /* 0x00000004030a7825 */ /* 0x001fc800078e020a */
[----:B---3--:R-:W-:Y:S01]  /*04c0*/  FADD.FTZ R15, R14, R15 ;  /* 0x0000000f0e0f7221 */ /* 0x008fe20000010000 */
[----:B------:R0:W3:Y:S04]  /*04d0*/  LDG.E.CONSTANT R3, desc[UR8][R10.64] ;  /* 0x000000080a037981 */ /* 0x0000e8000c1e9900 */
[----:B------:R-:W4:Y:S02]  /*04e0*/  SHFL.BFLY PT, R16, R15, 0x2, 0x1f ;  /* 0x0c401f000f107f89 */ /* 0x000f2400000e0000 */
[----:B----4-:R-:W-:-:S05]  /*04f0*/  FADD.FTZ R16, R15, R16 ;  /* 0x000000100f107221 */ /* 0x010fca0000010000 */
[----:B------:R-:W4:Y:S01]  /*0500*/  SHFL.BFLY PT, R13, R16, 0x1, 0x1f ;  /* 0x0c201f00100d7f89 */ /* 0x000f2200000e0000 */
[----:B------:R-:W-:Y:S01]  /*0510*/  HFMA2.MMA R12, -RZ, RZ, 0, 0 ;  /* 0x00000000ff0c7435 */ /* 0x000fe200000001ff */
[----:B----4-:R-:W-:-:S05]  /*0520*/  FADD.FTZ R13, R16, R13 ;  /* 0x0000000d100d7221 */ /* 0x010fca0000010000 */
[----:B------:R4:W-:Y:S01]  /*0530*/  @!P0 STS [R4+UR5], R13 ;  /* 0x0000000d04008988 */ /* 0x0009e20008000805 */
[----:B------:R-:W-:Y:S01]  /*0540*/  BAR.SYNC.DEFER_BLOCKING 0x0 ;  /* 0x0000000000007b1d */ /* 0x000fe20000010000 */
[----:B------:R-:W-:-:S07]  /*0550*/  @!P2 I2FP.F32.S32 R16, R2 ;  /* 0x000000020010a245 */ /* 0x000fce0000201400 */
[----:B----4-:R-:W4:Y:S01]  /*0560*/  @!P2 LDC R4, c[0x0][0x240] ;  /* 0x00009000ff04ab82 */ /* 0x010f220000000800 */
[----:B------:R-:W5:Y:S04]  /*0570*/  @!P1 LDS R12, [R6] ;  /* 0x00000000060c9984 */ /* 0x000f680000000800 */
[----:B-----5:R-:W5:Y:S02]  /*0580*/  SHFL.BFLY PT, R15, R12, 0x10, 0x1f ;  /* 0x0e001f000c0f7f89 */ /* 0x020f6400000e0000 */
[----:B-----5:R-:W-:-:S05]  /*0590*/  FADD.FTZ R15, R15, R12 ;  /* 0x0000000c0f0f7221 */ /* 0x020fca0000010000 */
[----:B------:R-:W5:Y:S02]  /*05a0*/  SHFL.BFLY PT, R14, R15, 0x8, 0x1f ;  /* 0x0d001f000f0e7f89 */ /* 0x000f6400000e0000 */
[----:B-----5:R-:W-:-:S05]  /*05b0*/  FADD.FTZ R14, R15, R14 ;  /* 0x0000000e0f0e7221 */ /* 0x020fca0000010000 */
[----:B-1----:R-:W1:Y:S02]  /*05c0*/  SHFL.BFLY PT, R9, R14, 0x4, 0x1f ;  /* 0x0c801f000e097f89 */ /* 0x002e6400000e0000 */
[----:B-1----:R-:W-:-:S05]  /*05d0*/  FADD.FTZ R9, R14, R9 ;  /* 0x000000090e097221 */ /* 0x002fca0000010000 */
[----:B0-----:R-:W0:Y:S01]  /*05e0*/  SHFL.BFLY PT, R10, R9, 0x2, 0x1f ;  /* 0x0c401f00090a7f89 */ /* 0x001e2200000e0000 */
[----:B------:R-:W4:Y:S01]  /*05f0*/  @!P2 MUFU.RCP R2, R16 ;  /* 0x000000100002a308 */ /* 0x000f220000001000 */
[----:B0-----:R-:W-:-:S05]  /*0600*/  FADD.FTZ R10, R9, R10 ;  /* 0x0000000a090a7221 */ /* 0x001fca0000010000 */
[----:B------:R-:W0:Y:S02]  /*0610*/  SHFL.BFLY PT, R11, R10, 0x1, 0x1f ;  /* 0x0c201f000a0b7f89 */ /* 0x000e2400000e0000 */
[----:B0-----:R-:W-:-:S04]  /*0620*/  FADD.FTZ R11, R10, R11 ;  /* 0x0000000b0a0b7221 */ /* 0x001fc80000010000 */
[----:B----4-:R-:W-:-:S06]  /*0630*/  @!P2 FFMA.FTZ R2, R11, R2, R4 ;  /* 0x000000020b02a223 */ /* 0x010fcc0000010004 */
[----:B------:R-:W0:Y:S02]  /*0640*/  @!P2 MUFU.RSQ R2, R2 ;  /* 0x000000020002a308 */ /* 0x000e240000001400 */
[----:B0-----:R0:W-:Y:S01]  /*0650*/  @!P2 STS [UR4+0x4], R2 ;  /* 0x00000402ff00a988 */ /* 0x0011e20008000804 */
[----:B------:R-:W-:Y:S06]  /*0660*/  BAR.SYNC.DEFER_BLOCKING 0x0 ;  /* 0x0000000000007b1d */ /* 0x000fec0000010000 */
[----:B------:R-:W1:Y:S01]  /*0670*/  LDS.64 R12, [UR4] ;  /* 0x00000004ff0c7984 */ /* 0x000e620008000a00 */
[--C-:B--2---:R-:W-:Y:S01]  /*0680*/  HADD2.F32 R4, -RZ, R8.reuse.H0_H0 ;  /* 0x20000008ff047230 */ /* 0x104fe20000004100 */
[----:B------:R-:W-:Y:S01]  /*0690*/  ULDC.64 UR4, c[0x0][0x210] ;  /* 0x0000840000047ab9 */ /* 0x000fe20000000a00 */
[----:B------:R-:W-:Y:S01]  /*06a0*/  HADD2.F32 R8, -RZ, R8.H1_H1 ;  /* 0x30000008ff087230 */ /* 0x000fe20000004100 */
[----:B0-----:R-:W-:Y:S01]  /*06b0*/  LEA R2, P0, R0, UR4, 0x2 ;  /* 0x0000000400027c11 */ /* 0x001fe2000f8010ff */
[--C-:B-1----:R-:W-:Y:S01]  /*06c0*/  FADD.FTZ R6, R5, -R12.reuse ;  /* 0x8000000c05067221 */ /* 0x102fe20000010000 */
[----:B------:R-:W-:Y:S01]  /*06d0*/  FADD.FTZ R12, R7, -R12 ;  /* 0x8000000c070c7221 */ /* 0x000fe20000010000 */
[----:B---3--:R-:W-:-:S02]  /*06e0*/  HADD2.F32 R5, -RZ, R3.H0_H0 ;  /* 0x20000003ff057230 */ /* 0x008fc40000004100 */
[-C--:B------:R-:W-:Y:S01]  /*06f0*/  FMUL.FTZ R6, R6, R13.reuse ;  /* 0x0000000d06067220 */ /* 0x080fe20000410000 */
[----:B------:R-:W-:Y:S02]  /*0700*/  HADD2.F32 R3, -RZ, R3.H1_H1 ;  /* 0x30000003ff037230 */ /* 0x000fe40000004100 */
[----:B------:R-:W-:Y:S01]  /*0710*/  FMUL.FTZ R12, R12, R13 ;  /* 0x0000000d0c0c7220 */ /* 0x000fe20000410000 */
[----:B------:R-:W-:-:S03]  /*0720*/  FFMA.FTZ R4, R4, R6, R5 ;  /* 0x0000000604047223 */ /* 0x000fc60000010005 */
[----:B------:R-:W-:Y:S01]  /*0730*/  FFMA.FTZ R5, R8, R12, R3 ;  /* 0x0000000c08057223 */ /* 0x000fe20000010003 */
[----:B------:R-:W-:-:S04]  /*0740*/  LEA.HI.X R3, R0, UR5, RZ, 0x2, P0 ;  /* 0x0000000500037c11 */ /* 0x000fc800080f14ff */
[----:B------:R-:W-:-:S05]  /*0750*/  F2FP.F16.F32.PACK_AB R5, R5, R4 ;  /* 0x000000040505723e */ /* 0x000fca00000000ff */
[----:B------:R-:W-:Y:S01]  /*0760*/  STG.E desc[UR8][R2.64], R5 ;  /* 0x0000000502007986 */ /* 0x000fe2000c101908 */
[----:B------:R-:W-:Y:S05]  /*0770*/  EXIT ;  /* 0x000000000000794d */ /* 0x000fea0003800000 */
.L_x_2:
        /* <DEDUP_REMOVED lines=16> */
.L_x_79:


//--------------------- .text._ZN17fastertransformer15transpose102_v2I6__halfEEvPT_PKS2_iiii --------------------------
	.section	.text._ZN17fastertransformer15transpose102_v2I6__halfEEvPT_PKS2_iiii,"ax",@progbits
	.align	128
        .global         _ZN17fastertransformer15transpose102_v2I6__halfEEvPT_PKS2_iiii
        .type           _ZN17fastertransformer15transpose102_v2I6__halfEEvPT_PKS2_iiii,@function
        .size           _ZN17fastertransformer15transpose102_v2I6__halfEEvPT_PKS2_iiii,(.L_x_80 - _ZN17fastertransformer15transpose102_v2I6__halfEEvPT_PKS2_iiii)
        .other          _ZN17fastertransformer15transpose102_v2I6__halfEEvPT_PKS2_iiii,@"STO_CUDA_ENTRY STV_DEFAULT"
_ZN17fastertransformer15transpose102_v2I6__halfEEvPT_PKS2_iiii:
.text._ZN17fastertransformer15transpose102_v2I6__halfEEvPT_PKS2_iiii:
[----:B------:R-:W-:Y:S01]  /*0000*/  LDC R1, c[0x0][0x28] ;  /* 0x00000a00ff017b82 */ /* 0x000fe20000000800 */
[----:B------:R-:W-:Y:S01]  /*0010*/  ULDC UR6, c[0x0][0x22c] ;  /* 0x00008b0000067ab9 */ /* 0x000fe20000000800 */
[----:B------:R-:W0:Y:S01]  /*0020*/  S2R R0, SR_TID.X ;  /* 0x0000000000007919 */ /* 0x000e220000002100 */
[----:B------:R-:W1:Y:S01]  /*0030*/  I2F.U32.RP R4, UR6 ;  /* 0x0000000600047d06 */ /* 0x000e620008209000 */
[----:B------:R-:W-:-:S07]  /*0040*/  ISETP.NE.U32.AND P2, PT, RZ, UR6, PT ;  /* 0x00000006ff007c0c */ /* 0x000fce000bf45070 */
[----:B-1----:R-:W1:Y:S01]  /*0050*/  MUFU.RCP R4, R4 ;  /* 0x0000000400047308 */ /* 0x002e620000001000 */
[----:B0-----:R-:W-:Y:S01]  /*0060*/  IMAD.SHL.U32 R0, R0, 0x2, RZ ;  /* 0x0000000200007824 */ /* 0x001fe200078e00ff */
[----:B-1----:R-:W-:Y:S02]  /*0070*/  IADD3 R2, R4, 0xffffffe, RZ ;  /* 0x0ffffffe04027810 */ /* 0x002fe40007ffe0ff */
[----:B------:R-:W-:-:S04]  /*0080*/  LOP3.LUT R4, RZ, UR6, RZ, 0x33, !PT ;  /* 0x00000006ff047c12 */ /* 0x000fc8000f8e33ff */
[----:B------:R0:W1:Y:S02]  /*0090*/  F2I.FTZ.U32.TRUNC.NTZ R3, R2 ;  /* 0x0000000200037305 */ /* 0x000064000021f000 */
[----:B0-----:R-:W-:Y:S01]  /*00a0*/  HFMA2.MMA R2, -RZ, RZ, 0, 0 ;  /* 0x00000000ff027435 */ /* 0x001fe200000001ff */
[----:B-1----:R-:W-:-:S04]  /*00b0*/  IMAD.MOV R5, RZ, RZ, -R3 ;  /* 0x000000ffff057224 */ /* 0x002fc800078e0a03 */
[----:B------:R-:W-:-:S05]  /*00c0*/  IMAD R5, R5, UR6, RZ ;  /* 0x0000000605057c24 */ /* 0x000fca000f8e02ff */
[----:B------:R-:W-:-:S06]  /*00d0*/  IMAD.HI.U32 R3, R3, R5, R2 ;  /* 0x0000000503037227 */ /* 0x000fcc00078e0002 */
[----:B------:R-:W-:-:S05]  /*00e0*/  IMAD.HI.U32 R5, R3, R0, RZ ;  /* 0x0000000003057227 */ /* 0x000fca00078e00ff */
[----:B------:R-:W-:-:S05]  /*00f0*/  IADD3 R3, -R5, RZ, RZ ;  /* 0x000000ff05037210 */ /* 0x000fca0007ffe1ff */
[----:B------:R-:W-:-:S05]  /*0100*/  IMAD R0, R3, UR6, R0 ;  /* 0x0000000603007c24 */ /* 0x000fca000f8e0200 */
[----:B------:R-:W-:-:S13]  /*0110*/  ISETP.GE.U32.AND P0, PT, R0, UR6, PT ;  /* 0x0000000600007c0c */ /* 0x000fda000bf06070 */
[----:B------:R-:W-:-:S05]  /*0120*/  @P0 VIADD R0, R0, -UR6 ;  /* 0x8000000600000c36 */ /* 0x000fca0008000000 */
[----:B------:R-:W-:-:S13]  /*0130*/  ISETP.GE.U32.AND P1, PT, R0, UR6, PT ;  /* 0x0000000600007c0c */ /* 0x000fda000bf26070 */
[----:B------:R-:W-:-:S04]  /*0140*/  @P1 IADD3 R0, R0, -UR6, RZ ;  /* 0x8000000600001c10 */ /* 0x000fc8000fffe0ff */
[----:B------:R-:W-:-:S04]  /*0150*/  SEL R0, R4, R0, !P2 ;  /* 0x0000000004007207 */ /* 0x000fc80005000000 */
[----:B------:R-:W-:-:S13]  /*0160*/  ISETP.GE.AND P3, PT, R0, UR6, PT ;  /* 0x0000000600007c0c */ /* 0x000fda000bf66270 */
[----:B------:R-:W-:Y:S05]  /*0170*/  @P3 EXIT ;  /* 0x000000000000394d */ /* 0x000fea0003800000 */
[----:B------:R-:W0:Y:S01]  /*0180*/  S2R R7, SR_CTAID.X ;  /* 0x0000000000077919 */ /* 0x000e220000002500 */
[----:B------:R-:W0:Y:S01]  /*0190*/  LDC.64 R10, c[0x0][0x220] ;  /* 0x00008800ff0a7b82 */ /* 0x000e220000000a00 */
[----:B------:R-:W-:Y:S01]  /*01a0*/  @P0 IADD3 R5, R5, 0x1, RZ ;  /* 0x0000000105050810 */ /* 0x000fe20007ffe0ff */
[----:B------:R-:W-:Y:S01]  /*01b0*/  ULDC.64 UR4, c[0x0][0x208] ;  /* 0x0000820000047ab9 */ /* 0x000fe20000000a00 */
[----:B------:R-:W1:Y:S03]  /*01c0*/  S2R R8, SR_CTAID.Y ;  /* 0x0000000000087919 */ /* 0x000e660000002600 */
[----:B------:R-:W-:Y:S02]  /*01d0*/  @P1 VIADD R5, R5, 0x1 ;  /* 0x0000000105051836 */ /* 0x000fe40000000000 */
[----:B------:R-:W2:Y:S03]  /*01e0*/  LDC.64 R2, c[0x0][0x218] ;  /* 0x00008600ff027b82 */ /* 0x000ea60000000a00 */
[----:B------:R-:W-:-:S05]  /*01f0*/  SEL R6, R4, R5, !P2 ;  /* 0x0000000504067207 */ /* 0x000fca0005000000 */
[----:B------:R-:W3:Y:S01]  /*0200*/  LDC R9, c[0x0][0x228] ;  /* 0x00008a00ff097b82 */ /* 0x000ee20000000800 */
[----:B0-----:R-:W-:-:S04]  /*0210*/  IMAD R7, R7, R10, RZ ;  /* 0x0000000a07077224 */ /* 0x001fc800078e02ff */
[----:B-1----:R-:W-:-:S04]  /*0220*/  IMAD R4, R8, UR6, R7 ;  /* 0x0000000608047c24 */ /* 0x002fc8000f8e0207 */
[----:B------:R-:W-:-:S05]  /*0230*/  IMAD R5, R6, R11, R4 ;  /* 0x0000000b06057224 */ /* 0x000fca00078e0204 */
[----:B------:R-:W-:-:S04]  /*0240*/  IADD3 R5, R0, R5, RZ ;  /* 0x0000000500057210 */ /* 0x000fc80007ffe0ff */
[----:B------:R-:W-:-:S05]  /*0250*/  SHF.R.S32.HI R5, RZ, 0x1, R5 ;  /* 0x00000001ff057819 */ /* 0x000fca0000011405 */
[----:B--2---:R-:W-:Y:S02]  /*0260*/  IMAD.WIDE R2, R5, 0x4, R2 ;  /* 0x0000000405027825 */ /* 0x004fe400078e0202 */
[----:B------:R-:W0:Y:S04]  /*0270*/  LDC.64 R4, c[0x0][0x210] ;  /* 0x00008400ff047b82 */ /* 0x000e280000000a00 */
[----:B------:R-:W2:Y:S01]  /*0280*/  LDG.E R3, desc[UR4][R2.64] ;  /* 0x0000000402037981 */ /* 0x000ea2000c1e1900 */
[----:B---3--:R-:W-:-:S04]  /*0290*/  IMAD R7, R8, R9, R7 ;  /* 0x0000000908077224 */ /* 0x008fc800078e0207 */
[----:B------:R-:W-:-:S05]  /*02a0*/  IMAD R7, R6, UR6, R7 ;  /* 0x0000000606077c24 */ /* 0x000fca000f8e0207 */
[----:B------:R-:W-:-:S04]  /*02b0*/  IADD3 R7, R0, R7, RZ ;  /* 0x0000000700077210 */ /* 0x000fc80007ffe0ff */
[----:B------:R-:W-:-:S05]  /*02c0*/  SHF.R.S32.HI R7, RZ, 0x1, R7 ;  /* 0x00000001ff077819 */ /* 0x000fca0000011407 */
[----:B0-----:R-:W-:-:S05]  /*02d0*/  IMAD.WIDE R4, R7, 0x4, R4 ;  /* 0x0000000407047825 */ /* 0x001fca00078e0204 */
[----:B--2---:R-:W-:Y:S01]  /*02e0*/  STG.E desc[UR4][R4.64], R3 ;  /* 0x0000000304007986 */ /* 0x004fe2000c101904 */
[----:B------:R-:W-:Y:S05]  /*02f0*/  EXIT ;  /* 0x000000000000794d */ /* 0x000fea0003800000 */
.L_x_3:
        /* <DEDUP_REMOVED lines=16> */
.L_x_80:


//--------------------- .text._ZN17fastertransformer27calAttnScore_valueBuf_largeI6__halfEEvPT_PKS2_S5_S5_S5_iiifS3_S5_iiii --------------------------
	.section	.text._ZN17fastertransformer27calAttnScore_valueBuf_largeI6__halfEEvPT_PKS2_S5_S5_S5_iiifS3_S5_iiii,"ax",@progbits
	.align	128
        .global         _ZN17fastertransformer27calAttnScore_valueBuf_largeI6__halfEEvPT_PKS2_S5_S5_S5_iiifS3_S5_iiii
        .type           _ZN17fastertransformer27calAttnScore_valueBuf_largeI6__halfEEvPT_PKS2_S5_S5_S5_iiifS3_S5_iiii,@function
        .size           _ZN17fastertransformer27calAttnScore_valueBuf_largeI6__halfEEvPT_PKS2_S5_S5_S5_iiifS3_S5_iiii,(.L_x_81 - _ZN17fastertransformer27calAttnScore_valueBuf_largeI6__halfEEvPT_PKS2_S5_S5_S5_iiifS3_S5_iiii)
        .other          _ZN17fastertransformer27calAttnScore_valueBuf_largeI6__halfEEvPT_PKS2_S5_S5_S5_iiifS3_S5_iiii,@"STO_CUDA_ENTRY STV_DEFAULT"
_ZN17fastertransformer27calAttnScore_valueBuf_largeI6__halfEEvPT_PKS2_S5_S5_S5_iiifS3_S5_iiii:
.text._ZN17fastertransformer27calAttnScore_valueBuf_largeI6__halfEEvPT_PKS2_S5_S5_S5_iiifS3_S5_iiii:
[----:B------:R-:W-:Y:S01]  /*0000*/  LDC R1, c[0x0][0x28] ;  /* 0x00000a00ff017b82 */ /* 0x000fe20000000800 */
[----:B------:R-:W0:Y:S07]  /*0010*/  S2R R2, SR_TID.X ;  /* 0x0000000000027919 */ /* 0x000e2e0000002100 */
[----:B------:R-:W1:Y:S01]  /*0020*/  LDC R0, c[0x0][0x240] ;  /* 0x00009000ff007b82 */ /* 0x000e620000000800 */
[----:B------:R-:W-:Y:S01]  /*0030*/  ULDC.64 UR10, c[0x0][0x208] ;  /* 0x00008200000a7ab9 */ /* 0x000fe20000000a00 */
[----:B------:R-:W-:Y:S01]  /*0040*/  BSSY B0, `(.L_x_4) ;  /* 0x000003c000007945 */ /* 0x000fe20003800000 */
[----:B------:R-:W-:-:S05]  /*0050*/  IMAD.MOV.U32 R8, RZ, RZ, -0x39e3c000 ;  /* 0xc61c4000ff087424 */ /* 0x000fca00078e00ff */
[----:B------:R-:W2:Y:S08]  /*0060*/  S2UR UR9, SR_CTAID.X ;  /* 0x00000000000979c3 */ /* 0x000eb00000002500 */
[----:B------:R-:W2:Y:S08]  /*0070*/  LDC.64 R4, c[0x0][0x238] ;  /* 0x00008e00ff047b82 */ /* 0x000eb00000000a00 */
[----:B------:R-:W3:Y:S01]  /*0080*/  S2UR UR12, SR_CTAID.Y ;  /* 0x00000000000c79c3 */ /* 0x000ee20000002600 */
[----:B0-----:R-:W-:-:S07]  /*0090*/  SHF.L.U32 R3, R2, 0x1, RZ ;  /* 0x0000000102037819 */ /* 0x001fce00000006ff */
[----:B------:R-:W0:Y:S01]  /*00a0*/  S2UR UR13, SR_CTAID.Z ;  /* 0x00000000000d79c3 */ /* 0x000e220000002700 */
[----:B-1----:R-:W-:Y:S01]  /*00b0*/  ISETP.GE.AND P1, PT, R3, R0, PT ;  /* 0x000000000300720c */ /* 0x002fe20003f26270 */
[----:B--2---:R-:W-:-:S04]  /*00c0*/  IMAD R4, R4, UR9, R3 ;  /* 0x0000000904047c24 */ /* 0x004fc8000f8e0203 */
[----:B---3--:R-:W-:-:S04]  /*00d0*/  IMAD R7, R5, UR12, R4 ;  /* 0x0000000c05077c24 */ /* 0x008fc8000f8e0204 */
[----:B0-----:R-:W-:Y:S01]  /*00e0*/  IMAD R4, R0, UR13, R7 ;  /* 0x0000000d00047c24 */ /* 0x001fe2000f8e0207 */
[----:B------:R-:W-:-:S04]  /*00f0*/  HFMA2.MMA R7, -RZ, RZ, -6.109375, 2 ;  /* 0xc61c4000ff077435 */ /* 0x000fc800000001ff */
[----:B------:R-:W-:Y:S01]  /*0100*/  SHF.R.S32.HI R4, RZ, 0x1, R4 ;  /* 0x00000001ff047819 */ /* 0x000fe20000011404 */
[----:B------:R-:W-:Y:S06]  /*0110*/  @P1 BRA `(.L_x_5) ;  /* 0x0000000000b81947 */ /* 0x000fec0003800000 */
[----:B------:R-:W0:Y:S08]  /*0120*/  LDC.64 R8, c[0x0][0x218] ;  /* 0x00008600ff087b82 */ /* 0x000e300000000a00 */
[----:B------:R-:W1:Y:S08]  /*0130*/  LDC.64 R10, c[0x0][0x220] ;  /* 0x00008800ff0a7b82 */ /* 0x000e700000000a00 */
[----:B------:R-:W2:Y:S08]  /*0140*/  LDC.64 R12, c[0x0][0x228] ;  /* 0x00008a00ff0c7b82 */ /* 0x000eb00000000a00 */
[----:B------:R-:W3:Y:S01]  /*0150*/  LDC.64 R6, c[0x0][0x230] ;  /* 0x00008c00ff067b82 */ /* 0x000ee20000000a00 */
[----:B0-----:R-:W-:Y:S01]  /*0160*/  IMAD.WIDE R8, R4, 0x4, R8 ;  /* 0x0000000404087825 */ /* 0x001fe200078e0208 */
[----:B------:R-:W-:-:S03]  /*0170*/  ULDC UR4, c[0x0][0x244] ;  /* 0x0000910000047ab9 */ /* 0x000fc60000000800 */
[----:B------:R-:W-:Y:S02]  /*0180*/  IMAD R5, R5, UR9, R3 ;  /* 0x0000000905057c24 */ /* 0x000fe4000f8e0203 */
[----:B------:R-:W4:Y:S01]  /*0190*/  LDG.E R8, desc[UR10][R8.64] ;  /* 0x0000000a08087981 */ /* 0x000f22000c1e1900 */
[----:B-1----:R-:W-:-:S04]  /*01a0*/  IMAD.WIDE R10, R4, 0x4, R10 ;  /* 0x00000004040a7825 */ /* 0x002fc800078e020a */
[----:B------:R-:W-:Y:S02]  /*01b0*/  IMAD R5, R0, UR13, R5 ;  /* 0x0000000d00057c24 */ /* 0x000fe4000f8e0205 */
[----:B------:R-:W5:Y:S01]  /*01c0*/  LDG.E R10, desc[UR10][R10.64] ;  /* 0x0000000a0a0a7981 */ /* 0x000f62000c1e1900 */
[----:B--2---:R-:W-:Y:S02]  /*01d0*/  IMAD.WIDE R12, R4, 0x4, R12 ;  /* 0x00000004040c7825 */ /* 0x004fe400078e020c */
[----:B------:R-:W-:-:S04]  /*01e0*/  SHF.R.S32.HI R5, RZ, 0x1, R5 ;  /* 0x00000001ff057819 */ /* 0x000fc80000011405 */
[----:B------:R-:W2:Y:S01]  /*01f0*/  LDG.E R12, desc[UR10][R12.64] ;  /* 0x0000000a0c0c7981 */ /* 0x000ea2000c1e1900 */
[----:B---3--:R-:W-:-:S05]  /*0200*/  IMAD.WIDE R6, R5, 0x4, R6 ;  /* 0x0000000405067825 */ /* 0x008fca00078e0206 */
[----:B------:R-:W3:Y:S01]  /*0210*/  LDG.E R15, desc[UR10][R6.64] ;  /* 0x0000000a060f7981 */ /* 0x000ee2000c1e1900 */
[----:B------:R-:W-:Y:S01]  /*0220*/  UMOV UR5, 0x380fffff ;  /* 0x380fffff00057882 */ /* 0x000fe20000000000 */
[----:B----4-:R-:W-:Y:S02]  /*0230*/  HADD2.F32 R5, -RZ, R8.H0_H0 ;  /* 0x20000008ff057230 */ /* 0x010fe40000004100 */
[----:B-----5:R-:W-:Y:S02]  /*0240*/  HADD2.F32 R14, -RZ, R10.H0_H0 ;  /* 0x2000000aff0e7230 */ /* 0x020fe40000004100 */
[----:B------:R-:W-:Y:S02]  /*0250*/  HADD2.F32 R8, -RZ, R8.H1_H1 ;  /* 0x30000008ff087230 */ /* 0x000fe40000004100 */
[----:B------:R-:W-:Y:S02]  /*0260*/  HADD2.F32 R9, -RZ, R10.H1_H1 ;  /* 0x3000000aff097230 */ /* 0x000fe40000004100 */
[----:B------:R-:W-:Y:S01]  /*0270*/  FADD.FTZ R5, R5, R14 ;  /* 0x0000000e05057221 */ /* 0x000fe20000010000 */
[----:B--2---:R-:W-:-:S02]  /*0280*/  HADD2.F32 R16, -RZ, R12.H0_H0 ;  /* 0x2000000cff107230 */ /* 0x004fc40000004100 */
[----:B------:R-:W-:-:S03]  /*0290*/  FADD.FTZ R8, R8, R9 ;  /* 0x0000000908087221 */ /* 0x000fc60000010000 */
[----:B------:R-:W-:Y:S01]  /*02a0*/  FADD.FTZ R16, R5, R16 ;  /* 0x0000001005107221 */ /* 0x000fe20000010000 */
[----:B------:R-:W-:Y:S02]  /*02b0*/  HADD2.F32 R5, -RZ, R12.H1_H1 ;  /* 0x3000000cff057230 */ /* 0x000fe40000004100 */
[--C-:B---3--:R-:W-:Y:S02]  /*02c0*/  HADD2.F32 R10, -RZ, R15.reuse.H0_H0 ;  /* 0x2000000fff0a7230 */ /* 0x108fe40000004100 */
[----:B------:R-:W-:Y:S02]  /*02d0*/  HADD2.F32 R15, -RZ, R15.H1_H1 ;  /* 0x3000000fff0f7230 */ /* 0x000fe40000004100 */
[----:B------:R-:W-:Y:S01]  /*02e0*/  FADD.FTZ R5, R8, R5 ;  /* 0x0000000508057221 */ /* 0x000fe20000010000 */
[----:B------:R-:W-:-:S03]  /*02f0*/  FMUL.FTZ R9, R16, UR4 ;  /* 0x0000000410097c20 */ /* 0x000fc60008410000 */
[----:B------:R-:W-:Y:S01]  /*0300*/  FMUL.FTZ R6, R5, UR4 ;  /* 0x0000000405067c20 */ /* 0x000fe20008410000 */
[----:B------:R-:W-:Y:S01]  /*0310*/  FMUL.FTZ R5, R10, 1 ;  /* 0x3f8000000a057820 */ /* 0x000fe20000410000 */
[----:B------:R-:W-:Y:S01]  /*0320*/  FMUL.FTZ R15, R15, 1 ;  /* 0x3f8000000f0f7820 */ /* 0x000fe20000410000 */
[----:B------:R-:W-:Y:S08]  /*0330*/  F2F.F64.F32 R8, R9 ;  /* 0x0000000900087310 */ /* 0x000ff00000201800 */
[----:B------:R-:W-:Y:S08]  /*0340*/  F2F.F64.F32 R6, R6 ;  /* 0x0000000600067310 */ /* 0x000ff00000201800 */
[----:B------:R-:W0:Y:S08]  /*0350*/  F2F.F64.F32 R10, R5 ;  /* 0x00000005000a7310 */ /* 0x000e300000201800 */
[----:B------:R-:W1:Y:S01]  /*0360*/  F2F.F64.F32 R12, R15 ;  /* 0x0000000f000c7310 */ /* 0x000e620000201800 */
[----:B------:R-:W-:Y:S01]  /*0370*/  UMOV UR4, 0xf0000000 ;  /* 0xf000000000047882 */ /* 0x000fe20000000000 */
[----:B0-----:R-:W-:-:S02]  /*0380*/  DFMA R10, R10, -10000, R8 ;  /* 0xc0c388000a0a782b */ /* 0x001fc40000000008 */
[----:B-1----:R-:W-:-:S04]  /*0390*/  DFMA R12, R12, -10000, R6 ;  /* 0xc0c388000c0c782b */ /* 0x002fc80000000006 */
[----:B------:R-:W0:Y:S02]  /*03a0*/  F2F.F32.F64 R8, R10 ;  /* 0x0000000a00087310 */ /* 0x000e240000301000 */
[----:B------:R-:W-:Y:S02]  /*03b0*/  DSETP.GEU.AND P0, PT, |R10|, UR4, PT ;  /* 0x000000040a007e2a */ /* 0x000fe4000bf0e200 */
[----:B------:R-:W-:-:S04]  /*03c0*/  DSETP.GEU.AND P2, PT, |R12|, UR4, PT ;  /* 0x000000040c007e2a */ /* 0x000fc8000bf4e200 */
[----:B------:R-:W1:Y:S08]  /*03d0*/  F2F.F32.F64 R7, R12 ;  /* 0x0000000c00077310 */ /* 0x000e700000301000 */
[----:B0-----:R-:W-:Y:S02]  /*03e0*/  @!P0 FMUL R8, R8, 1.175494350822287508e-38 ;  /* 0x0080000008088820 */ /* 0x001fe40000400000 */
[----:B-1----:R-:W-:-:S07]  /*03f0*/  @!P2 FMUL R7, R7, 1.175494350822287508e-38 ;  /* 0x008000000707a820 */ /* 0x002fce0000400000 */
.L_x_5:
[----:B------:R-:W-:Y:S05]  /*0400*/  BSYNC B0 ;  /* 0x0000000000007941 */ /* 0x000fea0003800000 */
.L_x_4:
[CC--:B------:R-:W-:Y:S01]  /*0410*/  FSETP.GT.FTZ.AND P0, PT, R8.reuse, R7.reuse, PT ;  /* 0x000000070800720b */ /* 0x0c0fe20003f14000 */
[----:B------:R-:W0:Y:S01]  /*0420*/  S2R R14, SR_LANEID ;  /* 0x00000000000e7919 */ /* 0x000e220000000000 */
[----:B------:R-:W1:Y:S01]  /*0430*/  S2UR UR5, SR_CgaCtaId ;  /* 0x00000000000579c3 */ /* 0x000e620000008800 */
[----:B------:R-:W-:Y:S01]  /*0440*/  UMOV UR4, 0x400 ;  /* 0x0000040000047882 */ /* 0x000fe20000000000 */
[----:B------:R-:W-:Y:S02]  /*0450*/  FSEL R5, R8, R7, P0 ;  /* 0x0000000708057208 */ /* 0x000fe40000000000 */
[----:B------:R-:W-:-:S03]  /*0460*/  SHF.R.S32.HI R13, RZ, 0x1f, R2 ;  /* 0x0000001fff0d7819 */ /* 0x000fc60000011402 */
[----:B------:R-:W2:Y:S01]  /*0470*/  SHFL.BFLY PT, R6, R5, 0x10, 0x1f ;  /* 0x0e001f0005067f89 */ /* 0x000ea200000e0000 */
[----:B------:R-:W-:Y:S01]  /*0480*/  LEA.HI R13, R13, R2, RZ, 0x5 ;  /* 0x000000020d0d7211 */ /* 0x000fe200078f28ff */
[----:B-1----:R-:W-:Y:S01]  /*0490*/  ULEA UR4, UR5, UR4, 0x18 ;  /* 0x0000000405047291 */ /* 0x002fe2000f8ec03f */
[----:B--2---:R-:W-:Y:S01]  /*04a0*/  FMNMX.FTZ R6, R5, R6, !PT ;  /* 0x0000000605067209 */ /* 0x004fe20007810000 */
[----:B------:R-:W-:Y:S01]  /*04b0*/  VIADD R5, R2, 0x1f ;  /* 0x0000001f02057836 */ /* 0x000fe20000000000 */
[----:B0-----:R-:W-:-:S03]  /*04c0*/  ISETP.NE.AND P4, PT, R14, RZ, PT ;  /* 0x000000ff0e00720c */ /* 0x001fc60003f85270 */
[----:B------:R-:W0:Y:S01]  /*04d0*/  SHFL.BFLY PT, R9, R6, 0x8, 0x1f ;  /* 0x0d001f0006097f89 */ /* 0x000e2200000e0000 */
[----:B------:R-:W-:Y:S02]  /*04e0*/  ISETP.GT.U32.AND P0, PT, R5, 0x3e, PT ;  /* 0x0000003e0500780c */ /* 0x000fe40003f04070 */
[----:B------:R-:W-:Y:S02]  /*04f0*/  LEA R5, R14, UR4, 0x2 ;  /* 0x000000040e057c11 */ /* 0x000fe4000f8e10ff */
[----:B0-----:R-:W-:Y:S02]  /*0500*/  FMNMX.FTZ R9, R6, R9, !PT ;  /* 0x0000000906097209 */ /* 0x001fe40007810000 */
[----:B------:R-:W-:-:S03]  /*0510*/  SHF.R.S32.HI R6, RZ, 0x5, R13 ;  /* 0x00000005ff067819 */ /* 0x000fc6000001140d */
[----:B------:R-:W0:Y:S01]  /*0520*/  SHFL.BFLY PT, R10, R9, 0x4, 0x1f ;  /* 0x0c801f00090a7f89 */ /* 0x000e2200000e0000 */
[----:B------:R-:W-:Y:S02]  /*0530*/  LEA R6, R6, UR4, 0x2 ;  /* 0x0000000406067c11 */ /* 0x000fe4000f8e10ff */
[----:B0-----:R-:W-:-:S05]  /*0540*/  FMNMX.FTZ R10, R9, R10, !PT ;  /* 0x0000000a090a7209 */ /* 0x001fca0007810000 */
[----:B------:R-:W0:Y:S02]  /*0550*/  SHFL.BFLY PT, R11, R10, 0x2, 0x1f ;  /* 0x0c401f000a0b7f89 */ /* 0x000e2400000e0000 */
[----:B0-----:R-:W-:Y:S02]  /*0560*/  FMNMX.FTZ R11, R10, R11, !PT ;  /* 0x0000000b0a0b7209 */ /* 0x001fe40007810000 */
[----:B------:R-:W-:-:S03]  /*0570*/  MOV R10, 0xc61c4000 ;  /* 0xc61c4000000a7802 */ /* 0x000fc60000000f00 */
[----:B------:R-:W0:Y:S04]  /*0580*/  SHFL.BFLY PT, R12, R11, 0x1, 0x1f ;  /* 0x0c201f000b0c7f89 */ /* 0x000e2800000e0000 */
[----:B------:R1:W-:Y:S01]  /*0590*/  @!P0 STS [R5], R10 ;  /* 0x0000000a05008388 */ /* 0x0003e20000000800 */
[----:B0-----:R-:W-:Y:S01]  /*05a0*/  FMNMX.FTZ R11, R11, R12, !PT ;  /* 0x0000000c0b0b7209 */ /* 0x001fe20007810000 */
[----:B------:R-:W-:Y:S06]  /*05b0*/  BAR.SYNC.DEFER_BLOCKING 0x0 ;  /* 0x0000000000007b1d */ /* 0x000fec0000010000 */
[----:B------:R1:W-:Y:S02]  /*05c0*/  @!P4 STS [R6], R11 ;  /* 0x0000000b0600c388 */ /* 0x0003e40000000800 */
[----:B------:R-:W-:Y:S06]  /*05d0*/  BAR.SYNC.DEFER_BLOCKING 0x0 ;  /* 0x0000000000007b1d */ /* 0x000fec0000010000 */
[----:B------:R-:W-:Y:S05]  /*05e0*/  @P0 BRA `(.L_x_6) ;  /* 0x0000000000340947 */ /* 0x000fea0003800000 */
[----:B------:R0:W2:Y:S01]  /*05f0*/  LDS R9, [R5] ;  /* 0x0000000005097984 */ /* 0x0000a20000000800 */
[----:B------:R-:W-:-:S03]  /*0600*/  UMOV UR5, 0xffffffff ;  /* 0xffffffff00057882 */ /* 0x000fc60000000000 */
[----:B------:R-:W-:Y:S05]  /*0610*/  BRA.DIV UR5, `(.L_x_7) ;  /* 0x0000000a05ac7947 */ /* 0x000fea000b800000 */
[----:B-12---:R-:W1:Y:S02]  /*0620*/  SHFL.BFLY PT, R10, R9, 0x10, 0x1f ;  /* 0x0e001f00090a7f89 */ /* 0x006e6400000e0000 */
[----:B-1----:R-:W-:-:S05]  /*0630*/  FMNMX.FTZ R10, R9, R10, !PT ;  /* 0x0000000a090a7209 */ /* 0x002fca0007810000 */
[----:B------:R-:W1:Y:S02]  /*0640*/  SHFL.BFLY PT, R11, R10, 0x8, 0x1f ;  /* 0x0d001f000a0b7f89 */ /* 0x000e6400000e0000 */
[----:B-1----:R-:W-:-:S05]  /*0650*/  FMNMX.FTZ R11, R10, R11, !PT ;  /* 0x0000000b0a0b7209 */ /* 0x002fca0007810000 */
[----:B------:R-:W1:Y:S02]  /*0660*/  SHFL.BFLY PT, R12, R11, 0x4, 0x1f ;  /* 0x0c801f000b0c7f89 */ /* 0x000e6400000e0000 */
[----:B-1----:R-:W-:-:S05]  /*0670*/  FMNMX.FTZ R12, R11, R12, !PT ;  /* 0x0000000c0b0c7209 */ /* 0x002fca0007810000 */
[----:B------:R-:W1:Y:S02]  /*0680*/  SHFL.BFLY PT, R13, R12, 0x2, 0x1f ;  /* 0x0c401f000c0d7f89 */ /* 0x000e6400000e0000 */
[----:B-1----:R-:W-:-:S05]  /*0690*/  FMNMX.FTZ R13, R12, R13, !PT ;  /* 0x0000000d0c0d7209 */ /* 0x002fca0007810000 */
[----:B------:R1:W2:Y:S02]  /*06a0*/  SHFL.BFLY PT, R14, R13, 0x1, 0x1f ;  /* 0x0c201f000d0e7f89 */ /* 0x0002a400000e0000 */
.L_x_22:
[----:B--2---:R-:W-:-:S07]  /*06b0*/  FMNMX.FTZ R11, R13, R14, !PT ;  /* 0x0000000e0d0b7209 */ /* 0x004fce0007810000 */
.L_x_6:
[----:B------:R-:W-:Y:S01]  /*06c0*/  ISETP.NE.AND P3, PT, R2, RZ, PT ;  /* 0x000000ff0200720c */ /* 0x000fe20003f65270 */
[----:B------:R-:W-:Y:S05]  /*06d0*/  WARPSYNC.ALL ;  /* 0x0000000000007948 */ /* 0x000fea0003800000 */
[----:B------:R-:W-:Y:S07]  /*06e0*/  BSSY B0, `(.L_x_8) ;  /* 0x000002a000007945 */ /* 0x000fee0003800000 */
[----:B------:R-:W-:Y:S01]  /*06f0*/  @!P3 STS [UR4+0x80], R11 ;  /* 0x0000800bff00b988 */ /* 0x000fe20008000804 */
[----:B------:R-:W-:Y:S06]  /*0700*/  BAR.SYNC.DEFER_BLOCKING 0x0 ;  /* 0x0000000000007b1d */ /* 0x000fec0000010000 */
[----:B------:R-:W1:Y:S04]  /*0710*/  @!P1 LDS R9, [UR4+0x80] ;  /* 0x00008004ff099984 */ /* 0x000e680008000800 */
[----:B------:R-:W-:Y:S01]  /*0720*/  @!P0 STS [R5], RZ ;  /* 0x000000ff05008388 */ /* 0x000fe20000000800 */
[C---:B-1----:R-:W-:Y:S01]  /*0730*/  @!P1 FADD.FTZ R10, -R9.reuse, R8 ;  /* 0x00000008090a9221 */ /* 0x042fe20000010100 */
[----:B------:R-:W-:Y:S01]  /*0740*/  @!P1 FADD.FTZ R9, -R9, R7 ;  /* 0x0000000709099221 */ /* 0x000fe20000010100 */
[----:B------:R-:W-:Y:S01]  /*0750*/  HFMA2.MMA R7, -RZ, RZ, 0, 0 ;  /* 0x00000000ff077435 */ /* 0x000fe200000001ff */
[----:B------:R-:W-:-:S02]  /*0760*/  IMAD.MOV.U32 R8, RZ, RZ, RZ ;  /* 0x000000ffff087224 */ /* 0x000fc400078e00ff */
[----:B------:R-:W-:Y:S01]  /*0770*/  @!P1 FMUL.FTZ R10, R10, 1.4426950216293334961 ;  /* 0x3fb8aa3b0a0a9820 */ /* 0x000fe20000410000 */
[----:B------:R-:W-:-:S03]  /*0780*/  @!P1 FMUL.FTZ R9, R9, 1.4426950216293334961 ;  /* 0x3fb8aa3b09099820 */ /* 0x000fc60000410000 */
[----:B------:R-:W-:Y:S08]  /*0790*/  @!P1 MUFU.EX2 R8, R10 ;  /* 0x0000000a00089308 */ /* 0x000ff00000000800 */
[----:B------:R-:W1:Y:S02]  /*07a0*/  @!P1 MUFU.EX2 R7, R9 ;  /* 0x0000000900079308 */ /* 0x000e640000000800 */
[----:B-1----:R-:W-:-:S05]  /*07b0*/  FADD.FTZ R11, R7, R8 ;  /* 0x00000008070b7221 */ /* 0x002fca0000010000 */
[----:B------:R-:W1:Y:S02]  /*07c0*/  SHFL.BFLY PT, R12, R11, 0x10, 0x1f ;  /* 0x0e001f000b0c7f89 */ /* 0x000e6400000e0000 */
        /* <DEDUP_REMOVED lines=8> */
[----:B-1----:R-:W-:Y:S01]  /*0850*/  FADD.FTZ R9, R15, R10 ;  /* 0x0000000a0f097221 */ /* 0x002fe20000010000 */
[----:B------:R-:W-:Y:S06]  /*0860*/  BAR.SYNC.DEFER_BLOCKING 0x0 ;  /* 0x0000000000007b1d */ /* 0x000fec0000010000 */
[----:B------:R1:W-:Y:S02]  /*0870*/  @!P4 STS [R6], R9 ;  /* 0x000000090600c388 */ /* 0x0003e40000000800 */
[----:B------:R-:W-:Y:S06]  /*0880*/  BAR.SYNC.DEFER_BLOCKING 0x0 ;  /* 0x0000000000007b1d */ /* 0x000fec0000010000 */
[----:B------:R-:W-:Y:S05]  /*0890*/  @P0 BRA `(.L_x_9) ;  /* 0x0000000000380947 */ /* 0x000fea0003800000 */
[----:B------:R-:W-:Y:S01]  /*08a0*/  LEA R2, R2, UR4, 0x2 ;  /* 0x0000000402027c11 */ /* 0x000fe2000f8e10ff */
[----:B------:R-:W-:-:S05]  /*08b0*/  UMOV UR5, 0xffffffff ;  /* 0xffffffff00057882 */ /* 0x000fca0000000000 */
[----:B------:R-:W2:Y:S01]  /*08c0*/  LDS R2, [R2] ;  /* 0x0000000002027984 */ /* 0x000ea20000000800 */
[----:B------:R-:W-:Y:S05]  /*08d0*/  BRA.DIV UR5, `(.L_x_10) ;  /* 0x0000000a058c7947 */ /* 0x000fea000b800000 */
[----:B0-2---:R-:W0:Y:S02]  /*08e0*/  SHFL.BFLY PT, R5, R2, 0x10, 0x1f ;  /* 0x0e001f0002057f89 */ /* 0x005e2400000e0000 */
[----:B0-----:R-:W-:-:S05]  /*08f0*/  FADD.FTZ R5, R2, R5 ;  /* 0x0000000502057221 */ /* 0x001fca0000010000 */
[----:B-1----:R-:W0:Y:S02]  /*0900*/  SHFL.BFLY PT, R6, R5, 0x8, 0x1f ;  /* 0x0d001f0005067f89 */ /* 0x002e2400000e0000 */
[----:B0-----:R-:W-:-:S05]  /*0910*/  FADD.FTZ R6, R5, R6 ;  /* 0x0000000605067221 */ /* 0x001fca0000010000 */
[----:B------:R-:W0:Y:S02]  /*0920*/  SHFL.BFLY PT, R9, R6, 0x4, 0x1f ;  /* 0x0c801f0006097f89 */ /* 0x000e2400000e0000 */
[----:B0-----:R-:W-:-:S05]  /*0930*/  FADD.FTZ R9, R6, R9 ;  /* 0x0000000906097221 */ /* 0x001fca0000010000 */
[----:B------:R-:W0:Y:S02]  /*0940*/  SHFL.BFLY PT, R10, R9, 0x2, 0x1f ;  /* 0x0c401f00090a7f89 */ /* 0x000e2400000e0000 */
[----:B0-----:R-:W-:-:S05]  /*0950*/  FADD.FTZ R10, R9, R10 ;  /* 0x0000000a090a7221 */ /* 0x001fca0000010000 */
[----:B------:R0:W1:Y:S02]  /*0960*/  SHFL.BFLY PT, R11, R10, 0x1, 0x1f ;  /* 0x0c201f000a0b7f89 */ /* 0x00006400000e0000 */
.L_x_28:
[----:B-1----:R-:W-:-:S07]  /*0970*/  FADD.FTZ R9, R10, R11 ;  /* 0x0000000b0a097221 */ /* 0x002fce0000010000 */
.L_x_9:
[----:B------:R-:W-:Y:S05]  /*0980*/  BSYNC B0 ;  /* 0x0000000000007941 */ /* 0x000fea0003800000 */
.L_x_8:
[----:B------:R2:W-:Y:S01]  /*0990*/  @!P3 STS [UR4+0x84], R9 ;  /* 0x00008409ff00b988 */ /* 0x0005e20008000804 */
[----:B------:R-:W-:Y:S05]  /*09a0*/  WARPSYNC.ALL ;  /* 0x0000000000007948 */ /* 0x000fea0003800000 */
[----:B------:R-:W-:Y:S01]  /*09b0*/  BSSY B0, `(.L_x_11) ;  /* 0x000000b000007945 */ /* 0x000fe20003800000 */
[----:B------:R-:W-:Y:S06]  /*09c0*/  BAR.SYNC.DEFER_BLOCKING 0x0 ;  /* 0x0000000000007b1d */ /* 0x000fec0000010000 */
[----:B--2---:R-:W-:Y:S05]  /*09d0*/  @P1 BRA `(.L_x_12) ;  /* 0x0000000000201947 */ /* 0x004fea0003800000 */
[----:B------:R-:W2:Y:S01]  /*09e0*/  LDS R2, [UR4+0x84] ;  /* 0x00008404ff027984 */ /* 0x000ea20008000800 */
[----:B0-----:R-:W0:Y:S02]  /*09f0*/  LDC.64 R10, c[0x0][0x210] ;  /* 0x00008400ff0a7b82 */ /* 0x001e240000000a00 */
[----:B0-----:R-:W-:Y:S01]  /*0a00*/  IMAD.WIDE R4, R4, 0x4, R10 ;  /* 0x0000000404047825 */ /* 0x001fe200078e020a */
[----:B--2---:R-:W0:Y:S03]  /*0a10*/  MUFU.RCP R2, R2 ;  /* 0x0000000200027308 */ /* 0x004e260000001000 */
[C---:B0-----:R-:W-:Y:S01]  /*0a20*/  FMUL.FTZ R8, R2.reuse, R8 ;  /* 0x0000000802087220 */ /* 0x041fe20000410000 */
[----:B------:R-:W-:-:S05]  /*0a30*/  FMUL.FTZ R7, R2, R7 ;  /* 0x0000000702077220 */ /* 0x000fca0000410000 */
[----:B------:R-:W-:-:S05]  /*0a40*/  F2FP.F16.F32.PACK_AB R7, R7, R8 ;  /* 0x000000080707723e */ /* 0x000fca00000000ff */
[----:B------:R2:W-:Y:S02]  /*0a50*/  STG.E desc[UR10][R4.64], R7 ;  /* 0x0000000704007986 */ /* 0x0005e4000c10190a */
.L_x_12:
[----:B------:R-:W-:Y:S05]  /*0a60*/  BSYNC B0 ;  /* 0x0000000000007941 */ /* 0x000fea0003800000 */
.L_x_11:
[----:B------:R-:W-:Y:S02]  /*0a70*/  ULDC UR14, c[0x0][0x264] ;  /* 0x00009900000e7ab9 */ /* 0x000fe40000000800 */
[----:B------:R-:W-:-:S13]  /*0a80*/  ISETP.GE.AND P0, PT, R3, UR14, PT ;  /* 0x0000000e03007c0c */ /* 0x000fda000bf06270 */
[----:B------:R-:W-:Y:S05]  /*0a90*/  @P0 EXIT ;  /* 0x000000000000094d */ /* 0x000fea0003800000 */
[----:B-1----:R-:W1:Y:S01]  /*0aa0*/  I2F.U32.RP R6, R0 ;  /* 0x0000000000067306 */ /* 0x002e620000209000 */
[----:B------:R-:W-:Y:S01]  /*0ab0*/  LOP3.LUT R2, RZ, R3, RZ, 0x33, !PT ;  /* 0x00000003ff027212 */ /* 0x000fe200078e33ff */
[----:B------:R-:W-:Y:S01]  /*0ac0*/  ULDC UR4, c[0x0][0x25c] ;  /* 0x0000970000047ab9 */ /* 0x000fe20000000800 */
[----:B------:R-:W-:Y:S01]  /*0ad0*/  ISETP.NE.U32.AND P2, PT, R0, RZ, PT ;  /* 0x000000ff0000720c */ /* 0x000fe20003f45070 */
[----:B------:R-:W-:Y:S01]  /*0ae0*/  ULDC UR5, c[0x0][0x260] ;  /* 0x0000980000057ab9 */ /* 0x000fe20000000800 */
[----:B------:R-:W-:Y:S01]  /*0af0*/  UIMAD UR4, UR13, UR4, URZ ;  /* 0x000000040d0472a4 */ /* 0x000fe2000f8e023f */
[----:B------:R-:W-:Y:S01]  /*0b00*/  BSSY B0, `(.L_x_13) ;  /* 0x000002e000007945 */ /* 0x000fe20003800000 */
[----:B------:R-:W-:Y:S01]  /*0b10*/  UIMAD UR5, UR12, UR5, URZ ;  /* 0x000000050c0572a4 */ /* 0x000fe2000f8e023f */
[----:B-1----:R-:W2:Y:S02]  /*0b20*/  MUFU.RCP R6, R6 ;  /* 0x0000000600067308 */ /* 0x002ea40000001000 */
[----:B--2---:R-:W-:-:S06]  /*0b30*/  VIADD R4, R6, 0xffffffe ;  /* 0x0ffffffe06047836 */ /* 0x004fcc0000000000 */
[----:B0-----:R0:W1:Y:S02]  /*0b40*/  F2I.FTZ.U32.TRUNC.NTZ R5, R4 ;  /* 0x0000000400057305 */ /* 0x001064000021f000 */
[----:B0-----:R-:W-:Y:S01]  /*0b50*/  IMAD.MOV.U32 R4, RZ, RZ, RZ ;  /* 0x000000ffff047224 */ /* 0x001fe200078e00ff */
[----:B-1----:R-:W-:-:S05]  /*0b60*/  IADD3 R7, RZ, -R5, RZ ;  /* 0x80000005ff077210 */ /* 0x002fca0007ffe0ff */
[----:B------:R-:W-:-:S04]  /*0b70*/  IMAD R7, R7, R0, RZ ;  /* 0x0000000007077224 */ /* 0x000fc800078e02ff */
[----:B------:R-:W-:Y:S01]  /*0b80*/  IMAD.HI.U32 R8, R5, R7, R4 ;  /* 0x0000000705087227 */ /* 0x000fe200078e0004 */
[----:B------:R-:W-:-:S05]  /*0b90*/  IADD3 R5, R2, UR14, RZ ;  /* 0x0000000e02057c10 */ /* 0x000fca000fffe0ff */
[----:B------:R-:W-:-:S04]  /*0ba0*/  IMAD.HI.U32 R2, R8, R5, RZ ;  /* 0x0000000508027227 */ /* 0x000fc800078e00ff */
[----:B------:R-:W-:-:S04]  /*0bb0*/  IMAD.MOV R6, RZ, RZ, -R2 ;  /* 0x000000ffff067224 */ /* 0x000fc800078e0a02 */
[----:B------:R-:W-:Y:S02]  /*0bc0*/  IMAD R5, R0, R6, R5 ;  /* 0x0000000600057224 */ /* 0x000fe400078e0205 */
[----:B------:R-:W0:Y:S03]  /*0bd0*/  LDC.64 R6, c[0x0][0x250] ;  /* 0x00009400ff067b82 */ /* 0x000e260000000a00 */
[----:B------:R-:W-:-:S13]  /*0be0*/  ISETP.GE.U32.AND P0, PT, R5, R0, PT ;  /* 0x000000000500720c */ /* 0x000fda0003f06070 */
[----:B------:R-:W-:Y:S01]  /*0bf0*/  @P0 IADD3 R5, R5, -R0, RZ ;  /* 0x8000000005050210 */ /* 0x000fe20007ffe0ff */
[----:B------:R-:W-:-:S03]  /*0c00*/  @P0 VIADD R2, R2, 0x1 ;  /* 0x0000000102020836 */ /* 0x000fc60000000000 */
[----:B------:R-:W-:Y:S02]  /*0c10*/  ISETP.GE.U32.AND P1, PT, R5, R0, PT ;  /* 0x000000000500720c */ /* 0x000fe40003f26070 */
[----:B------:R-:W1:Y:S11]  /*0c20*/  LDC.64 R4, c[0x0][0x248] ;  /* 0x00009200ff047b82 */ /* 0x000e760000000a00 */
[----:B------:R-:W-:-:S02]  /*0c30*/  @P1 IADD3 R2, R2, 0x1, RZ ;  /* 0x0000000102021810 */ /* 0x000fc40007ffe0ff */
[----:B------:R-:W-:-:S05]  /*0c40*/  @!P2 LOP3.LUT R2, RZ, R0, RZ, 0x33, !PT ;  /* 0x00000000ff02a212 */ /* 0x000fca00078e33ff */
[----:B------:R-:W-:-:S05]  /*0c50*/  VIADD R8, R2, 0x1 ;  /* 0x0000000102087836 */ /* 0x000fca0000000000 */
[----:B------:R-:W-:-:S13]  /*0c60*/  LOP3.LUT P0, R12, R8, 0x3, RZ, 0xc0, !PT ;  /* 0x00000003080c7812 */ /* 0x000fda000780c0ff */
[----:B0-----:R-:W-:Y:S05]  /*0c70*/  @!P0 BRA `(.L_x_14) ;  /* 0x0000000000588947 */ /* 0x001fea0003800000 */
[----:B------:R-:W0:Y:S01]  /*0c80*/  LDC.64 R8, c[0x0][0x250] ;  /* 0x00009400ff087b82 */ /* 0x000e220000000a00 */
[----:B------:R-:W-:Y:S01]  /*0c90*/  UIMAD UR6, UR13, UR14, UR5 ;  /* 0x0000000e0d0672a4 */ /* 0x000fe2000f8e0205 */
[----:B------:R-:W-:Y:S01]  /*0ca0*/  MOV R16, R12 ;  /* 0x0000000c00107202 */ /* 0x000fe20000000f00 */
[----:B------:R-:W-:Y:S01]  /*0cb0*/  UIMAD UR7, UR12, UR14, UR4 ;  /* 0x0000000e0c0772a4 */ /* 0x000fe2000f8e0204 */
[----:B------:R-:W-:Y:S02]  /*0cc0*/  ULDC UR8, c[0x0][0x258] ;  /* 0x0000960000087ab9 */ /* 0x000fe40000000800 */
[----:B------:R-:W-:Y:S02]  /*0cd0*/  UIMAD UR6, UR9, UR8, UR6 ;  /* 0x00000008090672a4 */ /* 0x000fe4000f8e0206 */
[----:B------:R-:W2:Y:S01]  /*0ce0*/  LDC.64 R10, c[0x0][0x248] ;  /* 0x00009200ff0a7b82 */ /* 0x000ea20000000a00 */
[----:B------:R-:W-:-:S03]  /*0cf0*/  UIMAD UR7, UR9, UR8, UR7 ;  /* 0x00000008090772a4 */ /* 0x000fc6000f8e0207 */
[----:B------:R-:W-:-:S03]  /*0d00*/  VIADD R17, R3, UR6 ;  /* 0x0000000603117c36 */ /* 0x000fc60008000000 */
[----:B------:R-:W-:-:S07]  /*0d10*/  IADD3 R19, R3, UR7, RZ ;  /* 0x0000000703137c10 */ /* 0x000fce000fffe0ff */
.L_x_15:
[----:B---3--:R-:W-:-:S05]  /*0d20*/  SHF.R.S32.HI R13, RZ, 0x1, R19 ;  /* 0x00000001ff0d7819 */ /* 0x008fca0000011413 */
[----:B0-----:R-:W-:-:S06]  /*0d30*/  IMAD.WIDE R12, R13, 0x4, R8 ;  /* 0x000000040d0c7825 */ /* 0x001fcc00078e0208 */
[----:B------:R-:W3:Y:S01]  /*0d40*/  LDG.E R13, desc[UR10][R12.64] ;  /* 0x0000000a0c0d7981 */ /* 0x000ee2000c1e1900 */
[----:B------:R-:W-:Y:S01]  /*0d50*/  SHF.R.S32.HI R15, RZ, 0x1, R17 ;  /* 0x00000001ff0f7819 */ /* 0x000fe20000011411 */
[----:B------:R-:W-:Y:S01]  /*0d60*/  VIADD R16, R16, 0xffffffff ;  /* 0xffffffff10107836 */ /* 0x000fe20000000000 */
[-C--:B------:R-:W-:Y:S01]  /*0d70*/  IADD3 R3, R3, R0.reuse, RZ ;  /* 0x0000000003037210 */ /* 0x080fe20007ffe0ff */
[----:B------:R-:W-:Y:S01]  /*0d80*/  IMAD.IADD R17, R17, 0x1, R0 ;  /* 0x0000000111117824 */ /* 0x000fe200078e0200 */
[----:B------:R-:W-:Y:S01]  /*0d90*/  IADD3 R19, R19, R0, RZ ;  /* 0x0000000013137210 */ /* 0x000fe20007ffe0ff */
[----:B--2---:R-:W-:Y:S01]  /*0da0*/  IMAD.WIDE R14, R15, 0x4, R10 ;  /* 0x000000040f0e7825 */ /* 0x004fe200078e020a */
[----:B------:R-:W-:-:S04]  /*0db0*/  ISETP.NE.AND P0, PT, R16, RZ, PT ;  /* 0x000000ff1000720c */ /* 0x000fc80003f05270 */
[----:B---3--:R3:W-:Y:S09]  /*0dc0*/  STG.E desc[UR10][R14.64], R13 ;  /* 0x0000000d0e007986 */ /* 0x0087f2000c10190a */
[----:B------:R-:W-:Y:S05]  /*0dd0*/  @P0 BRA `(.L_x_15) ;  /* 0xfffffffc00d00947 */ /* 0x000fea000383ffff */
.L_x_14:
[----:B------:R-:W-:Y:S05]  /*0de0*/  BSYNC B0 ;  /* 0x0000000000007941 */ /* 0x000fea0003800000 */
.L_x_13:
[----:B------:R-:W-:Y:S01]  /*0df0*/  ISETP.GE.U32.AND P0, PT, R2, 0x3, PT ;  /* 0x000000030200780c */ /* 0x000fe20003f06070 */
[----:B------:R-:W-:Y:S02]  /*0e00*/  ULDC UR7, c[0x0][0x258] ;  /* 0x0000960000077ab9 */ /* 0x000fe40000000800 */
[----:B------:R-:W-:Y:S02]  /*0e10*/  UIMAD UR6, UR9, UR7, UR4 ;  /* 0x00000007090672a4 */ /* 0x000fe4000f8e0204 */
[----:B------:R-:W-:Y:S02]  /*0e20*/  UIMAD UR7, UR9, UR7, UR5 ;  /* 0x00000007090772a4 */ /* 0x000fe4000f8e0205 */
[----:B------:R-:W-:Y:S02]  /*0e30*/  UIMAD UR6, UR12, UR14, UR6 ;  /* 0x0000000e0c0672a4 */ /* 0x000fe4000f8e0206 */
[----:B------:R-:W-:-:S04]  /*0e40*/  UIMAD UR7, UR13, UR14, UR7 ;  /* 0x0000000e0d0772a4 */ /* 0x000fc8000f8e0207 */
[----:B------:R-:W-:Y:S08]  /*0e50*/  @!P0 EXIT ;  /* 0x000000000000894d */ /* 0x000ff00003800000 */
.L_x_16:
[----:B------:R-:W-:-:S05]  /*0e60*/  VIADD R2, R3, UR6 ;  /* 0x0000000603027c36 */ /* 0x000fca0008000000 */
[----:B--2---:R-:W-:-:S05]  /*0e70*/  SHF.R.S32.HI R9, RZ, 0x1, R2 ;  /* 0x00000001ff097819 */ /* 0x004fca0000011402 */
[----:B------:R-:W-:-:S05]  /*0e80*/  IMAD.WIDE R8, R9, 0x4, R6 ;  /* 0x0000000409087825 */ /* 0x000fca00078e0206 */
[----:B---3--:R-:W2:Y:S01]  /*0e90*/  LDG.E R15, desc[UR10][R8.64] ;  /* 0x0000000a080f7981 */ /* 0x008ea2000c1e1900 */
[C---:B------:R-:W-:Y:S01]  /*0ea0*/  IADD3 R13, R3.reuse, R0, RZ ;  /* 0x00000000030d7210 */ /* 0x040fe20007ffe0ff */
[----:B------:R-:W-:-:S03]  /*0eb0*/  VIADD R3, R3, UR7 ;  /* 0x0000000703037c36 */ /* 0x000fc60008000000 */
[----:B------:R-:W-:Y:S02]  /*0ec0*/  IADD3 R2, R13, UR6, RZ ;  /* 0x000000060d027c10 */ /* 0x000fe4000fffe0ff */
[----:B------:R-:W-:Y:S02]  /*0ed0*/  SHF.R.S32.HI R3, RZ, 0x1, R3 ;  /* 0x00000001ff037819 */ /* 0x000fe40000011403 */
[----:B------:R-:W-:-:S03]  /*0ee0*/  SHF.R.S32.HI R11, RZ, 0x1, R2 ;  /* 0x00000001ff0b7819 */ /* 0x000fc60000011402 */
[----:B-1----:R-:W-:-:S04]  /*0ef0*/  IMAD.WIDE R2, R3, 0x4, R4 ;  /* 0x0000000403027825 */ /* 0x002fc800078e0204 */
[----:B------:R-:W-:Y:S01]  /*0f00*/  IMAD.WIDE R10, R11, 0x4, R6 ;  /* 0x000000040b0a7825 */ /* 0x000fe200078e0206 */
[----:B--2---:R0:W-:Y:S04]  /*0f10*/  STG.E desc[UR10][R2.64], R15 ;  /* 0x0000000f02007986 */ /* 0x0041e8000c10190a */
[----:B------:R-:W2:Y:S01]  /*0f20*/  LDG.E R17, desc[UR10][R10.64] ;  /* 0x0000000a0a117981 */ /* 0x000ea2000c1e1900 */
[C---:B------:R-:W-:Y:S01]  /*0f30*/  IMAD.IADD R19, R13.reuse, 0x1, R0 ;  /* 0x000000010d137824 */ /* 0x040fe200078e0200 */
[----:B------:R-:W-:-:S03]  /*0f40*/  IADD3 R8, R13, UR7, RZ ;  /* 0x000000070d087c10 */ /* 0x000fc6000fffe0ff */
[----:B------:R-:W-:Y:S01]  /*0f50*/  VIADD R12, R19, UR6 ;  /* 0x00000006130c7c36 */ /* 0x000fe20008000000 */
[----:B------:R-:W-:-:S04]  /*0f60*/  SHF.R.S32.HI R9, RZ, 0x1, R8 ;  /* 0x00000001ff097819 */ /* 0x000fc80000011408 */
[----:B------:R-:W-:Y:S01]  /*0f70*/  SHF.R.S32.HI R13, RZ, 0x1, R12 ;  /* 0x00000001ff0d7819 */ /* 0x000fe2000001140c */
[----:B------:R-:W-:-:S04]  /*0f80*/  IMAD.WIDE R8, R9, 0x4, R4 ;  /* 0x0000000409087825 */ /* 0x000fc800078e0204 */
[----:B------:R-:W-:Y:S01]  /*0f90*/  IMAD.WIDE R12, R13, 0x4, R6 ;  /* 0x000000040d0c7825 */ /* 0x000fe200078e0206 */
[----:B0-----:R-:W-:Y:S01]  /*0fa0*/  IADD3 R3, R19, R0, RZ ;  /* 0x0000000013037210 */ /* 0x001fe20007ffe0ff */
[----:B--2---:R0:W-:Y:S04]  /*0fb0*/  STG.E desc[UR10][R8.64], R17 ;  /* 0x0000001108007986 */ /* 0x0041e8000c10190a */
[----:B------:R-:W2:Y:S01]  /*0fc0*/  LDG.E R13, desc[UR10][R12.64] ;  /* 0x0000000a0c0d7981 */ /* 0x000ea2000c1e1900 */
[----:B------:R-:W-:Y:S01]  /*0fd0*/  VIADD R2, R3, UR6 ;  /* 0x0000000603027c36 */ /* 0x000fe20008000000 */
[----:B------:R-:W-:-:S04]  /*0fe0*/  IADD3 R19, R19, UR7, RZ ;  /* 0x0000000713137c10 */ /* 0x000fc8000fffe0ff */
[----:B------:R-:W-:Y:S02]  /*0ff0*/  SHF.R.S32.HI R11, RZ, 0x1, R19 ;  /* 0x00000001ff0b7819 */ /* 0x000fe40000011413 */
[----:B------:R-:W-:-:S03]  /*1000*/  SHF.R.S32.HI R15, RZ, 0x1, R2 ;  /* 0x00000001ff0f7819 */ /* 0x000fc60000011402 */
[----:B------:R-:W-:-:S04]  /*1010*/  IMAD.WIDE R10, R11, 0x4, R4 ;  /* 0x000000040b0a7825 */ /* 0x000fc800078e0204 */
[----:B------:R-:W-:Y:S01]  /*1020*/  IMAD.WIDE R14, R15, 0x4, R6 ;  /* 0x000000040f0e7825 */ /* 0x000fe200078e0206 */
[----:B--2---:R2:W-:Y:S05]  /*1030*/  STG.E desc[UR10][R10.64], R13 ;  /* 0x0000000d0a007986 */ /* 0x0045ea000c10190a */
[----:B------:R-:W3:Y:S01]  /*1040*/  LDG.E R15, desc[UR10][R14.64] ;  /* 0x0000000a0e0f7981 */ /* 0x000ee2000c1e1900 */
[C---:B------:R-:W-:Y:S02]  /*1050*/  IADD3 R2, R3.reuse, UR7, RZ ;  /* 0x0000000703027c10 */ /* 0x040fe4000fffe0ff */
[----:B------:R-:W-:Y:S02]  /*1060*/  IADD3 R3, R3, R0, RZ ;  /* 0x0000000003037210 */ /* 0x000fe40007ffe0ff */
[----:B0-----:R-:W-:-:S02]  /*1070*/  SHF.R.S32.HI R9, RZ, 0x1, R2 ;  /* 0x00000001ff097819 */ /* 0x001fc40000011402 */
[----:B------:R-:W-:-:S03]  /*1080*/  ISETP.GE.AND P0, PT, R3, UR14, PT ;  /* 0x0000000e03007c0c */ /* 0x000fc6000bf06270 */
[----:B------:R-:W-:-:S05]  /*1090*/  IMAD.WIDE R8, R9, 0x4, R4 ;  /* 0x0000000409087825 */ /* 0x000fca00078e0204 */
[----:B---3--:R2:W-:Y:S05]  /*10a0*/  STG.E desc[UR10][R8.64], R15 ;  /* 0x0000000f08007986 */ /* 0x0085ea000c10190a */
[----:B------:R-:W-:Y:S05]  /*10b0*/  @!P0 BRA `(.L_x_16) ;  /* 0xfffffffc00688947 */ /* 0x000fea000383ffff */
[----:B------:R-:W-:Y:S05]  /*10c0*/  EXIT ;  /* 0x000000000000794d */ /* 0x000fea0003800000 */
.L_x_7:
[----:B------:R-:W-:Y:S01]  /*10d0*/  HFMA2.MMA R17, -RZ, RZ, 0, 9.5367431640625e-07 ;  /* 0x00000010ff117435 */ /* 0x000fe200000001ff */
[----:B--2---:R-:W-:Y:S01]  /*10e0*/  IMAD.MOV.U32 R16, RZ, RZ, R9 ;  /* 0x000000ffff107224 */ /* 0x004fe200078e0009 */
[----:B------:R-:W-:Y:S01]  /*10f0*/  MOV R18, 0x1f ;  /* 0x0000001f00127802 */ /* 0x000fe20000000f00 */
[----:B------:R-:W-:-:S08]  /*1100*/  IMAD.MOV.U32 R15, RZ, RZ, -0x1 ;  /* 0xffffffffff0f7424 */ /* 0x000fd000078e00ff */
[----:B01----:R-:W-:Y:S05]  /*1110*/  WARPSYNC.COLLECTIVE R15, `(.L_x_17) ;  /* 0x000000000f087348 */ /* 0x003fea0003c00000 */
[----:B------:R2:W3:Y:S02]  /*1120*/  SHFL.BFLY P2, R14, R16, R17, R18 ;  /* 0x0c000011100e7389 */ /* 0x0004e40000040012 */
[----:B0123--:R-:W-:Y:S01]  /*1130*/  ENDCOLLECTIVE ;  /* 0x000000000000791b */ /* 0x00ffe20003800000 */
.L_x_17:
[----:B------:R-:W-:Y:S01]  /*1140*/  IMAD.MOV.U32 R17, RZ, RZ, 0x8 ;  /* 0x00000008ff117424 */ /* 0x000fe200078e00ff */
[----:B------:R-:W-:-:S04]  /*1150*/  MOV R10, R14 ;  /* 0x0000000e000a7202 */ /* 0x000fc80000000f00 */
[----:B------:R-:W-:-:S04]  /*1160*/  FMNMX.FTZ R10, R9, R10, !PT ;  /* 0x0000000a090a7209 */ /* 0x000fc80007810000 */
[----:B------:R-:W-:-:S07]  /*1170*/  MOV R16, R10 ;  /* 0x0000000a00107202 */ /* 0x000fce0000000f00 */
[----:B------:R-:W-:Y:S05]  /*1180*/  WARPSYNC.COLLECTIVE R15, `(.L_x_18) ;  /* 0x000000000f087348 */ /* 0x000fea0003c00000 */
[----:B------:R0:W1:Y:S02]  /*1190*/  SHFL.BFLY P2, R14, R16, R17, R18 ;  /* 0x0c000011100e7389 */ /* 0x0000640000040012 */
[----:B01----:R-:W-:Y:S01]  /*11a0*/  ENDCOLLECTIVE ;  /* 0x000000000000791b */ /* 0x003fe20003800000 */
.L_x_18:
[----:B------:R-:W-:Y:S01]  /*11b0*/  IMAD.MOV.U32 R17, RZ, RZ, 0x4 ;  /* 0x00000004ff117424 */ /* 0x000fe200078e00ff */
[----:B------:R-:W-:-:S04]  /*11c0*/  MOV R11, R14 ;  /* 0x0000000e000b7202 */ /* 0x000fc80000000f00 */
[----:B------:R-:W-:-:S04]  /*11d0*/  FMNMX.FTZ R11, R10, R11, !PT ;  /* 0x0000000b0a0b7209 */ /* 0x000fc80007810000 */
[----:B------:R-:W-:-:S07]  /*11e0*/  MOV R16, R11 ;  /* 0x0000000b00107202 */ /* 0x000fce0000000f00 */
[----:B------:R-:W-:Y:S05]  /*11f0*/  WARPSYNC.COLLECTIVE R15, `(.L_x_19) ;  /* 0x000000000f087348 */ /* 0x000fea0003c00000 */
[----:B------:R0:W1:Y:S02]  /*1200*/  SHFL.BFLY P2, R14, R16, R17, R18 ;  /* 0x0c000011100e7389 */ /* 0x0000640000040012 */
[----:B01----:R-:W-:Y:S01]  /*1210*/  ENDCOLLECTIVE ;  /* 0x000000000000791b */ /* 0x003fe20003800000 */
.L_x_19:
[----:B------:R-:W-:Y:S01]  /*1220*/  IMAD.MOV.U32 R17, RZ, RZ, 0x2 ;  /* 0x00000002ff117424 */ /* 0x000fe200078e00ff */
[----:B------:R-:W-:-:S04]  /*1230*/  MOV R12, R14 ;  /* 0x0000000e000c7202 */ /* 0x000fc80000000f00 */
[----:B------:R-:W-:-:S04]  /*1240*/  FMNMX.FTZ R12, R11, R12, !PT ;  /* 0x0000000c0b0c7209 */ /* 0x000fc80007810000 */
[----:B------:R-:W-:-:S07]  /*1250*/  MOV R16, R12 ;  /* 0x0000000c00107202 */ /* 0x000fce0000000f00 */
[----:B------:R-:W-:Y:S05]  /*1260*/  WARPSYNC.COLLECTIVE R15, `(.L_x_20) ;  /* 0x000000000f087348 */ /* 0x000fea0003c00000 */
[----:B------:R0:W1:Y:S02]  /*1270*/  SHFL.BFLY P2, R14, R16, R17, R18 ;  /* 0x0c000011100e7389 */ /* 0x0000640000040012 */
[----:B01----:R-:W-:Y:S01]  /*1280*/  ENDCOLLECTIVE ;  /* 0x000000000000791b */ /* 0x003fe20003800000 */
.L_x_20:
[----:B------:R-:W-:Y:S01]  /*1290*/  IMAD.MOV.U32 R17, RZ, RZ, 0x1 ;  /* 0x00000001ff117424 */ /* 0x000fe200078e00ff */
[----:B------:R-:W-:-:S04]  /*12a0*/  MOV R13, R14 ;  /* 0x0000000e000d7202 */ /* 0x000fc80000000f00 */
[----:B------:R-:W-:-:S04]  /*12b0*/  FMNMX.FTZ R13, R12, R13, !PT ;  /* 0x0000000d0c0d7209 */ /* 0x000fc80007810000 */
[----:B------:R-:W-:-:S07]  /*12c0*/  MOV R16, R13 ;  /* 0x0000000d00107202 */ /* 0x000fce0000000f00 */
[----:B------:R-:W-:Y:S05]  /*12d0*/  WARPSYNC.COLLECTIVE R15, `(.L_x_21) ;  /* 0x000000000f087348 */ /* 0x000fea0003c00000 */
[----:B------:R0:W1:Y:S02]  /*12e0*/  SHFL.BFLY P2, R14, R16, R17, R18 ;  /* 0x0c000011100e7389 */ /* 0x0000640000040012 */
[----:B01----:R-:W-:Y:S01]  /*12f0*/  ENDCOLLECTIVE ;  /* 0x000000000000791b */ /* 0x003fe20003800000 */
.L_x_21:
[----:B------:R-:W-:Y:S05]  /*1300*/  BRA `(.L_x_22) ;  /* 0xfffffff000e87947 */ /* 0x000fea000383ffff */
.L_x_10:
[----:B------:R-:W-:Y:S01]  /*1310*/  HFMA2.MMA R17, -RZ, RZ, 0, 9.5367431640625e-07 ;  /* 0x00000010ff117435 */ /* 0x000fe200000001ff */
[----:B--2---:R-:W-:Y:S01]  /*1320*/  MOV R16, R2 ;  /* 0x0000000200107202 */ /* 0x004fe20000000f00 */
[----:B------:R-:W-:Y:S01]  /*1330*/  IMAD.MOV.U32 R18, RZ, RZ, 0x1f ;  /* 0x0000001fff127424 */ /* 0x000fe200078e00ff */
[----:B------:R-:W-:-:S08]  /*1340*/  MOV R15, 0xffffffff ;  /* 0xffffffff000f7802 */ /* 0x000fd00000000f00 */
[----:B01----:R-:W-:Y:S05]  /*1350*/  WARPSYNC.COLLECTIVE R15, `(.L_x_23) ;  /* 0x000000000f087348 */ /* 0x003fea0003c00000 */
[----:B------:R2:W3:Y:S02]  /*1360*/  SHFL.BFLY P2, R14, R16, R17, R18 ;  /* 0x0c000011100e7389 */ /* 0x0004e40000040012 */
[----:B0123--:R-:W-:Y:S01]  /*1370*/  ENDCOLLECTIVE ;  /* 0x000000000000791b */ /* 0x00ffe20003800000 */
.L_x_23:
[----:B------:R-:W-:Y:S01]  /*1380*/  HFMA2.MMA R17, -RZ, RZ, 0, 4.76837158203125e-07 ;  /* 0x00000008ff117435 */ /* 0x000fe200000001ff */
[----:B------:R-:W-:-:S05]  /*1390*/  MOV R5, R14 ;  /* 0x0000000e00057202 */ /* 0x000fca0000000f00 */
[----:B------:R-:W-:-:S04]  /*13a0*/  FADD.FTZ R5, R2, R5 ;  /* 0x0000000502057221 */ /* 0x000fc80000010000 */
[----:B------:R-:W-:-:S07]  /*13b0*/  IMAD.MOV.U32 R16, RZ, RZ, R5 ;  /* 0x000000ffff107224 */ /* 0x000fce00078e0005 */
[----:B------:R-:W-:Y:S05]  /*13c0*/  WARPSYNC.COLLECTIVE R15, `(.L_x_24) ;  /* 0x000000000f087348 */ /* 0x000fea0003c00000 */
[----:B------:R0:W1:Y:S02]  /*13d0*/  SHFL.BFLY P2, R14, R16, R17, R18 ;  /* 0x0c000011100e7389 */ /* 0x0000640000040012 */
[----:B01----:R-:W-:Y:S01]  /*13e0*/  ENDCOLLECTIVE ;  /* 0x000000000000791b */ /* 0x003fe20003800000 */
.L_x_24:
[----:B------:R-:W-:Y:S01]  /*13f0*/  HFMA2.MMA R17, -RZ, RZ, 0, 2.384185791015625e-07 ;  /* 0x00000004ff117435 */ /* 0x000fe200000001ff */
[----:B------:R-:W-:-:S05]  /*1400*/  MOV R6, R14 ;  /* 0x0000000e00067202 */ /* 0x000fca0000000f00 */
[----:B------:R-:W-:-:S04]  /*1410*/  FADD.FTZ R6, R5, R6 ;  /* 0x0000000605067221 */ /* 0x000fc80000010000 */
[----:B------:R-:W-:-:S07]  /*1420*/  IMAD.MOV.U32 R16, RZ, RZ, R6 ;  /* 0x000000ffff107224 */ /* 0x000fce00078e0006 */
[----:B------:R-:W-:Y:S05]  /*1430*/  WARPSYNC.COLLECTIVE R15, `(.L_x_25) ;  /* 0x000000000f087348 */ /* 0x000fea0003c00000 */
[----:B------:R0:W1:Y:S02]  /*1440*/  SHFL.BFLY P2, R14, R16, R17, R18 ;  /* 0x0c000011100e7389 */ /* 0x0000640000040012 */
[----:B01----:R-:W-:Y:S01]  /*1450*/  ENDCOLLECTIVE ;  /* 0x000000000000791b */ /* 0x003fe20003800000 */
.L_x_25:
[----:B------:R-:W-:Y:S01]  /*1460*/  HFMA2.MMA R17, -RZ, RZ, 0, 1.1920928955078125e-07 ;  /* 0x00000002ff117435 */ /* 0x000fe200000001ff */
[----:B------:R-:W-:-:S05]  /*1470*/  MOV R9, R14 ;  /* 0x0000000e00097202 */ /* 0x000fca0000000f00 */
[----:B------:R-:W-:-:S04]  /*1480*/  FADD.FTZ R9, R6, R9 ;  /* 0x0000000906097221 */ /* 0x000fc80000010000 */
[----:B------:R-:W-:-:S07]  /*1490*/  IMAD.MOV.U32 R16, RZ, RZ, R9 ;  /* 0x000000ffff107224 */ /* 0x000fce00078e0009 */
[----:B------:R-:W-:Y:S05]  /*14a0*/  WARPSYNC.COLLECTIVE R15, `(.L_x_26) ;  /* 0x000000000f087348 */ /* 0x000fea0003c00000 */
[----:B------:R0:W1:Y:S02]  /*14b0*/  SHFL.BFLY P2, R14, R16, R17, R18 ;  /* 0x0c000011100e7389 */ /* 0x0000640000040012 */
[----:B01----:R-:W-:Y:S01]  /*14c0*/  ENDCOLLECTIVE ;  /* 0x000000000000791b */ /* 0x003fe20003800000 */
.L_x_26:
[----:B------:R-:W-:Y:S01]  /*14d0*/  HFMA2.MMA R17, -RZ, RZ, 0, 5.9604644775390625e-08 ;  /* 0x00000001ff117435 */ /* 0x000fe200000001ff */
[----:B------:R-:W-:-:S05]  /*14e0*/  MOV R10, R14 ;  /* 0x0000000e000a7202 */ /* 0x000fca0000000f00 */
[----:B------:R-:W-:-:S04]  /*14f0*/  FADD.FTZ R10, R9, R10 ;  /* 0x0000000a090a7221 */ /* 0x000fc80000010000 */
[----:B------:R-:W-:-:S07]  /*1500*/  IMAD.MOV.U32 R16, RZ, RZ, R10 ;  /* 0x000000ffff107224 */ /* 0x000fce00078e000a */
[----:B------:R-:W-:Y:S05]  /*1510*/  WARPSYNC.COLLECTIVE R15, `(.L_x_27) ;  /* 0x000000000f087348 */ /* 0x000fea0003c00000 */
[----:B------:R0:W1:Y:S02]  /*1520*/  SHFL.BFLY P2, R14, R16, R17, R18 ;  /* 0x0c000011100e7389 */ /* 0x0000640000040012 */
[----:B01----:R-:W-:Y:S01]  /*1530*/  ENDCOLLECTIVE ;  /* 0x000000000000791b */ /* 0x003fe20003800000 */
.L_x_27:
[----:B------:R-:W-:Y:S01]  /*1540*/  MOV R11, R14 ;  /* 0x0000000e000b7202 */ /* 0x000fe20000000f00 */
[----:B------:R-:W-:Y:S06]  /*1550*/  BRA `(.L_x_28) ;  /* 0xfffffff400047947 */ /* 0x000fec000383ffff */
.L_x_29:
        /* <DEDUP_REMOVED lines=10> */
.L_x_81:


//--------------------- .text._ZN17fastertransformer27calAttnScore_valueBuf_smallI6__halfEEvPT_PKS2_S5_S5_S5_iiiifS3_S5_iiii --------------------------
	.section	.text._ZN17fastertransformer27calAttnScore_valueBuf_smallI6__halfEEvPT_PKS2_S5_S5_S5_iiiifS3_S5_iiii,"ax",@progbits
	.align	128
        .global         _ZN17fastertransformer27calAttnScore_valueBuf_smallI6__halfEEvPT_PKS2_S5_S5_S5_iiiifS3_S5_iiii
        .type           _ZN17fastertransformer27calAttnScore_valueBuf_smallI6__halfEEvPT_PKS2_S5_S5_S5_iiiifS3_S5_iiii,@function
        .size           _ZN17fastertransformer27calAttnScore_valueBuf_smallI6__halfEEvPT_PKS2_S5_S5_S5_iiiifS3_S5_iiii,(.L_x_82 - _ZN17fastertransformer27calAttnScore_valueBuf_smallI6__halfEEvPT_PKS2_S5_S5_S5_iiiifS3_S5_iiii)
        .other          _ZN17fastertransformer27calAttnScore_valueBuf_smallI6__halfEEvPT_PKS2_S5_S5_S5_iiiifS3_S5_iiii,@"STO_CUDA_ENTRY STV_DEFAULT"
_ZN17fastertransformer27calAttnScore_valueBuf_smallI6__halfEEvPT_PKS2_S5_S5_S5_iiiifS3_S5_iiii:
.text._ZN17fastertransformer27calAttnScore_valueBuf_smallI6__halfEEvPT_PKS2_S5_S5_S5_iiiifS3_S5_iiii:
[----:B------:R-:W-:Y:S01]  /*0000*/  LDC R1, c[0x0][0x28] ;  /* 0x00000a00ff017b82 */ /* 0x000fe20000000800 */
[----:B------:R-:W0:Y:S07]  /*0010*/  S2R R5, SR_TID.X ;  /* 0x0000000000057919 */ /* 0x000e2e0000002100 */
[----:B------:R-:W1:Y:S01]  /*0020*/  S2UR UR4, SR_CTAID.Z ;  /* 0x00000000000479c3 */ /* 0x000e620000002700 */
[----:B------:R-:W-:Y:S01]  /*0030*/  BSSY B0, `(.L_x_30) ;  /* 0x0000043000007945 */ /* 0x000fe20003800000 */
[----:B------:R-:W-:Y:S01]  /*0040*/  MOV R9, 0xc61c4000 ;  /* 0xc61c400000097802 */ /* 0x000fe20000000f00 */
[----:B------:R-:W2:Y:S01]  /*0050*/  S2R R8, SR_LANEID ;  /* 0x0000000000087919 */ /* 0x000ea20000000000 */
[----:B------:R-:W3:Y:S04]  /*0060*/  S2R R0, SR_CTAID.Y ;  /* 0x0000000000007919 */ /* 0x000ee80000002600 */
[----:B------:R-:W1:Y:S08]  /*0070*/  LDC.64 R2, c[0x0][0x240] ;  /* 0x00009000ff027b82 */ /* 0x000e700000000a00 */
[----:B------:R-:W4:Y:S08]  /*0080*/  S2UR UR6, SR_CTAID.X ;  /* 0x00000000000679c3 */ /* 0x000f300000002500 */
[----:B------:R-:W4:Y:S01]  /*0090*/  LDC.64 R6, c[0x0][0x238] ;  /* 0x00008e00ff067b82 */ /* 0x000f220000000a00 */
[----:B0-----:R-:W-:-:S04]  /*00a0*/  SHF.R.S32.HI R4, RZ, 0x1f, R5 ;  /* 0x0000001fff047819 */ /* 0x001fc80000011405 */
[----:B------:R-:W-:-:S04]  /*00b0*/  LEA.HI R4, R4, R5, RZ, 0x5 ;  /* 0x0000000504047211 */ /* 0x000fc800078f28ff */
[----:B------:R-:W-:-:S05]  /*00c0*/  SHF.R.S32.HI R4, RZ, 0x5, R4 ;  /* 0x00000005ff047819 */ /* 0x000fca0000011404 */
[----:B-1----:R-:W-:Y:S01]  /*00d0*/  IMAD R5, R3, UR4, R4 ;  /* 0x0000000403057c24 */ /* 0x002fe2000f8e0204 */
[----:B--2---:R-:W-:Y:S01]  /*00e0*/  SHF.L.U32 R3, R8, 0x1, RZ ;  /* 0x0000000108037819 */ /* 0x004fe200000006ff */
[----:B------:R-:W-:Y:S01]  /*00f0*/  ULDC.64 UR4, c[0x0][0x208] ;  /* 0x0000820000047ab9 */ /* 0x000fe20000000a00 */
[----:B------:R-:W-:Y:S01]  /*0100*/  HFMA2.MMA R8, -RZ, RZ, -6.109375, 2 ;  /* 0xc61c4000ff087435 */ /* 0x000fe200000001ff */
[----:B----4-:R-:W-:Y:S01]  /*0110*/  IMAD R6, R6, UR6, RZ ;  /* 0x0000000606067c24 */ /* 0x010fe2000f8e02ff */
[-C--:B------:R-:W-:Y:S01]  /*0120*/  ISETP.GE.AND P0, PT, R3, R2.reuse, PT ;  /* 0x000000020300720c */ /* 0x080fe20003f06270 */
[----:B------:R-:W-:Y:S02]  /*0130*/  IMAD R16, R5, R2, RZ ;  /* 0x0000000205107224 */ /* 0x000fe400078e02ff */
[----:B---3--:R-:W-:-:S05]  /*0140*/  IMAD R6, R0, R7, R6 ;  /* 0x0000000700067224 */ /* 0x008fca00078e0206 */
[----:B------:R-:W-:-:S04]  /*0150*/  IADD3 R4, R3, R6, R16 ;  /* 0x0000000603047210 */ /* 0x000fc80007ffe010 */
[----:B------:R-:W-:Y:S01]  /*0160*/  SHF.R.S32.HI R4, RZ, 0x1, R4 ;  /* 0x00000001ff047819 */ /* 0x000fe20000011404 */
[----:B------:R-:W-:Y:S06]  /*0170*/  @P0 BRA `(.L_x_31) ;  /* 0x0000000000b80947 */ /* 0x000fec0003800000 */
[----:B------:R-:W0:Y:S01]  /*0180*/  LDC.64 R10, c[0x0][0x218] ;  /* 0x00008600ff0a7b82 */ /* 0x000e220000000a00 */
[----:B------:R-:W-:Y:S01]  /*0190*/  IMAD R16, R7, UR6, R16 ;  /* 0x0000000607107c24 */ /* 0x000fe2000f8e0210 */
[----:B------:R-:W-:-:S06]  /*01a0*/  ULDC UR7, c[0x0][0x248] ;  /* 0x0000920000077ab9 */ /* 0x000fcc0000000800 */
[----:B------:R-:W1:Y:S08]  /*01b0*/  LDC.64 R12, c[0x0][0x220] ;  /* 0x00008800ff0c7b82 */ /* 0x000e700000000a00 */
[----:B------:R-:W2:Y:S08]  /*01c0*/  LDC.64 R14, c[0x0][0x228] ;  /* 0x00008a00ff0e7b82 */ /* 0x000eb00000000a00 */
[----:B------:R-:W3:Y:S01]  /*01d0*/  LDC.64 R8, c[0x0][0x230] ;  /* 0x00008c00ff087b82 */ /* 0x000ee20000000a00 */
[----:B0-----:R-:W-:Y:S01]  /*01e0*/  IMAD.WIDE R10, R4, 0x4, R10 ;  /* 0x00000004040a7825 */ /* 0x001fe200078e020a */
[----:B------:R-:W-:-:S05]  /*01f0*/  IADD3 R16, R3, R16, RZ ;  /* 0x0000001003107210 */ /* 0x000fca0007ffe0ff */
[----:B------:R-:W4:Y:S01]  /*0200*/  LDG.E R10, desc[UR4][R10.64] ;  /* 0x000000040a0a7981 */ /* 0x000f22000c1e1900 */
[----:B-1----:R-:W-:-:S06]  /*0210*/  IMAD.WIDE R12, R4, 0x4, R12 ;  /* 0x00000004040c7825 */ /* 0x002fcc00078e020c */
[----:B------:R-:W5:Y:S01]  /*0220*/  LDG.E R12, desc[UR4][R12.64] ;  /* 0x000000040c0c7981 */ /* 0x000f62000c1e1900 */
[----:B--2---:R-:W-:Y:S01]  /*0230*/  IMAD.WIDE R6, R4, 0x4, R14 ;  /* 0x0000000404067825 */ /* 0x004fe200078e020e */
[----:B------:R-:W-:-:S05]  /*0240*/  SHF.R.S32.HI R15, RZ, 0x1, R16 ;  /* 0x00000001ff0f7819 */ /* 0x000fca0000011410 */
[----:B------:R-:W2:Y:S01]  /*0250*/  LDG.E R6, desc[UR4][R6.64] ;  /* 0x0000000406067981 */ /* 0x000ea2000c1e1900 */
[----:B---3--:R-:W-:-:S05]  /*0260*/  IMAD.WIDE R8, R15, 0x4, R8 ;  /* 0x000000040f087825 */ /* 0x008fca00078e0208 */
[----:B------:R-:W3:Y:S01]  /*0270*/  LDG.E R18, desc[UR4][R8.64] ;  /* 0x0000000408127981 */ /* 0x000ee2000c1e1900 */
[----:B------:R-:W-:Y:S01]  /*0280*/  UMOV UR8, 0xf0000000 ;  /* 0xf000000000087882 */ /* 0x000fe20000000000 */
[----:B------:R-:W-:Y:S01]  /*0290*/  UMOV UR9, 0x380fffff ;  /* 0x380fffff00097882 */ /* 0x000fe20000000000 */
[--C-:B----4-:R-:W-:Y:S02]  /*02a0*/  HADD2.F32 R15, -RZ, R10.reuse.H1_H1 ;  /* 0x3000000aff0f7230 */ /* 0x110fe40000004100 */
[----:B------:R-:W-:Y:S02]  /*02b0*/  HADD2.F32 R14, -RZ, R10.H0_H0 ;  /* 0x2000000aff0e7230 */ /* 0x000fe40000004100 */
[--C-:B-----5:R-:W-:Y:S02]  /*02c0*/  HADD2.F32 R16, -RZ, R12.reuse.H1_H1 ;  /* 0x3000000cff107230 */ /* 0x120fe40000004100 */
[----:B------:R-:W-:-:S03]  /*02d0*/  HADD2.F32 R17, -RZ, R12.H0_H0 ;  /* 0x2000000cff117230 */ /* 0x000fc60000004100 */
[----:B------:R-:W-:Y:S01]  /*02e0*/  FADD.FTZ R15, R15, R16 ;  /* 0x000000100f0f7221 */ /* 0x000fe20000010000 */
[--C-:B--2---:R-:W-:Y:S02]  /*02f0*/  HADD2.F32 R10, -RZ, R6.reuse.H1_H1 ;  /* 0x30000006ff0a7230 */ /* 0x104fe40000004100 */
[----:B------:R-:W-:Y:S01]  /*0300*/  FADD.FTZ R14, R14, R17 ;  /* 0x000000110e0e7221 */ /* 0x000fe20000010000 */
[----:B------:R-:W-:Y:S02]  /*0310*/  HADD2.F32 R7, -RZ, R6.H0_H0 ;  /* 0x20000006ff077230 */ /* 0x000fe40000004100 */
[----:B------:R-:W-:-:S04]  /*0320*/  FADD.FTZ R10, R15, R10 ;  /* 0x0000000a0f0a7221 */ /* 0x000fc80000010000 */
[----:B------:R-:W-:Y:S01]  /*0330*/  FMUL.FTZ R6, R10, UR7 ;  /* 0x000000070a067c20 */ /* 0x000fe20008410000 */
[--C-:B---3--:R-:W-:Y:S02]  /*0340*/  HADD2.F32 R10, -RZ, R18.reuse.H0_H0 ;  /* 0x20000012ff0a7230 */ /* 0x108fe40000004100 */
[----:B------:R-:W-:Y:S01]  /*0350*/  FADD.FTZ R14, R14, R7 ;  /* 0x000000070e0e7221 */ /* 0x000fe20000010000 */
[----:B------:R-:W-:-:S03]  /*0360*/  HADD2.F32 R18, -RZ, R18.H1_H1 ;  /* 0x30000012ff127230 */ /* 0x000fc60000004100 */
[----:B------:R-:W-:Y:S02]  /*0370*/  FMUL.FTZ R9, R14, UR7 ;  /* 0x000000070e097c20 */ /* 0x000fe40008410000 */
[----:B------:R-:W-:Y:S01]  /*0380*/  FMUL.FTZ R12, R18, 1 ;  /* 0x3f800000120c7820 */ /* 0x000fe20000410000 */
[----:B------:R-:W-:Y:S01]  /*0390*/  FMUL.FTZ R14, R10, 1 ;  /* 0x3f8000000a0e7820 */ /* 0x000fe20000410000 */
[----:B------:R-:W-:Y:S08]  /*03a0*/  F2F.F64.F32 R6, R6 ;  /* 0x0000000600067310 */ /* 0x000ff00000201800 */
[----:B------:R-:W-:Y:S08]  /*03b0*/  F2F.F64.F32 R8, R9 ;  /* 0x0000000900087310 */ /* 0x000ff00000201800 */
[----:B------:R-:W0:Y:S08]  /*03c0*/  F2F.F64.F32 R10, R14 ;  /* 0x0000000e000a7310 */ /* 0x000e300000201800 */
[----:B------:R-:W1:Y:S01]  /*03d0*/  F2F.F64.F32 R12, R12 ;  /* 0x0000000c000c7310 */ /* 0x000e620000201800 */
[----:B0-----:R-:W-:-:S02]  /*03e0*/  DFMA R10, R10, -10000, R8 ;  /* 0xc0c388000a0a782b */ /* 0x001fc40000000008 */
[----:B-1----:R-:W-:-:S05]  /*03f0*/  DFMA R6, R12, -10000, R6 ;  /* 0xc0c388000c06782b */ /* 0x002fca0000000006 */
[----:B------:R-:W0:Y:S01]  /*0400*/  F2F.F32.F64 R8, R10 ;  /* 0x0000000a00087310 */ /* 0x000e220000301000 */
[----:B------:R-:W-:Y:S02]  /*0410*/  DSETP.GEU.AND P1, PT, |R10|, UR8, PT ;  /* 0x000000080a007e2a */ /* 0x000fe4000bf2e200 */
[----:B------:R-:W-:-:S05]  /*0420*/  DSETP.GEU.AND P2, PT, |R6|, UR8, PT ;  /* 0x0000000806007e2a */ /* 0x000fca000bf4e200 */
[----:B------:R-:W1:Y:S07]  /*0430*/  F2F.F32.F64 R9, R6 ;  /* 0x0000000600097310 */ /* 0x000e6e0000301000 */
[----:B0-----:R-:W-:Y:S02]  /*0440*/  @!P1 FMUL R8, R8, 1.175494350822287508e-38 ;  /* 0x0080000008089820 */ /* 0x001fe40000400000 */
[----:B-1----:R-:W-:-:S07]  /*0450*/  @!P2 FMUL R9, R9, 1.175494350822287508e-38 ;  /* 0x008000000909a820 */ /* 0x002fce0000400000 */
.L_x_31:
[----:B------:R-:W-:Y:S05]  /*0460*/  BSYNC B0 ;  /* 0x0000000000007941 */ /* 0x000fea0003800000 */
.L_x_30:
[----:B------:R-:W-:Y:S01]  /*0470*/  FSETP.GT.FTZ.AND P1, PT, R8, R9, PT ;  /* 0x000000090800720b */ /* 0x000fe20003f34000 */
[----:B------:R-:W-:-:S03]  /*0480*/  ULDC UR7, c[0x0][0x26c] ;  /* 0x00009b0000077ab9 */ /* 0x000fc60000000800 */
[----:B------:R-:W-:Y:S02]  /*0490*/  FSEL R6, R8, R9, P1 ;  /* 0x0000000908067208 */ /* 0x000fe40000800000 */
[----:B------:R-:W-:-:S03]  /*04a0*/  ISETP.GE.AND P1, PT, R3, UR7, PT ;  /* 0x0000000703007c0c */ /* 0x000fc6000bf26270 */
[----:B------:R-:W0:Y:S02]  /*04b0*/  SHFL.BFLY PT, R7, R6, 0x10, 0x1f ;  /* 0x0e001f0006077f89 */ /* 0x000e2400000e0000 */
[----:B0-----:R-:W-:-:S05]  /*04c0*/  FMNMX.FTZ R7, R6, R7, !PT ;  /* 0x0000000706077209 */ /* 0x001fca0007810000 */
[----:B------:R-:W0:Y:S02]  /*04d0*/  SHFL.BFLY PT, R10, R7, 0x8, 0x1f ;  /* 0x0d001f00070a7f89 */ /* 0x000e2400000e0000 */
[----:B0-----:R-:W-:-:S05]  /*04e0*/  FMNMX.FTZ R10, R7, R10, !PT ;  /* 0x0000000a070a7209 */ /* 0x001fca0007810000 */
[----:B------:R-:W0:Y:S02]  /*04f0*/  SHFL.BFLY PT, R11, R10, 0x4, 0x1f ;  /* 0x0c801f000a0b7f89 */ /* 0x000e2400000e0000 */
[----:B0-----:R-:W-:-:S05]  /*0500*/  FMNMX.FTZ R11, R10, R11, !PT ;  /* 0x0000000b0a0b7209 */ /* 0x001fca0007810000 */
[----:B------:R-:W0:Y:S02]  /*0510*/  SHFL.BFLY PT, R12, R11, 0x2, 0x1f ;  /* 0x0c401f000b0c7f89 */ /* 0x000e2400000e0000 */
[----:B0-----:R-:W-:-:S05]  /*0520*/  FMNMX.FTZ R12, R11, R12, !PT ;  /* 0x0000000c0b0c7209 */ /* 0x001fca0007810000 */
[----:B------:R-:W0:Y:S02]  /*0530*/  SHFL.BFLY PT, R13, R12, 0x1, 0x1f ;  /* 0x0c201f000c0d7f89 */ /* 0x000e2400000e0000 */
[----:B0-----:R-:W-:-:S06]  /*0540*/  FMNMX.FTZ R13, R12, R13, !PT ;  /* 0x0000000d0c0d7209 */ /* 0x001fcc0007810000 */
[----:B------:R-:W0:Y:S02]  /*0550*/  SHFL.IDX PT, R13, R13, RZ, 0x1f ;  /* 0x00001fff0d0d7589 */ /* 0x000e2400000e0000 */
[C---:B0-----:R-:W-:Y:S01]  /*0560*/  @!P0 FADD.FTZ R7, -R13.reuse, R9 ;  /* 0x000000090d078221 */ /* 0x041fe20000010100 */
[----:B------:R-:W-:Y:S01]  /*0570*/  HFMA2.MMA R9, -RZ, RZ, 0, 0 ;  /* 0x00000000ff097435 */ /* 0x000fe200000001ff */
[----:B------:R-:W-:Y:S01]  /*0580*/  @!P0 FADD.FTZ R6, -R13, R8 ;  /* 0x000000080d068221 */ /* 0x000fe20000010100 */
[----:B------:R-:W-:Y:S01]  /*0590*/  MOV R8, RZ ;  /* 0x000000ff00087202 */ /* 0x000fe20000000f00 */
[----:B------:R-:W-:Y:S02]  /*05a0*/  @!P0 FMUL.FTZ R7, R7, 1.4426950216293334961 ;  /* 0x3fb8aa3b07078820 */ /* 0x000fe40000410000 */
[----:B------:R-:W-:-:S04]  /*05b0*/  @!P0 FMUL.FTZ R6, R6, 1.4426950216293334961 ;  /* 0x3fb8aa3b06068820 */ /* 0x000fc80000410000 */
[----:B------:R-:W-:Y:S08]  /*05c0*/  @!P0 MUFU.EX2 R8, R6 ;  /* 0x0000000600088308 */ /* 0x000ff00000000800 */
[----:B------:R-:W0:Y:S02]  /*05d0*/  @!P0 MUFU.EX2 R9, R7 ;  /* 0x0000000700098308 */ /* 0x000e240000000800 */
[----:B0-----:R-:W-:-:S05]  /*05e0*/  FADD.FTZ R10, R9, R8 ;  /* 0x00000008090a7221 */ /* 0x001fca0000010000 */
[----:B------:R-:W0:Y:S02]  /*05f0*/  SHFL.BFLY PT, R11, R10, 0x10, 0x1f ;  /* 0x0e001f000a0b7f89 */ /* 0x000e2400000e0000 */
[----:B0-----:R-:W-:-:S05]  /*0600*/  FADD.FTZ R11, R10, R11 ;  /* 0x0000000b0a0b7221 */ /* 0x001fca0000010000 */
[----:B------:R-:W0:Y:S02]  /*0610*/  SHFL.BFLY PT, R12, R11, 0x8, 0x1f ;  /* 0x0d001f000b0c7f89 */ /* 0x000e2400000e0000 */
[----:B0-----:R-:W-:-:S05]  /*0620*/  FADD.FTZ R12, R11, R12 ;  /* 0x0000000c0b0c7221 */ /* 0x001fca0000010000 */
[----:B------:R-:W0:Y:S02]  /*0630*/  SHFL.BFLY PT, R13, R12, 0x4, 0x1f ;  /* 0x0c801f000c0d7f89 */ /* 0x000e2400000e0000 */
[----:B0-----:R-:W-:-:S05]  /*0640*/  FADD.FTZ R13, R12, R13 ;  /* 0x0000000d0c0d7221 */ /* 0x001fca0000010000 */
[----:B------:R-:W0:Y:S02]  /*0650*/  SHFL.BFLY PT, R6, R13, 0x2, 0x1f ;  /* 0x0c401f000d067f89 */ /* 0x000e2400000e0000 */
[----:B0-----:R-:W-:Y:S02]  /*0660*/  FADD.FTZ R14, R13, R6 ;  /* 0x000000060d0e7221 */ /* 0x001fe40000010000 */
[----:B------:R-:W0:Y:S03]  /*0670*/  @!P0 LDC.64 R6, c[0x0][0x210] ;  /* 0x00008400ff068b82 */ /* 0x000e260000000a00 */
[----:B------:R-:W1:Y:S01]  /*0680*/  SHFL.BFLY PT, R15, R14, 0x1, 0x1f ;  /* 0x0c201f000e0f7f89 */ /* 0x000e6200000e0000 */
[----:B0-----:R-:W-:-:S04]  /*0690*/  @!P0 IMAD.WIDE R6, R4, 0x4, R6 ;  /* 0x0000000404068825 */ /* 0x001fc800078e0206 */
[----:B-1----:R-:W-:-:S06]  /*06a0*/  FADD.FTZ R15, R14, R15 ;  /* 0x0000000f0e0f7221 */ /* 0x002fcc0000010000 */
[----:B------:R-:W0:Y:S02]  /*06b0*/  SHFL.IDX PT, R15, R15, RZ, 0x1f ;  /* 0x00001fff0f0f7589 */ /* 0x000e2400000e0000 */
[----:B0-----:R-:W0:Y:S02]  /*06c0*/  @!P0 MUFU.RCP R10, R15 ;  /* 0x0000000f000a8308 */ /* 0x001e240000001000 */
[C---:B0-----:R-:W-:Y:S01]  /*06d0*/  @!P0 FMUL.FTZ R8, R10.reuse, R8 ;  /* 0x000000080a088220 */ /* 0x041fe20000410000 */
[----:B------:R-:W-:-:S05]  /*06e0*/  @!P0 FMUL.FTZ R9, R10, R9 ;  /* 0x000000090a098220 */ /* 0x000fca0000410000 */
[----:B------:R-:W-:-:S05]  /*06f0*/  @!P0 F2FP.F16.F32.PACK_AB R9, R9, R8 ;  /* 0x000000080909823e */ /* 0x000fca00000000ff */
[----:B------:R0:W-:Y:S01]  /*0700*/  @!P0 STG.E desc[UR4][R6.64], R9 ;  /* 0x0000000906008986 */ /* 0x0001e2000c101904 */
[----:B------:R-:W-:Y:S05]  /*0710*/  @P1 EXIT ;  /* 0x000000000000194d */ /* 0x000fea0003800000 */
[----:B------:R-:W1:Y:S01]  /*0720*/  I2F.U32.RP R8, R2 ;  /* 0x0000000200087306 */ /* 0x000e620000209000 */
[----:B------:R-:W-:Y:S01]  /*0730*/  LOP3.LUT R4, RZ, R3, RZ, 0x33, !PT ;  /* 0x00000003ff047212 */ /* 0x000fe200078e33ff */
[----:B------:R-:W2:Y:S01]  /*0740*/  LDC R17, c[0x0][0x260] ;  /* 0x00009800ff117b82 */ /* 0x000ea20000000800 */
[----:B------:R-:W-:Y:S01]  /*0750*/  ISETP.NE.U32.AND P2, PT, R2, RZ, PT ;  /* 0x000000ff0200720c */ /* 0x000fe20003f45070 */
[----:B------:R-:W-:Y:S04]  /*0760*/  BSSY B0, `(.L_x_32) ;  /* 0x0000030000007945 */ /* 0x000fe80003800000 */
[----:B-1----:R-:W0:Y:S01]  /*0770*/  MUFU.RCP R8, R8 ;  /* 0x0000000800087308 */ /* 0x002e220000001000 */
[----:B--2---:R-:W-:Y:S01]  /*0780*/  IMAD R17, R17, UR6, RZ ;  /* 0x0000000611117c24 */ /* 0x004fe2000f8e02ff */
[----:B------:R-:W-:Y:S01]  /*0790*/  ULDC UR6, c[0x0][0x268] ;  /* 0x00009a0000067ab9 */ /* 0x000fe20000000800 */
[----:B0-----:R-:W-:-:S05]  /*07a0*/  IADD3 R6, R8, 0xffffffe, RZ ;  /* 0x0ffffffe08067810 */ /* 0x001fca0007ffe0ff */
[----:B------:R0:W1:Y:S02]  /*07b0*/  F2I.FTZ.U32.TRUNC.NTZ R7, R6 ;  /* 0x0000000600077305 */ /* 0x000064000021f000 */
[----:B0-----:R-:W-:Y:S01]  /*07c0*/  MOV R6, RZ ;  /* 0x000000ff00067202 */ /* 0x001fe20000000f00 */
[----:B-1----:R-:W-:-:S04]  /*07d0*/  IMAD.MOV R9, RZ, RZ, -R7 ;  /* 0x000000ffff097224 */ /* 0x002fc800078e0a07 */
[----:B------:R-:W-:-:S04]  /*07e0*/  IMAD R9, R9, R2, RZ ;  /* 0x0000000209097224 */ /* 0x000fc800078e02ff */
[----:B------:R-:W-:Y:S01]  /*07f0*/  IMAD.HI.U32 R10, R7, R9, R6 ;  /* 0x00000009070a7227 */ /* 0x000fe200078e0006 */
[----:B------:R-:W-:Y:S01]  /*0800*/  IADD3 R7, R4, UR7, RZ ;  /* 0x0000000704077c10 */ /* 0x000fe2000fffe0ff */
[----:B------:R-:W0:Y:S04]  /*0810*/  LDC.64 R8, c[0x0][0x250] ;  /* 0x00009400ff087b82 */ /* 0x000e280000000a00 */
[----:B------:R-:W-:-:S05]  /*0820*/  IMAD.HI.U32 R10, R10, R7, RZ ;  /* 0x000000070a0a7227 */ /* 0x000fca00078e00ff */
[----:B------:R-:W-:-:S05]  /*0830*/  IADD3 R4, -R10, RZ, RZ ;  /* 0x000000ff0a047210 */ /* 0x000fca0007ffe1ff */
[----:B------:R-:W-:-:S05]  /*0840*/  IMAD R7, R2, R4, R7 ;  /* 0x0000000402077224 */ /* 0x000fca00078e0207 */
[----:B------:R-:W-:-:S13]  /*0850*/  ISETP.GE.U32.AND P0, PT, R7, R2, PT ;  /* 0x000000020700720c */ /* 0x000fda0003f06070 */
[-C--:B------:R-:W-:Y:S02]  /*0860*/  @P0 IADD3 R7, R7, -R2.reuse, RZ ;  /* 0x8000000207070210 */ /* 0x080fe40007ffe0ff */
[----:B------:R-:W-:Y:S02]  /*0870*/  @P0 IADD3 R10, R10, 0x1, RZ ;  /* 0x000000010a0a0810 */ /* 0x000fe40007ffe0ff */
[-C--:B------:R-:W-:Y:S02]  /*0880*/  ISETP.GE.U32.AND P1, PT, R7, R2.reuse, PT ;  /* 0x000000020700720c */ /* 0x080fe40003f26070 */
[----:B------:R-:W1:Y:S11]  /*0890*/  LDC.64 R6, c[0x0][0x258] ;  /* 0x00009600ff067b82 */ /* 0x000e760000000a00 */
[----:B------:R-:W-:Y:S01]  /*08a0*/  @P1 VIADD R10, R10, 0x1 ;  /* 0x000000010a0a1836 */ /* 0x000fe20000000000 */
[----:B------:R-:W-:-:S04]  /*08b0*/  @!P2 LOP3.LUT R10, RZ, R2, RZ, 0x33, !PT ;  /* 0x00000002ff0aa212 */ /* 0x000fc800078e33ff */
[C---:B------:R-:W-:Y:S02]  /*08c0*/  IADD3 R4, R10.reuse, 0x1, RZ ;  /* 0x000000010a047810 */ /* 0x040fe40007ffe0ff */
[----:B------:R-:W-:Y:S02]  /*08d0*/  ISETP.GE.U32.AND P1, PT, R10, 0x3, PT ;  /* 0x000000030a00780c */ /* 0x000fe40003f26070 */
[----:B------:R-:W-:Y:S01]  /*08e0*/  LOP3.LUT P0, R14, R4, 0x3, RZ, 0xc0, !PT ;  /* 0x00000003040e7812 */ /* 0x000fe2000780c0ff */
[----:B------:R-:W-:-:S04]  /*08f0*/  IMAD R4, R0, UR6, R17 ;  /* 0x0000000600047c24 */ /* 0x000fc8000f8e0211 */
[----:B------:R-:W-:-:S08]  /*0900*/  IMAD R4, R5, UR7, R4 ;  /* 0x0000000705047c24 */ /* 0x000fd0000f8e0204 */
[----:B0-----:R-:W-:Y:S05]  /*0910*/  @!P0 BRA `(.L_x_33) ;  /* 0x0000000000508947 */ /* 0x001fea0003800000 */
[----:B------:R-:W0:Y:S01]  /*0920*/  LDC.64 R10, c[0x0][0x258] ;  /* 0x00009600ff0a7b82 */ /* 0x000e220000000a00 */
[----:B------:R-:W-:Y:S01]  /*0930*/  IMAD R16, R0, UR7, R17 ;  /* 0x0000000700107c24 */ /* 0x000fe2000f8e0211 */
[----:B------:R-:W-:Y:S01]  /*0940*/  ULDC UR6, c[0x0][0x264] ;  /* 0x0000990000067ab9 */ /* 0x000fe20000000800 */
[----:B------:R-:W-:Y:S02]  /*0950*/  IADD3 R21, R3, R4, RZ ;  /* 0x0000000403157210 */ /* 0x000fe40007ffe0ff */
[----:B------:R-:W-:Y:S01]  /*0960*/  IMAD R18, R5, UR6, R16 ;  /* 0x0000000605127c24 */ /* 0x000fe2000f8e0210 */
[----:B------:R-:W-:Y:S02]  /*0970*/  MOV R16, R14 ;  /* 0x0000000e00107202 */ /* 0x000fe40000000f00 */
[----:B------:R-:W2:Y:S02]  /*0980*/  LDC.64 R12, c[0x0][0x250] ;  /* 0x00009400ff0c7b82 */ /* 0x000ea40000000a00 */
[----:B------:R-:W-:-:S07]  /*0990*/  IADD3 R23, R3, R18, RZ ;  /* 0x0000001203177210 */ /* 0x000fce0007ffe0ff */
.L_x_34:
[----:B---3--:R-:W-:-:S05]  /*09a0*/  SHF.R.S32.HI R19, RZ, 0x1, R23 ;  /* 0x00000001ff137819 */ /* 0x008fca0000011417 */
[----:B0-----:R-:W-:-:S06]  /*09b0*/  IMAD.WIDE R18, R19, 0x4, R10 ;  /* 0x0000000413127825 */ /* 0x001fcc00078e020a */
[----:B------:R-:W3:Y:S01]  /*09c0*/  LDG.E R19, desc[UR4][R18.64] ;  /* 0x0000000412137981 */ /* 0x000ee2000c1e1900 */
[----:B------:R-:W-:Y:S01]  /*09d0*/  SHF.R.S32.HI R15, RZ, 0x1, R21 ;  /* 0x00000001ff0f7819 */ /* 0x000fe20000011415 */
[----:B------:R-:W-:Y:S01]  /*09e0*/  IMAD.IADD R21, R21, 0x1, R2 ;  /* 0x0000000115157824 */ /* 0x000fe200078e0202 */
[----:B------:R-:W-:Y:S02]  /*09f0*/  IADD3 R16, R16, -0x1, RZ ;  /* 0xffffffff10107810 */ /* 0x000fe40007ffe0ff */
[-C--:B------:R-:W-:Y:S01]  /*0a00*/  IADD3 R3, R3, R2.reuse, RZ ;  /* 0x0000000203037210 */ /* 0x080fe20007ffe0ff */
[----:B--2---:R-:W-:Y:S01]  /*0a10*/  IMAD.WIDE R14, R15, 0x4, R12 ;  /* 0x000000040f0e7825 */ /* 0x004fe200078e020c */
[----:B------:R-:W-:Y:S02]  /*0a20*/  ISETP.NE.AND P0, PT, R16, RZ, PT ;  /* 0x000000ff1000720c */ /* 0x000fe40003f05270 */
[----:B------:R-:W-:Y:S02]  /*0a30*/  IADD3 R23, R23, R2, RZ ;  /* 0x0000000217177210 */ /* 0x000fe40007ffe0ff */
[----:B---3--:R3:W-:Y:S09]  /*0a40*/  STG.E desc[UR4][R14.64], R19 ;  /* 0x000000130e007986 */ /* 0x0087f2000c101904 */
[----:B------:R-:W-:Y:S05]  /*0a50*/  @P0 BRA `(.L_x_34) ;  /* 0xfffffffc00d00947 */ /* 0x000fea000383ffff */
.L_x_33:
[----:B------:R-:W-:Y:S05]  /*0a60*/  BSYNC B0 ;  /* 0x0000000000007941 */ /* 0x000fea0003800000 */
.L_x_32:
[----:B------:R-:W-:Y:S02]  /*0a70*/  ULDC UR6, c[0x0][0x264] ;  /* 0x0000990000067ab9 */ /* 0x000fe40000000800 */
[----:B------:R-:W-:-:S04]  /*0a80*/  IMAD R5, R5, UR6, R17 ;  /* 0x0000000605057c24 */ /* 0x000fc8000f8e0211 */
[----:B------:R-:W-:Y:S01]  /*0a90*/  IMAD R0, R0, UR7, R5 ;  /* 0x0000000700007c24 */ /* 0x000fe2000f8e0205 */
[----:B------:R-:W-:Y:S06]  /*0aa0*/  @!P1 EXIT ;  /* 0x000000000000994d */ /* 0x000fec0003800000 */
.L_x_35:
[----:B------:R-:W-:-:S04]  /*0ab0*/  IADD3 R5, R0, R3, RZ ;  /* 0x0000000300057210 */ /* 0x000fc80007ffe0ff */
[----:B------:R-:W-:-:S05]  /*0ac0*/  SHF.R.S32.HI R5, RZ, 0x1, R5 ;  /* 0x00000001ff057819 */ /* 0x000fca0000011405 */
[----:B-12---:R-:W-:-:S05]  /*0ad0*/  IMAD.WIDE R10, R5, 0x4, R6 ;  /* 0x00000004050a7825 */ /* 0x006fca00078e0206 */
[----:B------:R-:W2:Y:S01]  /*0ae0*/  LDG.E R5, desc[UR4][R10.64] ;  /* 0x000000040a057981 */ /* 0x000ea2000c1e1900 */
[----:B------:R-:W-:Y:S02]  /*0af0*/  IADD3 R17, R3, R2, RZ ;  /* 0x0000000203117210 */ /* 0x000fe40007ffe0ff */
[----:B------:R-:W-:Y:S02]  /*0b00*/  IADD3 R3, R4, R3, RZ ;  /* 0x0000000304037210 */ /* 0x000fe40007ffe0ff */
[----:B------:R-:W-:Y:S02]  /*0b10*/  IADD3 R12, R17, R0, RZ ;  /* 0x00000000110c7210 */ /* 0x000fe40007ffe0ff */
[----:B------:R-:W-:Y:S02]  /*0b20*/  SHF.R.S32.HI R3, RZ, 0x1, R3 ;  /* 0x00000001ff037819 */ /* 0x000fe40000011403 */
[----:B---3--:R-:W-:-:S03]  /*0b30*/  SHF.R.S32.HI R15, RZ, 0x1, R12 ;  /* 0x00000001ff0f7819 */ /* 0x008fc6000001140c */
[----:B------:R-:W-:-:S04]  /*0b40*/  IMAD.WIDE R12, R3, 0x4, R8 ;  /* 0x00000004030c7825 */ /* 0x000fc800078e0208 */
[----:B------:R-:W-:Y:S01]  /*0b50*/  IMAD.WIDE R14, R15, 0x4, R6 ;  /* 0x000000040f0e7825 */ /* 0x000fe200078e0206 */
[----:B------:R-:W-:Y:S01]  /*0b60*/  IADD3 R19, R17, R2, RZ ;  /* 0x0000000211137210 */ /* 0x000fe20007ffe0ff */
[----:B--2---:R0:W-:Y:S04]  /*0b70*/  STG.E desc[UR4][R12.64], R5 ;  /* 0x000000050c007986 */ /* 0x0041e8000c101904 */
[----:B------:R-:W2:Y:S01]  /*0b80*/  LDG.E R3, desc[UR4][R14.64] ;  /* 0x000000040e037981 */ /* 0x000ea2000c1e1900 */
[----:B------:R-:W-:Y:S01]  /*0b90*/  IMAD.IADD R10, R4, 0x1, R17 ;  /* 0x00000001040a7824 */ /* 0x000fe200078e0211 */
[----:B------:R-:W-:-:S04]  /*0ba0*/  IADD3 R16, R0, R19, RZ ;  /* 0x0000001300107210 */ /* 0x000fc80007ffe0ff */
[----:B------:R-:W-:Y:S02]  /*0bb0*/  SHF.R.S32.HI R11, RZ, 0x1, R10 ;  /* 0x00000001ff0b7819 */ /* 0x000fe4000001140a */
[----:B------:R-:W-:-:S03]  /*0bc0*/  SHF.R.S32.HI R17, RZ, 0x1, R16 ;  /* 0x00000001ff117819 */ /* 0x000fc60000011410 */
[----:B------:R-:W-:-:S04]  /*0bd0*/  IMAD.WIDE R10, R11, 0x4, R8 ;  /* 0x000000040b0a7825 */ /* 0x000fc800078e0208 */
[----:B------:R-:W-:Y:S01]  /*0be0*/  IMAD.WIDE R16, R17, 0x4, R6 ;  /* 0x0000000411107825 */ /* 0x000fe200078e0206 */
[----:B0-----:R-:W-:Y:S01]  /*0bf0*/  IADD3 R5, R19, R2, RZ ;  /* 0x0000000213057210 */ /* 0x001fe20007ffe0ff */
[----:B--2---:R0:W-:Y:S04]  /*0c00*/  STG.E desc[UR4][R10.64], R3 ;  /* 0x000000030a007986 */ /* 0x0041e8000c101904 */
[----:B------:R-:W2:Y:S01]  /*0c10*/  LDG.E R17, desc[UR4][R16.64] ;  /* 0x0000000410117981 */ /* 0x000ea2000c1e1900 */
[----:B------:R-:W-:Y:S02]  /*0c20*/  IADD3 R19, R4, R19, RZ ;  /* 0x0000001304137210 */ /* 0x000fe40007ffe0ff */
[----:B------:R-:W-:Y:S02]  /*0c30*/  IADD3 R12, R0, R5, RZ ;  /* 0x00000005000c7210 */ /* 0x000fe40007ffe0ff */
[----:B------:R-:W-:-:S02]  /*0c40*/  SHF.R.S32.HI R13, RZ, 0x1, R19 ;  /* 0x00000001ff0d7819 */ /* 0x000fc40000011413 */
[----:B------:R-:W-:-:S03]  /*0c50*/  SHF.R.S32.HI R15, RZ, 0x1, R12 ;  /* 0x00000001ff0f7819 */ /* 0x000fc6000001140c */
[----:B------:R-:W-:-:S04]  /*0c60*/  IMAD.WIDE R12, R13, 0x4, R8 ;  /* 0x000000040d0c7825 */ /* 0x000fc800078e0208 */
[----:B------:R-:W-:Y:S01]  /*0c70*/  IMAD.WIDE R14, R15, 0x4, R6 ;  /* 0x000000040f0e7825 */ /* 0x000fe200078e0206 */
[----:B--2---:R2:W-:Y:S05]  /*0c80*/  STG.E desc[UR4][R12.64], R17 ;  /* 0x000000110c007986 */ /* 0x0045ea000c101904 */
[----:B------:R-:W3:Y:S01]  /*0c90*/  LDG.E R15, desc[UR4][R14.64] ;  /* 0x000000040e0f7981 */ /* 0x000ee2000c1e1900 */
[----:B0-----:R-:W-:-:S04]  /*0ca0*/  IADD3 R3, R4, R5, RZ ;  /* 0x0000000504037210 */ /* 0x001fc80007ffe0ff */
[----:B------:R-:W-:-:S05]  /*0cb0*/  SHF.R.S32.HI R3, RZ, 0x1, R3 ;  /* 0x00000001ff037819 */ /* 0x000fca0000011403 */
[----:B------:R-:W-:Y:S01]  /*0cc0*/  IMAD.WIDE R10, R3, 0x4, R8 ;  /* 0x00000004030a7825 */ /* 0x000fe200078e0208 */
[----:B------:R-:W-:-:S04]  /*0cd0*/  IADD3 R3, R5, R2, RZ ;  /* 0x0000000205037210 */ /* 0x000fc80007ffe0ff */
[----:B------:R-:W-:Y:S01]  /*0ce0*/  ISETP.GE.AND P0, PT, R3, UR7, PT ;  /* 0x0000000703007c0c */ /* 0x000fe2000bf06270 */
[----:B---3--:R2:W-:-:S12]  /*0cf0*/  STG.E desc[UR4][R10.64], R15 ;  /* 0x0000000f0a007986 */ /* 0x0085d8000c101904 */
[----:B------:R-:W-:Y:S05]  /*0d00*/  @!P0 BRA `(.L_x_35) ;  /* 0xfffffffc00688947 */ /* 0x000fea000383ffff */
[----:B------:R-:W-:Y:S05]  /*0d10*/  EXIT ;  /* 0x000000000000794d */ /* 0x000fea0003800000 */
.L_x_36:
        /* <DEDUP_REMOVED lines=14> */
.L_x_82:


//--------------------- .text._ZN17fastertransformer10relShiftBdI6__halfEEvPT_PKS2_iii --------------------------
	.section	.text._ZN17fastertransformer10relShiftBdI6__halfEEvPT_PKS2_iii,"ax",@progbits
	.align	128
        .global         _ZN17fastertransformer10relShiftBdI6__halfEEvPT_PKS2_iii
        .type           _ZN17fastertransformer10relShiftBdI6__halfEEvPT_PKS2_iii,@function
        .size           _ZN17fastertransformer10relShiftBdI6__halfEEvPT_PKS2_iii,(.L_x_83 - _ZN17fastertransformer10relShiftBdI6__halfEEvPT_PKS2_iii)
        .other          _ZN17fastertransformer10relShiftBdI6__halfEEvPT_PKS2_iii,@"STO_CUDA_ENTRY STV_DEFAULT"
_ZN17fastertransformer10relShiftBdI6__halfEEvPT_PKS2_iii:
.text._ZN17fastertransformer10relShiftBdI6__halfEEvPT_PKS2_iii:
[----:B------:R-:W-:Y:S01]  /*0000*/  LDC R1, c[0x0][0x28] ;  /* 0x00000a00ff017b82 */ /* 0x000fe20000000800 */
[----:B------:R-:W0:Y:S07]  /*0010*/  S2R R5, SR_CTAID.Z ;  /* 0x0000000000057919 */ /* 0x000e2e0000002700 */
[----:B------:R-:W1:Y:S01]  /*0020*/  LDC R0, c[0x0][0x228] ;  /* 0x00008a00ff007b82 */ /* 0x000e620000000800 */
[----:B------:R-:W-:Y:S01]  /*0030*/  ULDC UR6, c[0x0][0x0] ;  /* 0x0000000000067ab9 */ /* 0x000fe20000000800 */
[----:B------:R-:W0:Y:S01]  /*0040*/  S2R R2, SR_TID.X ;  /* 0x0000000000027919 */ /* 0x000e220000002100 */
[----:B------:R-:W2:Y:S05]  /*0050*/  S2R R11, SR_TID.Y ;  /* 0x00000000000b7919 */ /* 0x000eaa0000002200 */
[----:B------:R-:W3:Y:S08]  /*0060*/  S2UR UR4, SR_CTAID.X ;  /* 0x00000000000479c3 */ /* 0x000ef00000002500 */
[----:B------:R-:W4:Y:S01]  /*0070*/  S2UR UR5, SR_CTAID.Y ;  /* 0x00000000000579c3 */ /* 0x000f220000002600 */
[----:B0-----:R-:W-:Y:S01]  /*0080*/  IMAD R5, R5, UR6, R2 ;  /* 0x0000000605057c24 */ /* 0x001fe2000f8e0202 */
[----:B------:R-:W-:-:S02]  /*0090*/  ULDC.64 UR6, c[0x0][0x220] ;  /* 0x0000880000067ab9 */ /* 0x000fc40000000a00 */
[----:B---3--:R-:W-:Y:S01]  /*00a0*/  UIMAD UR4, UR4, UR6, URZ ;  /* 0x00000006040472a4 */ /* 0x008fe2000f8e023f */
[----:B--2---:R-:W-:Y:S01]  /*00b0*/  IMAD.SHL.U32 R11, R11, 0x2, RZ ;  /* 0x000000020b0b7824 */ /* 0x004fe200078e00ff */
[----:B------:R-:W-:Y:S02]  /*00c0*/  ISETP.EQ.AND P1, PT, R5, RZ, PT ;  /* 0x000000ff0500720c */ /* 0x000fe40003f22270 */
[----:B----4-:R-:W-:Y:S02]  /*00d0*/  UIMAD UR4, UR5, UR7, UR4 ;  /* 0x00000007050472a4 */ /* 0x010fe4000f8e0204 */
[----:B-1----:R-:W-:Y:S01]  /*00e0*/  ISETP.GE.AND P0, PT, R11, R0, PT ;  /* 0x000000000b00720c */ /* 0x002fe20003f06270 */
[----:B------:R-:W-:-:S12]  /*00f0*/  ULDC.64 UR6, c[0x0][0x208] ;  /* 0x0000820000067ab9 */ /* 0x000fd80000000a00 */
[----:B------:R-:W-:Y:S05]  /*0100*/  @!P0 EXIT P1 ;  /* 0x000000000000894d */ /* 0x000fea0000800000 */
[----:B------:R-:W0:Y:S01]  /*0110*/  LDC.64 R8, c[0x0][0x218] ;  /* 0x00008600ff087b82 */ /* 0x000e220000000a00 */
[----:B------:R-:W-:-:S04]  /*0120*/  IMAD R2, R5, R0, UR4 ;  /* 0x0000000405027e24 */ /* 0x000fc8000f8e0200 */
[----:B------:R-:W-:Y:S01]  /*0130*/  IMAD R2, R2, 0x2, R11 ;  /* 0x0000000202027824 */ /* 0x000fe200078e020b */
[----:B------:R-:W-:-:S04]  /*0140*/  LEA R4, R0, 0xffffffff, 0x1 ;  /* 0xffffffff00047811 */ /* 0x000fc800078e08ff */
[----:B------:R-:W-:-:S05]  /*0150*/  SHF.R.S32.HI R3, RZ, 0x1, R2 ;  /* 0x00000001ff037819 */ /* 0x000fca0000011402 */
[----:B0-----:R-:W-:Y:S01]  /*0160*/  IMAD.WIDE R8, R3, 0x4, R8 ;  /* 0x0000000403087825 */ /* 0x001fe200078e0208 */
[----:B------:R-:W-:-:S04]  /*0170*/  IABS R3, R4 ;  /* 0x0000000400037213 */ /* 0x000fc80000000000 */
[----:B------:R-:W0:Y:S01]  /*0180*/  I2F.RP R10, R3 ;  /* 0x00000003000a7306 */ /* 0x000e220000209400 */
[----:B------:R-:W-:Y:S01]  /*0190*/  SHF.L.U32 R5, R5, 0x1, RZ ;  /* 0x0000000105057819 */ /* 0x000fe200000006ff */
[----:B------:R-:W-:Y:S01]  /*01a0*/  IMAD.IADD R11, R11, 0x1, -R0 ;  /* 0x000000010b0b7824 */ /* 0x000fe200078e0a00 */
[----:B------:R1:W5:Y:S01]  /*01b0*/  LDG.E R2, desc[UR6][R8.64] ;  /* 0x0000000608027981 */ /* 0x000362000c1e1900 */
[----:B------:R-:W-:Y:S02]  /*01c0*/  BSSY B0, `(.L_x_37) ;  /* 0x0000038000007945 */ /* 0x000fe40003800000 */
[----:B------:R-:W-:-:S05]  /*01d0*/  IMAD R5, R5, R0, R11 ;  /* 0x0000000005057224 */ /* 0x000fca00078e020b */
[C---:B------:R-:W-:Y:S01]  /*01e0*/  ISETP.GE.AND P4, PT, R5.reuse, RZ, PT ;  /* 0x000000ff0500720c */ /* 0x040fe20003f86270 */
[----:B-1----:R-:W-:Y:S01]  /*01f0*/  VIADD R9, R5, 0x1 ;  /* 0x0000000105097836 */ /* 0x002fe20000000000 */
[----:B0-----:R-:W0:Y:S02]  /*0200*/  MUFU.RCP R10, R10 ;  /* 0x0000000a000a7308 */ /* 0x001e240000001000 */
[----:B0-----:R-:W-:Y:S02]  /*0210*/  VIADD R6, R10, 0xffffffe ;  /* 0x0ffffffe0a067836 */ /* 0x001fe40000000000 */
[----:B------:R-:W-:-:S04]  /*0220*/  IABS R10, R9 ;  /* 0x00000009000a7213 */ /* 0x000fc80000000000 */
[----:B------:R0:W1:Y:S02]  /*0230*/  F2I.FTZ.U32.TRUNC.NTZ R7, R6 ;  /* 0x0000000600077305 */ /* 0x000064000021f000 */
[----:B0-----:R-:W-:Y:S01]  /*0240*/  HFMA2.MMA R6, -RZ, RZ, 0, 0 ;  /* 0x00000000ff067435 */ /* 0x001fe200000001ff */
[----:B-1----:R-:W-:-:S04]  /*0250*/  IMAD.MOV R8, RZ, RZ, -R7 ;  /* 0x000000ffff087224 */ /* 0x002fc800078e0a07 */
[----:B------:R-:W-:Y:S01]  /*0260*/  IMAD R11, R8, R3, RZ ;  /* 0x00000003080b7224 */ /* 0x000fe200078e02ff */
[----:B------:R-:W-:-:S04]  /*0270*/  IABS R8, R4 ;  /* 0x0000000400087213 */ /* 0x000fc80000000000 */
[----:B------:R-:W-:-:S04]  /*0280*/  IMAD.HI.U32 R6, R7, R11, R6 ;  /* 0x0000000b07067227 */ /* 0x000fc800078e0006 */
[----:B------:R-:W-:Y:S02]  /*0290*/  IMAD.MOV.U32 R11, RZ, RZ, R10 ;  /* 0x000000ffff0b7224 */ /* 0x000fe400078e000a */
[----:B------:R-:W-:Y:S02]  /*02a0*/  IMAD.MOV R8, RZ, RZ, -R8 ;  /* 0x000000ffff087224 */ /* 0x000fe400078e0a08 */
[----:B------:R-:W-:-:S04]  /*02b0*/  IMAD.HI.U32 R7, R6, R11, RZ ;  /* 0x0000000b06077227 */ /* 0x000fc800078e00ff */
[----:B------:R-:W-:Y:S01]  /*02c0*/  IMAD R10, R7, R8, R11 ;  /* 0x00000008070a7224 */ /* 0x000fe200078e020b */
[----:B------:R-:W-:-:S04]  /*02d0*/  IABS R11, R5 ;  /* 0x00000005000b7213 */ /* 0x000fc80000000000 */
[----:B------:R-:W-:Y:S01]  /*02e0*/  ISETP.GT.U32.AND P3, PT, R3, R10, PT ;  /* 0x0000000a0300720c */ /* 0x000fe20003f64070 */
[----:B------:R-:W-:-:S04]  /*02f0*/  IMAD.HI.U32 R6, R6, R11, RZ ;  /* 0x0000000b06067227 */ /* 0x000fc800078e00ff */
[----:B------:R-:W-:-:S05]  /*0300*/  IMAD R8, R6, R8, R11 ;  /* 0x0000000806087224 */ /* 0x000fca00078e020b */
[----:B------:R-:W-:-:S03]  /*0310*/  ISETP.GT.U32.AND P0, PT, R3, R8, PT ;  /* 0x000000080300720c */ /* 0x000fc60003f04070 */
[----:B------:R-:W-:Y:S01]  /*0320*/  @!P3 IADD3 R10, R10, -R3, RZ ;  /* 0x800000030a0ab210 */ /* 0x000fe20007ffe0ff */
[----:B------:R-:W-:-:S03]  /*0330*/  @!P3 VIADD R7, R7, 0x1 ;  /* 0x000000010707b836 */ /* 0x000fc60000000000 */
[----:B------:R-:W-:Y:S02]  /*0340*/  ISETP.GE.U32.AND P1, PT, R10, R3, PT ;  /* 0x000000030a00720c */ /* 0x000fe40003f26070 */
[----:B------:R-:W-:-:S04]  /*0350*/  LOP3.LUT R10, R9, R4, RZ, 0x3c, !PT ;  /* 0x00000004090a7212 */ /* 0x000fc800078e3cff */
[----:B------:R-:W-:Y:S02]  /*0360*/  @!P0 IADD3 R8, R8, -R3, RZ ;  /* 0x8000000308088210 */ /* 0x000fe40007ffe0ff */
[----:B------:R-:W-:Y:S02]  /*0370*/  ISETP.GE.AND P2, PT, R10, RZ, PT ;  /* 0x000000ff0a00720c */ /* 0x000fe40003f46270 */
[----:B------:R-:W-:Y:S02]  /*0380*/  ISETP.GT.U32.AND P3, PT, R3, R8, PT ;  /* 0x000000080300720c */ /* 0x000fe40003f64070 */
[----:B------:R-:W-:Y:S01]  /*0390*/  LOP3.LUT R10, RZ, R4, RZ, 0x33, !PT ;  /* 0x00000004ff0a7212 */ /* 0x000fe200078e33ff */
[----:B------:R-:W-:Y:S01]  /*03a0*/  @P1 VIADD R7, R7, 0x1 ;  /* 0x0000000107071836 */ /* 0x000fe20000000000 */
[----:B------:R-:W-:-:S03]  /*03b0*/  ISETP.NE.AND P1, PT, R4, RZ, PT ;  /* 0x000000ff0400720c */ /* 0x000fc60003f25270 */
[----:B------:R-:W-:Y:S02]  /*03c0*/  IMAD.MOV.U32 R11, RZ, RZ, R7 ;  /* 0x000000ffff0b7224 */ /* 0x000fe400078e0007 */
[----:B------:R-:W-:-:S03]  /*03d0*/  IMAD.IADD R7, R8, 0x1, -R3 ;  /* 0x0000000108077824 */ /* 0x000fc600078e0a03 */
[----:B------:R-:W-:Y:S02]  /*03e0*/  @!P2 IADD3 R11, -R11, RZ, RZ ;  /* 0x000000ff0b0ba210 */ /* 0x000fe40007ffe1ff */
[----:B------:R-:W-:Y:S02]  /*03f0*/  SEL R7, R7, R8, !P3 ;  /* 0x0000000807077207 */ /* 0x000fe40005800000 */
[----:B------:R-:W-:-:S03]  /*0400*/  SEL R13, R10, R11, !P1 ;  /* 0x0000000b0a0d7207 */ /* 0x000fc60004800000 */
[----:B------:R-:W-:Y:S02]  /*0410*/  @!P4 IMAD.MOV R7, RZ, RZ, -R7 ;  /* 0x000000ffff07c224 */ /* 0x000fe400078e0a07 */
[----:B------:R-:W-:-:S03]  /*0420*/  IMAD.MOV R11, RZ, RZ, -R13 ;  /* 0x000000ffff0b7224 */ /* 0x000fc600078e0a0d */
[----:B------:R-:W-:Y:S01]  /*0430*/  SEL R7, R10, R7, !P1 ;  /* 0x000000070a077207 */ /* 0x000fe20004800000 */
[----:B------:R-:W-:-:S03]  /*0440*/  IMAD R11, R4, R11, R9 ;  /* 0x0000000b040b7224 */ /* 0x000fc600078e0209 */
[-C--:B------:R-:W-:Y:S02]  /*0450*/  ISETP.GE.AND P3, PT, R7, R0.reuse, PT ;  /* 0x000000000700720c */ /* 0x080fe40003f66270 */
[----:B------:R-:W-:-:S11]  /*0460*/  ISETP.GE.AND P2, PT, R11, R0, PT ;  /* 0x000000000b00720c */ /* 0x000fd60003f46270 */
[----:B------:R-:W-:Y:S05]  /*0470*/  @P3 BRA `(.L_x_38) ;  /* 0x0000000000303947 */ /* 0x000fea0003800000 */
[----:B------:R-:W-:Y:S02]  /*0480*/  ISETP.GE.U32.AND P3, PT, R8, R3, PT ;  /* 0x000000030800720c */ /* 0x000fe40003f66070 */
[----:B------:R-:W-:Y:S02]  /*0490*/  LOP3.LUT R4, R5, R4, RZ, 0x3c, !PT ;  /* 0x0000000405047212 */ /* 0x000fe400078e3cff */
[----:B------:R-:W-:Y:S02]  /*04a0*/  @!P0 IADD3 R6, R6, 0x1, RZ ;  /* 0x0000000106068810 */ /* 0x000fe40007ffe0ff */
[----:B------:R-:W-:Y:S02]  /*04b0*/  ISETP.GE.AND P4, PT, R4, RZ, PT ;  /* 0x000000ff0400720c */ /* 0x000fe40003f86270 */
[----:B------:R-:W0:Y:S05]  /*04c0*/  LDC.64 R4, c[0x0][0x210] ;  /* 0x00008400ff047b82 */ /* 0x000e2a0000000a00 */
[----:B------:R-:W-:-:S06]  /*04d0*/  @P3 VIADD R6, R6, 0x1 ;  /* 0x0000000106063836 */ /* 0x000fcc0000000000 */
[----:B------:R-:W-:-:S05]  /*04e0*/  @!P4 IMAD.MOV R6, RZ, RZ, -R6 ;  /* 0x000000ffff06c224 */ /* 0x000fca00078e0a06 */
[----:B------:R-:W-:-:S05]  /*04f0*/  SEL R3, R10, R6, !P1 ;  /* 0x000000060a037207 */ /* 0x000fca0004800000 */
[----:B------:R-:W-:-:S05]  /*0500*/  IMAD R3, R3, R0, UR4 ;  /* 0x0000000403037e24 */ /* 0x000fca000f8e0200 */
[----:B------:R-:W-:-:S05]  /*0510*/  IADD3 R3, R7, R3, RZ ;  /* 0x0000000307037210 */ /* 0x000fca0007ffe0ff */
[----:B0-----:R-:W-:-:S05]  /*0520*/  IMAD.WIDE R4, R3, 0x2, R4 ;  /* 0x0000000203047825 */ /* 0x001fca00078e0204 */
[----:B-----5:R0:W-:Y:S02]  /*0530*/  STG.E.U16 desc[UR6][R4.64], R2 ;  /* 0x0000000204007986 */ /* 0x0201e4000c101506 */
.L_x_38:
[----:B------:R-:W-:Y:S05]  /*0540*/  BSYNC B0 ;  /* 0x0000000000007941 */ /* 0x000fea0003800000 */
.L_x_37:
[----:B------:R-:W-:Y:S05]  /*0550*/  @P2 EXIT ;  /* 0x000000000000294d */ /* 0x000fea0003800000 */
[----:B0-----:R-:W0:Y:S01]  /*0560*/  LDC.64 R4, c[0x0][0x210] ;  /* 0x00008400ff047b82 */ /* 0x001e220000000a00 */
[----:B------:R-:W-:-:S04]  /*0570*/  IMAD R0, R13, R0, UR4 ;  /* 0x000000040d007e24 */ /* 0x000fc8000f8e0200 */
[--C-:B------:R-:W-:Y:S01]  /*0580*/  IMAD.IADD R3, R11, 0x1, R0.reuse ;  /* 0x000000010b037824 */ /* 0x100fe200078e0200 */
[----:B-----5:R-:W-:-:S03]  /*0590*/  PRMT R0, R2, 0x7632, R0 ;  /* 0x0000763202007816 */ /* 0x020fc60000000000 */
[----:B0-----:R-:W-:-:S05]  /*05a0*/  IMAD.WIDE R2, R3, 0x2, R4 ;  /* 0x0000000203027825 */ /* 0x001fca00078e0204 */
[----:B------:R-:W-:Y:S01]  /*05b0*/  STG.E.U16 desc[UR6][R2.64], R0 ;  /* 0x0000000002007986 */ /* 0x000fe2000c101506 */
[----:B------:R-:W-:Y:S05]  /*05c0*/  EXIT ;  /* 0x000000000000794d */ /* 0x000fea0003800000 */
.L_x_39:
        /* <DEDUP_REMOVED lines=11> */
.L_x_83:


//--------------------- .text._ZN17fastertransformer12transpose201I6__halfEEvPT_PKS2_iiiii --------------------------
	.section	.text._ZN17fastertransformer12transpose201I6__halfEEvPT_PKS2_iiiii,"ax",@progbits
	.align	128
        .global         _ZN17fastertransformer12transpose201I6__halfEEvPT_PKS2_iiiii
        .type           _ZN17fastertransformer12transpose201I6__halfEEvPT_PKS2_iiiii,@function
        .size           _ZN17fastertransformer12transpose201I6__halfEEvPT_PKS2_iiiii,(.L_x_84 - _ZN17fastertransformer12transpose201I6__halfEEvPT_PKS2_iiiii)
        .other          _ZN17fastertransformer12transpose201I6__halfEEvPT_PKS2_iiiii,@"STO_CUDA_ENTRY STV_DEFAULT"
_ZN17fastertransformer12transpose201I6__halfEEvPT_PKS2_iiiii:
.text._ZN17fastertransformer12transpose201I6__halfEEvPT_PKS2_iiiii:
[----:B------:R-:W-:Y:S08]  /*0000*/  LDC R1, c[0x0][0x28] ;  /* 0x00000a00ff017b82 */ /* 0x000ff00000000800 */
[----:B------:R-:W0:Y:S01]  /*0010*/  S2UR UR4, SR_CTAID.X ;  /* 0x00000000000479c3 */ /* 0x000e220000002500 */
[----:B------:R-:W-:Y:S01]  /*0020*/  ULDC UR5, c[0x0][0x228] ;  /* 0x00008a0000057ab9 */ /* 0x000fe20000000800 */
[----:B------:R-:W1:Y:S01]  /*0030*/  S2R R12, SR_TID.X ;  /* 0x00000000000c7919 */ /* 0x000e620000002100 */
[----:B------:R-:W-:Y:S01]  /*0040*/  IMAD.U32 R13, RZ, RZ, UR5 ;  /* 0x00000005ff0d7e24 */ /* 0x000fe2000f8e00ff */
[----:B------:R-:W-:Y:S01]  /*0050*/  ULDC.64 UR6, c[0x0][0x220] ;  /* 0x0000880000067ab9 */ /* 0x000fe20000000a00 */
[----:B------:R-:W-:-:S03]  /*0060*/  ULDC.64 UR8, c[0x0][0x208] ;  /* 0x0000820000087ab9 */ /* 0x000fc60000000a00 */
[----:B------:R-:W-:Y:S01]  /*0070*/  ISETP.GE.AND P0, PT, R13, 0x1, PT ;  /* 0x000000010d00780c */ /* 0x000fe20003f06270 */
[----:B------:R-:W2:Y:S01]  /*0080*/  S2UR UR10, SR_CTAID.Y ;  /* 0x00000000000a79c3 */ /* 0x000ea20000002600 */
[----:B0-----:R-:W-:-:S11]  /*0090*/  UIMAD UR4, UR4, UR6, URZ ;  /* 0x00000006040472a4 */ /* 0x001fd6000f8e023f */
[----:B------:R-:W-:Y:S05]  /*00a0*/  @!P0 BRA `(.L_x_40) ;  /* 0x0000000800f08947 */ /* 0x000fea0003800000 */
[C---:B------:R-:W-:Y:S01]  /*00b0*/  VIADD R0, R13.reuse, 0xffffffff ;  /* 0xffffffff0d007836 */ /* 0x040fe20000000000 */
[----:B--2---:R-:W-:Y:S01]  /*00c0*/  UIMAD UR5, UR10, UR7, UR4 ;  /* 0x000000070a0572a4 */ /* 0x004fe2000f8e0204 */
[C---:B------:R-:W-:Y:S01]  /*00d0*/  LOP3.LUT R4, R13.reuse, 0x3, RZ, 0xc0, !PT ;  /* 0x000000030d047812 */ /* 0x040fe200078ec0ff */
[----:B------:R-:W-:Y:S02]  /*00e0*/  VIADD R5, R13, 0x1 ;  /* 0x000000010d057836 */ /* 0x000fe40000000000 */
[----:B------:R-:W-:Y:S01]  /*00f0*/  ISETP.GE.U32.AND P2, PT, R0, 0x3, PT ;  /* 0x000000030000780c */ /* 0x000fe20003f46070 */
[----:B------:R-:W-:Y:S01]  /*0100*/  USHF.R.S32.HI UR11, URZ, 0x1f, UR5 ;  /* 0x0000001f3f0b7899 */ /* 0x000fe20008011405 */
[----:B------:R-:W-:Y:S01]  /*0110*/  ISETP.NE.AND P1, PT, R4, RZ, PT ;  /* 0x000000ff0400720c */ /* 0x000fe20003f25270 */
[----:B-1----:R-:W-:-:S10]  /*0120*/  IMAD.MOV.U32 R0, RZ, RZ, R12 ;  /* 0x000000ffff007224 */ /* 0x002fd400078e000c */
[----:B------:R-:W-:Y:S05]  /*0130*/  @!P2 BRA `(.L_x_41) ;  /* 0x0000000400f8a947 */ /* 0x000fea0003800000 */
[----:B------:R-:W-:Y:S01]  /*0140*/  IABS R10, R13 ;  /* 0x0000000d000a7213 */ /* 0x000fe20000000000 */
[----:B------:R-:W0:Y:S01]  /*0150*/  LDC R9, c[0x0][0x230] ;  /* 0x00008c00ff097b82 */ /* 0x000e220000000800 */
[----:B------:R-:W-:Y:S01]  /*0160*/  IMAD.MOV.U32 R2, RZ, RZ, RZ ;  /* 0x000000ffff027224 */ /* 0x000fe200078e00ff */
[----:B------:R-:W-:Y:S01]  /*0170*/  ULDC.64 UR12, c[0x0][0x218] ;  /* 0x00008600000c7ab9 */ /* 0x000fe20000000a00 */
[----:B------:R-:W1:Y:S01]  /*0180*/  I2F.RP R0, R10 ;  /* 0x0000000a00007306 */ /* 0x000e620000209400 */
[----:B------:R-:W-:-:S04]  /*0190*/  IMAD.MOV R8, RZ, RZ, -R4 ;  /* 0x000000ffff087224 */ /* 0x000fc800078e0a04 */
[----:B------:R-:W2:Y:S03]  /*01a0*/  LDC R13, c[0x0][0x228] ;  /* 0x00008a00ff0d7b82 */ /* 0x000ea60000000800 */
[----:B-1----:R-:W1:Y:S02]  /*01b0*/  MUFU.RCP R0, R0 ;  /* 0x0000000000007308 */ /* 0x002e640000001000 */
[----:B-1----:R-:W-:Y:S02]  /*01c0*/  VIADD R3, R0, 0xffffffe ;  /* 0x0ffffffe00037836 */ /* 0x002fe40000000000 */
[----:B------:R-:W-:-:S04]  /*01d0*/  IMAD.MOV.U32 R0, RZ, RZ, R12 ;  /* 0x000000ffff007224 */ /* 0x000fc800078e000c */
[----:B------:R-:W1:Y:S02]  /*01e0*/  F2I.FTZ.U32.TRUNC.NTZ R3, R3 ;  /* 0x0000000300037305 */ /* 0x000e64000021f000 */
[----:B-1----:R-:W-:-:S04]  /*01f0*/  IMAD.MOV R7, RZ, RZ, -R3 ;  /* 0x000000ffff077224 */ /* 0x002fc800078e0a03 */
[----:B------:R-:W-:-:S04]  /*0200*/  IMAD R7, R7, R10, RZ ;  /* 0x0000000a07077224 */ /* 0x000fc800078e02ff */
[----:B0-2---:R-:W-:-:S07]  /*0210*/  IMAD.HI.U32 R2, R3, R7, R2 ;  /* 0x0000000703027227 */ /* 0x005fce00078e0002 */
.L_x_42:
[----:B0-----:R-:W-:-:S04]  /*0220*/  IADD3 R3, P2, R0, UR5, RZ ;  /* 0x0000000500037c10 */ /* 0x001fc8000ff5e0ff */
[----:B------:R-:W-:Y:S02]  /*0230*/  LEA.HI.X.SX32 R6, R0, UR11, 0x1, P2 ;  /* 0x0000000b00067c11 */ /* 0x000fe400090f0eff */
[----:B------:R-:W-:-:S04]  /*0240*/  LEA R18, P2, R3, UR12, 0x1 ;  /* 0x0000000c03127c11 */ /* 0x000fc8000f8408ff */
[----:B------:R-:W-:-:S03]  /*0250*/  LEA.HI.X R19, R3, UR13, R6, 0x1, P2 ;  /* 0x0000000d03137c11 */ /* 0x000fc600090f0c06 */
[C---:B------:R-:W-:Y:S02]  /*0260*/  IMAD.WIDE R22, R9.reuse, 0x2, R18 ;  /* 0x0000000209167825 */ /* 0x040fe400078e0212 */
[----:B------:R0:W2:Y:S04]  /*0270*/  LDG.E.U16 R11, desc[UR8][R18.64] ;  /* 0x00000008120b7981 */ /* 0x0000a8000c1e1500 */
[----:B------:R-:W3:Y:S01]  /*0280*/  LDG.E.U16 R14, desc[UR8][R22.64] ;  /* 0x00000008160e7981 */ /* 0x000ee2000c1e1500 */
[----:B------:R-:W-:-:S05]  /*0290*/  IMAD.WIDE R16, R9, 0x2, R22 ;  /* 0x0000000209107825 */ /* 0x000fca00078e0216 */
[----:B------:R1:W4:Y:S01]  /*02a0*/  LDG.E.U16 R15, desc[UR8][R16.64] ;  /* 0x00000008100f7981 */ /* 0x000322000c1e1500 */
[----:B------:R-:W-:-:S06]  /*02b0*/  IMAD.WIDE R6, R9, 0x2, R16 ;  /* 0x0000000209067825 */ /* 0x000fcc00078e0210 */
[----:B------:R5:W4:Y:S01]  /*02c0*/  LDG.E.U16 R6, desc[UR8][R6.64] ;  /* 0x0000000806067981 */ /* 0x000b22000c1e1500 */
[----:B------:R-:W-:-:S04]  /*02d0*/  IABS R21, R13 ;  /* 0x0000000d00157213 */ /* 0x000fc80000000000 */
[----:B------:R-:W0:Y:S08]  /*02e0*/  I2F.RP R20, R21 ;  /* 0x0000001500147306 */ /* 0x000e300000209400 */
[----:B0-----:R-:W0:Y:S01]  /*02f0*/  MUFU.RCP R20, R20 ;  /* 0x0000001400147308 */ /* 0x001e220000001000 */
[----:B------:R-:W-:-:S05]  /*0300*/  IABS R19, R0 ;  /* 0x0000000000137213 */ /* 0x000fca0000000000 */
[----:B-1----:R-:W-:-:S04]  /*0310*/  IMAD.HI.U32 R17, R2, R19, RZ ;  /* 0x0000001302117227 */ /* 0x002fc800078e00ff */
[----:B0-----:R-:W-:-:S06]  /*0320*/  VIADD R3, R20, 0xffffffe ;  /* 0x0ffffffe14037836 */ /* 0x001fcc0000000000 */
[----:B------:R-:W0:Y:S01]  /*0330*/  F2I.FTZ.U32.TRUNC.NTZ R3, R3 ;  /* 0x0000000300037305 */ /* 0x000e22000021f000 */
[----:B------:R-:W-:-:S04]  /*0340*/  IMAD.MOV R2, RZ, RZ, -R17 ;  /* 0x000000ffff027224 */ /* 0x000fc800078e0a11 */
[----:B-----5:R-:W-:Y:S02]  /*0350*/  IMAD R7, R21, R2, R19 ;  /* 0x0000000215077224 */ /* 0x020fe400078e0213 */
[----:B------:R-:W-:Y:S02]  /*0360*/  IMAD.IADD R18, R0, 0x1, R9 ;  /* 0x0000000100127824 */ /* 0x000fe400078e0209 */
[----:B------:R-:W-:Y:S01]  /*0370*/  IMAD.MOV.U32 R2, RZ, RZ, RZ ;  /* 0x000000ffff027224 */ /* 0x000fe200078e00ff */
[----:B------:R-:W-:Y:S01]  /*0380*/  ISETP.GT.U32.AND P3, PT, R10, R7, PT ;  /* 0x000000070a00720c */ /* 0x000fe20003f64070 */
[----:B0-----:R-:W-:-:S04]  /*0390*/  IMAD.MOV R16, RZ, RZ, -R3 ;  /* 0x000000ffff107224 */ /* 0x001fc800078e0a03 */
[----:B------:R-:W-:Y:S02]  /*03a0*/  IMAD R19, R16, R21, RZ ;  /* 0x0000001510137224 */ /* 0x000fe400078e02ff */
[----:B------:R-:W-:Y:S01]  /*03b0*/  IMAD.IADD R16, R18, 0x1, R9 ;  /* 0x0000000112107824 */ /* 0x000fe200078e0209 */
[----:B------:R-:W-:Y:S01]  /*03c0*/  IABS R23, R18 ;  /* 0x0000001200177213 */ /* 0x000fe20000000000 */
[----:B------:R-:W-:-:S03]  /*03d0*/  IMAD.HI.U32 R2, R3, R19, R2 ;  /* 0x0000001303027227 */ /* 0x000fc600078e0002 */
[----:B------:R-:W-:Y:S01]  /*03e0*/  IABS R25, R16 ;  /* 0x0000001000197213 */ /* 0x000fe20000000000 */
[----:B------:R-:W-:Y:S02]  /*03f0*/  @!P3 IMAD.IADD R7, R7, 0x1, -R21 ;  /* 0x000000010707b824 */ /* 0x000fe400078e0a15 */
[----:B------:R-:W-:-:S04]  /*0400*/  IMAD.HI.U32 R19, R2, R23, RZ ;  /* 0x0000001702137227 */ /* 0x000fc800078e00ff */
[----:B------:R-:W-:Y:S01]  /*0410*/  IMAD.HI.U32 R3, R2, R25, RZ ;  /* 0x0000001902037227 */ /* 0x000fe200078e00ff */
[----:B------:R-:W-:-:S03]  /*0420*/  ISETP.GE.U32.AND P4, PT, R7, R10, PT ;  /* 0x0000000a0700720c */ /* 0x000fc60003f86070 */
[----:B------:R-:W-:Y:S02]  /*0430*/  IMAD.IADD R20, R16, 0x1, R9 ;  /* 0x0000000110147824 */ /* 0x000fe400078e0209 */
[----:B------:R-:W-:Y:S02]  /*0440*/  IMAD.MOV R22, RZ, RZ, -R19 ;  /* 0x000000ffff167224 */ /* 0x000fe400078e0a13 */
[----:B------:R-:W-:Y:S01]  /*0450*/  IMAD.MOV R24, RZ, RZ, -R3 ;  /* 0x000000ffff187224 */ /* 0x000fe200078e0a03 */
[----:B------:R-:W-:Y:S01]  /*0460*/  IABS R27, R20 ;  /* 0x00000014001b7213 */ /* 0x000fe20000000000 */
[C---:B------:R-:W-:Y:S02]  /*0470*/  IMAD R23, R21.reuse, R22, R23 ;  /* 0x0000001615177224 */ /* 0x040fe400078e0217 */
[----:B------:R-:W-:Y:S02]  /*0480*/  IMAD.MOV.U32 R10, RZ, RZ, R21 ;  /* 0x000000ffff0a7224 */ /* 0x000fe400078e0015 */
[----:B------:R-:W-:Y:S01]  /*0490*/  IMAD R25, R21, R24, R25 ;  /* 0x0000001815197224 */ /* 0x000fe200078e0219 */
[----:B------:R-:W-:Y:S01]  /*04a0*/  LOP3.LUT R22, R0, R13, RZ, 0x3c, !PT ;  /* 0x0000000d00167212 */ /* 0x000fe200078e3cff */
[----:B------:R-:W-:Y:S01]  /*04b0*/  IMAD.HI.U32 R7, R2, R27, RZ ;  /* 0x0000001b02077227 */ /* 0x000fe200078e00ff */
[----:B------:R-:W-:-:S02]  /*04c0*/  ISETP.GT.U32.AND P6, PT, R10, R23, PT ;  /* 0x000000170a00720c */ /* 0x000fc40003fc4070 */
[----:B------:R-:W-:Y:S02]  /*04d0*/  ISETP.GT.U32.AND P2, PT, R10, R25, PT ;  /* 0x000000190a00720c */ /* 0x000fe40003f44070 */
[----:B------:R-:W-:Y:S01]  /*04e0*/  ISETP.GE.AND P5, PT, R22, RZ, PT ;  /* 0x000000ff1600720c */ /* 0x000fe20003fa6270 */
[----:B------:R-:W-:Y:S02]  /*04f0*/  IMAD.MOV R22, RZ, RZ, -R7 ;  /* 0x000000ffff167224 */ /* 0x000fe400078e0a07 */
[----:B------:R-:W-:Y:S02]  /*0500*/  @!P3 VIADD R17, R17, 0x1 ;  /* 0x000000011111b836 */ /* 0x000fe40000000000 */
[----:B------:R-:W-:Y:S02]  /*0510*/  IMAD R27, R21, R22, R27 ;  /* 0x00000016151b7224 */ /* 0x000fe400078e021b */
[----:B------:R-:W-:Y:S02]  /*0520*/  @P4 VIADD R17, R17, 0x1 ;  /* 0x0000000111114836 */ /* 0x000fe40000000000 */
[----:B------:R-:W-:Y:S01]  /*0530*/  @!P6 IMAD.IADD R23, R23, 0x1, -R21 ;  /* 0x000000011717e824 */ /* 0x000fe200078e0a15 */
[----:B------:R-:W-:Y:S01]  /*0540*/  ISETP.GT.U32.AND P3, PT, R10, R27, PT ;  /* 0x0000001b0a00720c */ /* 0x000fe20003f64070 */
[----:B------:R-:W-:-:S02]  /*0550*/  IMAD.MOV.U32 R22, RZ, RZ, R17 ;  /* 0x000000ffff167224 */ /* 0x000fc400078e0011 */
[----:B------:R-:W-:Y:S01]  /*0560*/  @!P2 IMAD.IADD R25, R25, 0x1, -R21 ;  /* 0x000000011919a824 */ /* 0x000fe200078e0a15 */
[----:B------:R-:W-:Y:S01]  /*0570*/  ISETP.GE.U32.AND P4, PT, R23, R10, PT ;  /* 0x0000000a1700720c */ /* 0x000fe20003f86070 */
[----:B------:R-:W-:-:S03]  /*0580*/  @!P5 IMAD.MOV R22, RZ, RZ, -R22 ;  /* 0x000000ffff16d224 */ /* 0x000fc600078e0a16 */
[----:B------:R-:W-:Y:S01]  /*0590*/  ISETP.GE.U32.AND P5, PT, R25, R10, PT ;  /* 0x0000000a1900720c */ /* 0x000fe20003fa6070 */
[----:B------:R-:W-:Y:S01]  /*05a0*/  @!P6 VIADD R19, R19, 0x1 ;  /* 0x000000011313e836 */ /* 0x000fe20000000000 */
[----:B------:R-:W-:-:S03]  /*05b0*/  LOP3.LUT R17, R18, R13, RZ, 0x3c, !PT ;  /* 0x0000000d12117212 */ /* 0x000fc600078e3cff */
[----:B------:R-:W-:Y:S01]  /*05c0*/  @!P3 IMAD.IADD R27, R27, 0x1, -R21 ;  /* 0x000000011b1bb824 */ /* 0x000fe200078e0a15 */
[-C--:B------:R-:W-:Y:S01]  /*05d0*/  LOP3.LUT R21, R16, R13.reuse, RZ, 0x3c, !PT ;  /* 0x0000000d10157212 */ /* 0x080fe200078e3cff */
[----:B------:R-:W-:Y:S01]  /*05e0*/  @!P2 VIADD R3, R3, 0x1 ;  /* 0x000000010303a836 */ /* 0x000fe20000000000 */
[----:B------:R-:W-:Y:S01]  /*05f0*/  LOP3.LUT R23, R20, R13, RZ, 0x3c, !PT ;  /* 0x0000000d14177212 */ /* 0x000fe200078e3cff */
[----:B------:R-:W-:Y:S01]  /*0600*/  @P4 VIADD R19, R19, 0x1 ;  /* 0x0000000113134836 */ /* 0x000fe20000000000 */
[----:B------:R-:W-:Y:S01]  /*0610*/  ISETP.GE.U32.AND P4, PT, R27, R10, PT ;  /* 0x0000000a1b00720c */ /* 0x000fe20003f86070 */
[----:B------:R-:W-:Y:S01]  /*0620*/  @!P3 VIADD R7, R7, 0x1 ;  /* 0x000000010707b836 */ /* 0x000fe20000000000 */
[----:B------:R-:W-:Y:S01]  /*0630*/  ISETP.GE.AND P6, PT, R17, RZ, PT ;  /* 0x000000ff1100720c */ /* 0x000fe20003fc6270 */
[----:B------:R-:W-:Y:S01]  /*0640*/  @P5 VIADD R3, R3, 0x1 ;  /* 0x0000000103035836 */ /* 0x000fe20000000000 */
[----:B------:R-:W-:Y:S02]  /*0650*/  ISETP.GE.AND P5, PT, R21, RZ, PT ;  /* 0x000000ff1500720c */ /* 0x000fe40003fa6270 */
[----:B------:R-:W-:Y:S01]  /*0660*/  ISETP.GE.AND P3, PT, R23, RZ, PT ;  /* 0x000000ff1700720c */ /* 0x000fe20003f66270 */
[----:B------:R-:W0:Y:S01]  /*0670*/  S2UR UR7, SR_CgaCtaId ;  /* 0x00000000000779c3 */ /* 0x000e220000008800 */
[----:B------:R-:W-:-:S02]  /*0680*/  ISETP.NE.AND P2, PT, R13, RZ, PT ;  /* 0x000000ff0d00720c */ /* 0x000fc40003f45270 */
[----:B------:R-:W-:Y:S01]  /*0690*/  LOP3.LUT R17, RZ, R13, RZ, 0x33, !PT ;  /* 0x0000000dff117212 */ /* 0x000fe200078e33ff */
[----:B------:R-:W-:-:S03]  /*06a0*/  IMAD.MOV.U32 R26, RZ, RZ, R3 ;  /* 0x000000ffff1a7224 */ /* 0x000fc600078e0003 */
[----:B------:R-:W-:Y:S01]  /*06b0*/  SEL R22, R17, R22, !P2 ;  /* 0x0000001611167207 */ /* 0x000fe20005000000 */
[----:B------:R-:W-:Y:S02]  /*06c0*/  @P4 VIADD R7, R7, 0x1 ;  /* 0x0000000107074836 */ /* 0x000fe40000000000 */
[----:B------:R-:W-:Y:S02]  /*06d0*/  @!P6 IMAD.MOV R19, RZ, RZ, -R19 ;  /* 0x000000ffff13e224 */ /* 0x000fe400078e0a13 */
[----:B------:R-:W-:Y:S02]  /*06e0*/  IMAD.MOV R21, RZ, RZ, -R22 ;  /* 0x000000ffff157224 */ /* 0x000fe400078e0a16 */
[----:B------:R-:W-:Y:S02]  /*06f0*/  @!P5 IMAD.MOV R26, RZ, RZ, -R26 ;  /* 0x000000ffff1ad224 */ /* 0x000fe400078e0a1a */
[----:B------:R-:W-:Y:S01]  /*0700*/  @!P3 IMAD.MOV R7, RZ, RZ, -R7 ;  /* 0x000000ffff07b224 */ /* 0x000fe200078e0a07 */
[----:B------:R-:W-:Y:S01]  /*0710*/  SEL R24, R17, R19, !P2 ;  /* 0x0000001311187207 */ /* 0x000fe20005000000 */
[----:B------:R-:W-:Y:S01]  /*0720*/  IMAD R3, R13, R21, R0 ;  /* 0x000000150d037224 */ /* 0x000fe200078e0200 */
[----:B------:R-:W-:-:S02]  /*0730*/  SEL R0, R17, R26, !P2 ;  /* 0x0000001a11007207 */ /* 0x000fc40005000000 */
[----:B------:R-:W-:Y:S01]  /*0740*/  SEL R26, R17, R7, !P2 ;  /* 0x00000007111a7207 */ /* 0x000fe20005000000 */
[----:B------:R-:W-:Y:S02]  /*0750*/  IMAD.MOV R19, RZ, RZ, -R24 ;  /* 0x000000ffff137224 */ /* 0x000fe400078e0a18 */
[----:B------:R-:W-:Y:S02]  /*0760*/  IMAD.MOV R7, RZ, RZ, -R0 ;  /* 0x000000ffff077224 */ /* 0x000fe400078e0a00 */
[----:B------:R-:W-:Y:S01]  /*0770*/  IMAD.MOV R17, RZ, RZ, -R26 ;  /* 0x000000ffff117224 */ /* 0x000fe200078e0a1a */
[----:B------:R-:W-:Y:S01]  /*0780*/  UMOV UR6, 0x400 ;  /* 0x0000040000067882 */ /* 0x000fe20000000000 */
[----:B------:R-:W-:Y:S01]  /*0790*/  IMAD R18, R13, R19, R18 ;  /* 0x000000130d127224 */ /* 0x000fe200078e0212 */
[----:B0-----:R-:W-:Y:S01]  /*07a0*/  ULEA UR6, UR7, UR6, 0x18 ;  /* 0x0000000607067291 */ /* 0x001fe2000f8ec03f */
[----:B------:R-:W-:Y:S02]  /*07b0*/  IMAD R22, R5, R22, R3 ;  /* 0x0000001605167224 */ /* 0x000fe400078e0203 */
[----:B------:R-:W-:-:S02]  /*07c0*/  IMAD R16, R13, R7, R16 ;  /* 0x000000070d107224 */ /* 0x000fc400078e0210 */
[----:B------:R-:W-:Y:S02]  /*07d0*/  IMAD R3, R13, R17, R20 ;  /* 0x000000110d037224 */ /* 0x000fe400078e0214 */
[C---:B------:R-:W-:Y:S02]  /*07e0*/  IMAD R18, R5.reuse, R24, R18 ;  /* 0x0000001805127224 */ /* 0x040fe400078e0212 */
[C---:B------:R-:W-:Y:S02]  /*07f0*/  IMAD R16, R5.reuse, R0, R16 ;  /* 0x0000000005107224 */ /* 0x040fe400078e0210 */
[----:B------:R-:W-:Y:S01]  /*0800*/  IMAD R26, R5, R26, R3 ;  /* 0x0000001a051a7224 */ /* 0x000fe200078e0203 */
[----:B------:R-:W-:Y:S02]  /*0810*/  LEA R22, R22, UR6, 0x2 ;  /* 0x0000000616167c11 */ /* 0x000fe4000f8e10ff */
[----:B------:R-:W-:Y:S02]  /*0820*/  LEA R3, R18, UR6, 0x2 ;  /* 0x0000000612037c11 */ /* 0x000fe4000f8e10ff */
[----:B------:R-:W-:Y:S01]  /*0830*/  LEA R16, R16, UR6, 0x2 ;  /* 0x0000000610107c11 */ /* 0x000fe2000f8e10ff */
[----:B------:R-:W-:Y:S01]  /*0840*/  VIADD R8, R8, 0xfffffffc ;  /* 0xfffffffc08087836 */ /* 0x000fe20000000000 */
[----:B------:R-:W-:-:S03]  /*0850*/  LEA R7, R26, UR6, 0x2 ;  /* 0x000000061a077c11 */ /* 0x000fc6000f8e10ff */
[----:B------:R-:W-:-:S05]  /*0860*/  IMAD.IADD R0, R8, 0x1, R13 ;  /* 0x0000000108007824 */ /* 0x000fca00078e020d */
[----:B------:R-:W-:Y:S01]  /*0870*/  ISETP.NE.AND P2, PT, R0, RZ, PT ;  /* 0x000000ff0000720c */ /* 0x000fe20003f45270 */
[----:B------:R-:W-:Y:S02]  /*0880*/  IMAD.IADD R0, R20, 0x1, R9 ;  /* 0x0000000114007824 */ /* 0x000fe400078e0209 */
[----:B--2---:R-:W-:Y:S02]  /*0890*/  HADD2.F32 R11, -RZ, R11.H0_H0 ;  /* 0x2000000bff0b7230 */ /* 0x004fe40000004100 */
[----:B---3--:R-:W-:-:S03]  /*08a0*/  HADD2.F32 R14, -RZ, R14.H0_H0 ;  /* 0x2000000eff0e7230 */ /* 0x008fc60000004100 */
[----:B------:R0:W-:Y:S01]  /*08b0*/  STS [R22], R11 ;  /* 0x0000000b16007388 */ /* 0x0001e20000000800 */
[----:B----4-:R-:W-:-:S03]  /*08c0*/  HADD2.F32 R15, -RZ, R15.H0_H0 ;  /* 0x2000000fff0f7230 */ /* 0x010fc60000004100 */
[----:B------:R0:W-:Y:S01]  /*08d0*/  STS [R3], R14 ;  /* 0x0000000e03007388 */ /* 0x0001e20000000800 */
[----:B------:R-:W-:-:S03]  /*08e0*/  HADD2.F32 R6, -RZ, R6.H0_H0 ;  /* 0x20000006ff067230 */ /* 0x000fc60000004100 */
[----:B------:R0:W-:Y:S04]  /*08f0*/  STS [R16], R15 ;  /* 0x0000000f10007388 */ /* 0x0001e80000000800 */
[----:B------:R0:W-:Y:S01]  /*0900*/  STS [R7], R6 ;  /* 0x0000000607007388 */ /* 0x0001e20000000800 */
[----:B------:R-:W-:Y:S05]  /*0910*/  @P2 BRA `(.L_x_42) ;  /* 0xfffffff800402947 */ /* 0x000fea000383ffff */
.L_x_41:
[----:B------:R-:W-:Y:S05]  /*0920*/  @!P1 BRA `(.L_x_40) ;  /* 0x0000000000d09947 */ /* 0x000fea0003800000 */
[----:B0-----:R-:W-:Y:S01]  /*0930*/  IABS R6, R13 ;  /* 0x0000000d00067213 */ /* 0x001fe20000000000 */
[----:B------:R-:W0:Y:S01]  /*0940*/  S2UR UR7, SR_CgaCtaId ;  /* 0x00000000000779c3 */ /* 0x000e220000008800 */
[C---:B------:R-:W-:Y:S01]  /*0950*/  IADD3 R14, P2, R0.reuse, UR5, RZ ;  /* 0x00000005000e7c10 */ /* 0x040fe2000ff5e0ff */
[----:B------:R-:W-:Y:S01]  /*0960*/  ULDC.64 UR12, c[0x0][0x218] ;  /* 0x00008600000c7ab9 */ /* 0x000fe20000000a00 */
[----:B------:R-:W1:Y:S01]  /*0970*/  I2F.RP R8, R6 ;  /* 0x0000000600087306 */ /* 0x000e620000209400 */
[----:B------:R-:W-:Y:S01]  /*0980*/  ISETP.NE.AND P1, PT, R13, RZ, PT ;  /* 0x000000ff0d00720c */ /* 0x000fe20003f25270 */
[----:B------:R-:W-:Y:S01]  /*0990*/  UMOV UR6, 0x400 ;  /* 0x0000040000067882 */ /* 0x000fe20000000000 */
[----:B------:R-:W-:Y:S02]  /*09a0*/  LEA.HI.X.SX32 R15, R0, UR11, 0x1, P2 ;  /* 0x0000000b000f7c11 */ /* 0x000fe400090f0eff */
[----:B------:R-:W2:Y:S01]  /*09b0*/  LDC R7, c[0x0][0x228] ;  /* 0x00008a00ff077b82 */ /* 0x000ea20000000800 */
[----:B------:R-:W-:-:S04]  /*09c0*/  LEA R11, P2, R14, UR12, 0x1 ;  /* 0x0000000c0e0b7c11 */ /* 0x000fc8000f8408ff */
[----:B------:R-:W-:-:S03]  /*09d0*/  LEA.HI.X R14, R14, UR13, R15, 0x1, P2 ;  /* 0x0000000d0e0e7c11 */ /* 0x000fc600090f0c0f */
[----:B------:R-:W3:Y:S01]  /*09e0*/  LDC R9, c[0x0][0x230] ;  /* 0x00008c00ff097b82 */ /* 0x000ee20000000800 */
[----:B-1----:R-:W1:Y:S01]  /*09f0*/  MUFU.RCP R8, R8 ;  /* 0x0000000800087308 */ /* 0x002e620000001000 */
[----:B0-----:R-:W-:Y:S01]  /*0a00*/  ULEA UR6, UR7, UR6, 0x18 ;  /* 0x0000000607067291 */ /* 0x001fe2000f8ec03f */
[----:B-1----:R-:W-:Y:S01]  /*0a10*/  VIADD R2, R8, 0xffffffe ;  /* 0x0ffffffe08027836 */ /* 0x002fe20000000000 */
[----:B------:R-:W-:-:S05]  /*0a20*/  LOP3.LUT R8, RZ, R13, RZ, 0x33, !PT ;  /* 0x0000000dff087212 */ /* 0x000fca00078e33ff */
[----:B------:R0:W1:Y:S02]  /*0a30*/  F2I.FTZ.U32.TRUNC.NTZ R3, R2 ;  /* 0x0000000200037305 */ /* 0x000064000021f000 */
[----:B0-----:R-:W-:Y:S01]  /*0a40*/  IMAD.MOV.U32 R2, RZ, RZ, RZ ;  /* 0x000000ffff027224 */ /* 0x001fe200078e00ff */
[----:B-1----:R-:W-:-:S05]  /*0a50*/  IADD3 R17, RZ, -R3, RZ ;  /* 0x80000003ff117210 */ /* 0x002fca0007ffe0ff */
[----:B------:R-:W-:-:S04]  /*0a60*/  IMAD R17, R17, R6, RZ ;  /* 0x0000000611117224 */ /* 0x000fc800078e02ff */
[----:B--23--:R-:W-:-:S07]  /*0a70*/  IMAD.HI.U32 R10, R3, R17, R2 ;  /* 0x00000011030a7227 */ /* 0x00cfce00078e0002 */
.L_x_43:
[----:B------:R-:W-:Y:S02]  /*0a80*/  IMAD.MOV.U32 R2, RZ, RZ, R11 ;  /* 0x000000ffff027224 */ /* 0x000fe400078e000b */
[----:B------:R-:W-:-:S05]  /*0a90*/  IMAD.MOV.U32 R3, RZ, RZ, R14 ;  /* 0x000000ffff037224 */ /* 0x000fca00078e000e */
[----:B------:R0:W2:Y:S01]  /*0aa0*/  LDG.E.U16 R11, desc[UR8][R2.64] ;  /* 0x00000008020b7981 */ /* 0x0000a2000c1e1500 */
[----:B---3--:R-:W-:Y:S01]  /*0ab0*/  IABS R15, R0 ;  /* 0x00000000000f7213 */ /* 0x008fe20000000000 */
[----:B------:R-:W-:Y:S02]  /*0ac0*/  IMAD.MOV.U32 R13, RZ, RZ, R7 ;  /* 0x000000ffff0d7224 */ /* 0x000fe400078e0007 */
[----:B------:R-:W-:Y:S02]  /*0ad0*/  VIADD R4, R4, 0xffffffff ;  /* 0xffffffff04047836 */ /* 0x000fe40000000000 */
[----:B------:R-:W-:Y:S01]  /*0ae0*/  IMAD.HI.U32 R14, R10, R15, RZ ;  /* 0x0000000f0a0e7227 */ /* 0x000fe200078e00ff */
[----:B------:R-:W-:-:S03]  /*0af0*/  IABS R18, R13 ;  /* 0x0000000d00127213 */ /* 0x000fc60000000000 */
[----:B------:R-:W-:Y:S02]  /*0b00*/  IMAD.MOV R16, RZ, RZ, -R14 ;  /* 0x000000ffff107224 */ /* 0x000fe400078e0a0e */
[----:B0-----:R-:W-:-:S04]  /*0b10*/  IMAD.WIDE R2, R9, 0x2, R2 ;  /* 0x0000000209027825 */ /* 0x001fc800078e0202 */
[----:B------:R-:W-:-:S05]  /*0b20*/  IMAD R15, R18, R16, R15 ;  /* 0x00000010120f7224 */ /* 0x000fca00078e020f */
[----:B------:R-:W-:-:S13]  /*0b30*/  ISETP.GT.U32.AND P3, PT, R6, R15, PT ;  /* 0x0000000f0600720c */ /* 0x000fda0003f64070 */
[----:B------:R-:W-:Y:S02]  /*0b40*/  @!P3 IMAD.IADD R15, R15, 0x1, -R18 ;  /* 0x000000010f0fb824 */ /* 0x000fe400078e0a12 */
[----:B------:R-:W-:-:S03]  /*0b50*/  @!P3 VIADD R14, R14, 0x1 ;  /* 0x000000010e0eb836 */ /* 0x000fc60000000000 */
[----:B------:R-:W-:Y:S02]  /*0b60*/  ISETP.GE.U32.AND P2, PT, R15, R6, PT ;  /* 0x000000060f00720c */ /* 0x000fe40003f46070 */
[----:B------:R-:W-:-:S04]  /*0b70*/  LOP3.LUT R15, R0, R13, RZ, 0x3c, !PT ;  /* 0x0000000d000f7212 */ /* 0x000fc800078e3cff */
[----:B------:R-:W-:-:S07]  /*0b80*/  ISETP.GE.AND P4, PT, R15, RZ, PT ;  /* 0x000000ff0f00720c */ /* 0x000fce0003f86270 */
[----:B------:R-:W-:Y:S01]  /*0b90*/  @P2 VIADD R14, R14, 0x1 ;  /* 0x000000010e0e2836 */ /* 0x000fe20000000000 */
[----:B------:R-:W-:-:S05]  /*0ba0*/  ISETP.NE.AND P2, PT, R4, RZ, PT ;  /* 0x000000ff0400720c */ /* 0x000fca0003f45270 */
[----:B------:R-:W-:-:S05]  /*0bb0*/  @!P4 IMAD.MOV R14, RZ, RZ, -R14 ;  /* 0x000000ffff0ec224 */ /* 0x000fca00078e0a0e */
[----:B------:R-:W-:-:S05]  /*0bc0*/  SEL R14, R8, R14, !P1 ;  /* 0x0000000e080e7207 */ /* 0x000fca0004800000 */
[----:B------:R-:W-:-:S04]  /*0bd0*/  IMAD.MOV R15, RZ, RZ, -R14 ;  /* 0x000000ffff0f7224 */ /* 0x000fc800078e0a0e */
[----:B------:R-:W-:Y:S02]  /*0be0*/  IMAD R15, R13, R15, R0 ;  /* 0x0000000f0d0f7224 */ /* 0x000fe400078e0200 */
[----:B------:R-:W-:Y:S02]  /*0bf0*/  IMAD.IADD R0, R0, 0x1, R9 ;  /* 0x0000000100007824 */ /* 0x000fe400078e0209 */
[----:B------:R-:W-:Y:S02]  /*0c00*/  IMAD R15, R5, R14, R15 ;  /* 0x0000000e050f7224 */ /* 0x000fe400078e020f */
[----:B------:R-:W-:-:S03]  /*0c10*/  IMAD.MOV.U32 R14, RZ, RZ, R3 ;  /* 0x000000ffff0e7224 */ /* 0x000fc600078e0003 */
[----:B------:R-:W-:Y:S01]  /*0c20*/  LEA R15, R15, UR6, 0x2 ;  /* 0x000000060f0f7c11 */ /* 0x000fe2000f8e10ff */
[----:B--2---:R-:W-:Y:S02]  /*0c30*/  HADD2.F32 R16, -RZ, R11.H0_H0 ;  /* 0x2000000bff107230 */ /* 0x004fe40000004100 */
[----:B------:R-:W-:-:S03]  /*0c40*/  IMAD.MOV.U32 R11, RZ, RZ, R2 ;  /* 0x000000ffff0b7224 */ /* 0x000fc600078e0002 */
[----:B------:R3:W-:Y:S01]  /*0c50*/  STS [R15], R16 ;  /* 0x000000100f007388 */ /* 0x0007e20000000800 */
[----:B------:R-:W-:Y:S05]  /*0c60*/  @P2 BRA `(.L_x_43) ;  /* 0xfffffffc00842947 */ /* 0x000fea000383ffff */
.L_x_40:
[----:B------:R-:W-:Y:S01]  /*0c70*/  BAR.SYNC.DEFER_BLOCKING 0x0 ;  /* 0x0000000000007b1d */ /* 0x000fe20000010000 */
[----:B01----:R-:W-:-:S07]  /*0c80*/  VIADD R14, R12, UR4 ;  /* 0x000000040c0e7c36 */ /* 0x003fce0008000000 */
[----:B------:R-:W0:Y:S01]  /*0c90*/  LDC R3, c[0x0][0x230] ;  /* 0x00008c00ff037b82 */ /* 0x000e220000000800 */
[----:B--2---:R-:W-:Y:S05]  /*0ca0*/  @!P0 EXIT ;  /* 0x000000000000894d */ /* 0x004fea0003800000 */
[----:B------:R-:W-:Y:S01]  /*0cb0*/  VIADD R0, R13, 0xffffffff ;  /* 0xffffffff0d007836 */ /* 0x000fe20000000000 */
[----:B------:R-:W-:Y:S01]  /*0cc0*/  UMOV UR4, URZ ;  /* 0x0000003f00047c82 */ /* 0x000fe20008000000 */
[----:B0-----:R-:W-:Y:S01]  /*0cd0*/  IMAD R14, R3, UR10, R14 ;  /* 0x0000000a030e7c24 */ /* 0x001fe2000f8e020e */
[----:B---3--:R-:W-:Y:S02]  /*0ce0*/  LOP3.LUT R16, R13, 0x3, RZ, 0xc0, !PT ;  /* 0x000000030d107812 */ /* 0x008fe400078ec0ff */
[----:B------:R-:W-:Y:S01]  /*0cf0*/  ISETP.GE.U32.AND P0, PT, R0, 0x3, PT ;  /* 0x000000030000780c */ /* 0x000fe20003f06070 */
[----:B------:R-:W-:Y:S01]  /*0d00*/  IMAD.MOV.U32 R0, RZ, RZ, RZ ;  /* 0x000000ffff007224 */ /* 0x000fe200078e00ff */
[----:B------:R-:W-:-:S11]  /*0d10*/  SHF.R.S32.HI R17, RZ, 0x1f, R14 ;  /* 0x0000001fff117819 */ /* 0x000fd6000001140e */
[----:B------:R-:W-:Y:S05]  /*0d20*/  @!P0 BRA `(.L_x_44) ;  /* 0x0000000c00308947 */ /* 0x000fea0003800000 */
[----:B------:R-:W0:Y:S01]  /*0d30*/  S2UR UR6, SR_CgaCtaId ;  /* 0x00000000000679c3 */ /* 0x000e220000008800 */
[C---:B------:R-:W-:Y:S01]  /*0d40*/  IMAD.IADD R20, R13.reuse, 0x1, -R16 ;  /* 0x000000010d147824 */ /* 0x040fe200078e0a10 */
[----:B------:R-:W-:Y:S01]  /*0d50*/  UMOV UR5, 0x400 ;  /* 0x0000040000057882 */ /* 0x000fe20000000000 */
[----:B------:R-:W-:Y:S01]  /*0d60*/  VIADD R3, R13, 0x1 ;  /* 0x000000010d037836 */ /* 0x000fe20000000000 */
[----:B------:R-:W-:Y:S02]  /*0d70*/  ULDC.64 UR10, c[0x0][0x210] ;  /* 0x00008400000a7ab9 */ /* 0x000fe40000000a00 */
[----:B------:R-:W-:Y:S01]  /*0d80*/  ISETP.GT.AND P0, PT, R20, RZ, PT ;  /* 0x000000ff1400720c */ /* 0x000fe20003f04270 */
[----:B------:R-:W-:Y:S01]  /*0d90*/  IMAD R0, R3, R12, RZ ;  /* 0x0000000c03007224 */ /* 0x000fe200078e02ff */
[----:B------:R-:W1:Y:S01]  /*0da0*/  LDC R18, c[0x0][0x22c] ;  /* 0x00008b00ff127b82 */ /* 0x000e620000000800 */
[----:B0-----:R-:W-:-:S06]  /*0db0*/  ULEA UR5, UR6, UR5, 0x18 ;  /* 0x0000000506057291 */ /* 0x001fcc000f8ec03f */
[----:B------:R-:W-:Y:S01]  /*0dc0*/  LEA R19, R0, UR5, 0x2 ;  /* 0x0000000500137c11 */ /* 0x000fe2000f8e10ff */
[----:B------:R-:W-:-:S04]  /*0dd0*/  IMAD.MOV.U32 R0, RZ, RZ, RZ ;  /* 0x000000ffff007224 */ /* 0x000fc800078e00ff */
[----:B------:R-:W-:Y:S01]  /*0de0*/  VIADD R19, R19, 0x8 ;  /* 0x0000000813137836 */ /* 0x000fe20000000000 */
[----:B------:R-:W-:Y:S06]  /*0df0*/  @!P0 BRA `(.L_x_45) ;  /* 0x0000000800888947 */ /* 0x000fec0003800000 */
[----:B------:R-:W-:Y:S02]  /*0e00*/  ISETP.GT.AND P1, PT, R20, 0xc, PT ;  /* 0x0000000c1400780c */ /* 0x000fe40003f24270 */
[----:B------:R-:W-:-:S11]  /*0e10*/  PLOP3.LUT P0, PT, PT, PT, PT, 0x80, 0x0 ;  /* 0x000000000000781c */ /* 0x000fd60003f0f070 */
[----:B------:R-:W-:Y:S05]  /*0e20*/  @!P1 BRA `(.L_x_46) ;  /* 0x0000000400a09947 */ /* 0x000fea0003800000 */
[----:B------:R-:W0:Y:S01]  /*0e30*/  LDC R15, c[0x0][0x22c] ;  /* 0x00008b00ff0f7b82 */ /* 0x000e220000000800 */
[----:B------:R-:W-:Y:S01]  /*0e40*/  PLOP3.LUT P0, PT, PT, PT, PT, 0x8, 0x0 ;  /* 0x000000000000781c */ /* 0x000fe20003f0e170 */
[----:B------:R-:W-:-:S12]  /*0e50*/  ULDC.64 UR6, c[0x0][0x210] ;  /* 0x0000840000067ab9 */ /* 0x000fd80000000a00 */
.L_x_47:
[----:B--2---:R-:W2:Y:S01]  /*0e60*/  LDS R2, [R19+-0x8] ;  /* 0xfffff80013027984 */ /* 0x004ea20000000800 */
[----:B------:R-:W-:Y:S01]  /*0e70*/  IADD3 R5, P1, R14, R0, RZ ;  /* 0x000000000e057210 */ /* 0x000fe20007f3e0ff */
[C---:B0-----:R-:W-:Y:S01]  /*0e80*/  IMAD R28, R15.reuse, 0x2, R0 ;  /* 0x000000020f1c7824 */ /* 0x041fe200078e0200 */
[----:B------:R-:W-:Y:S01]  /*0e90*/  UIADD3 UR4, UR4, 0x10, URZ ;  /* 0x0000001004047890 */ /* 0x000fe2000fffe03f */
[----:B------:R-:W0:Y:S01]  /*0ea0*/  LDS R3, [R19+-0x4] ;  /* 0xfffffc0013037984 */ /* 0x000e220000000800 */
[----:B------:R-:W-:Y:S01]  /*0eb0*/  LEA.HI.X.SX32 R22, R0, R17, 0x1, P1 ;  /* 0x0000001100167211 */ /* 0x000fe200008f0eff */
[----:B------:R-:W-:Y:S01]  /*0ec0*/  IMAD R28, R15, 0x2, R28 ;  /* 0x000000020f1c7824 */ /* 0x000fe200078e021c */
[C---:B------:R-:W-:Y:S01]  /*0ed0*/  LEA R4, P1, R5.reuse, UR6, 0x1 ;  /* 0x0000000605047c11 */ /* 0x040fe2000f8208ff */
[----:B------:R-:W-:Y:S01]  /*0ee0*/  LDS R7, [R19+0x4] ;  /* 0x0000040013077984 */ /* 0x000fe20000000800 */
[----:B------:R-:W-:Y:S02]  /*0ef0*/  VIADD R20, R20, 0xfffffff0 ;  /* 0xfffffff014147836 */ /* 0x000fe40000000000 */
[----:B------:R-:W-:Y:S01]  /*0f00*/  LEA.HI.X R5, R5, UR7, R22, 0x1, P1 ;  /* 0x0000000705057c11 */ /* 0x000fe200088f0c16 */
[----:B------:R-:W3:Y:S01]  /*0f10*/  LDS R6, [R19+0x8] ;  /* 0x0000080013067984 */ /* 0x000ee20000000800 */
[----:B------:R-:W-:-:S03]  /*0f20*/  IADD3 R0, P1, R14, R28, RZ ;  /* 0x0000001c0e007210 */ /* 0x000fc60007f3e0ff */
[----:B------:R-:W4:Y:S01]  /*0f30*/  LDS R8, [R19] ;  /* 0x0000000013087984 */ /* 0x000f220000000800 */
[----:B------:R-:W-:Y:S02]  /*0f40*/  LEA.HI.X.SX32 R23, R28, R17, 0x1, P1 ;  /* 0x000000111c177211 */ /* 0x000fe400008f0eff */
[C---:B------:R-:W-:Y:S01]  /*0f50*/  LEA R28, R15.reuse, R28, 0x1 ;  /* 0x0000001c0f1c7211 */ /* 0x040fe200078e08ff */
[----:B------:R-:W-:Y:S04]  /*0f60*/  LDS R11, [R19+0x10] ;  /* 0x00001000130b7984 */ /* 0x000fe80000000800 */
[----:B------:R-:W-:Y:S01]  /*0f70*/  LDS R10, [R19+0xc] ;  /* 0x00000c00130a7984 */ /* 0x000fe20000000800 */
[----:B------:R-:W-:-:S03]  /*0f80*/  IMAD R28, R15, 0x2, R28 ;  /* 0x000000020f1c7824 */ /* 0x000fc600078e021c */
[----:B------:R-:W5:Y:S04]  /*0f90*/  LDS R22, [R19+0x18] ;  /* 0x0000180013167984 */ /* 0x000f680000000800 */
[----:B------:R-:W1:Y:S04]  /*0fa0*/  LDS R26, [R19+0x14] ;  /* 0x00001400131a7984 */ /* 0x000e680000000800 */
[----:B------:R-:W1:Y:S01]  /*0fb0*/  LDS R25, [R19+0x1c] ;  /* 0x00001c0013197984 */ /* 0x000e620000000800 */
[----:B--2---:R-:W-:Y:S02]  /*0fc0*/  F2FP.F16.F32.PACK_AB R2, RZ, R2 ;  /* 0x00000002ff02723e */ /* 0x004fe400000000ff */
[----:B0-----:R-:W-:-:S02]  /*0fd0*/  F2FP.F16.F32.PACK_AB R3, RZ, R3 ;  /* 0x00000003ff03723e */ /* 0x001fc400000000ff */
[----:B------:R-:W-:Y:S02]  /*0fe0*/  PRMT R9, R2, 0x7610, R9 ;  /* 0x0000761002097816 */ /* 0x000fe40000000009 */
[----:B------:R-:W-:Y:S01]  /*0ff0*/  PRMT R24, R3, 0x7610, R24 ;  /* 0x0000761003187816 */ /* 0x000fe20000000018 */
[----:B------:R-:W-:Y:S02]  /*1000*/  IMAD.WIDE R2, R15, 0x2, R4 ;  /* 0x000000020f027825 */ /* 0x000fe400078e0204 */
[----:B------:R0:W-:Y:S01]  /*1010*/  STG.E.U16 desc[UR8][R4.64], R9 ;  /* 0x0000000904007986 */ /* 0x0001e2000c101508 */
[----:B---3--:R-:W-:-:S03]  /*1020*/  F2FP.F16.F32.PACK_AB R21, RZ, R6 ;  /* 0x00000006ff15723e */ /* 0x008fc600000000ff */
[----:B------:R-:W-:Y:S01]  /*1030*/  STG.E.U16 desc[UR8][R2.64], R24 ;  /* 0x0000001802007986 */ /* 0x000fe2000c101508 */
[----:B----4-:R-:W-:-:S03]  /*1040*/  F2FP.F16.F32.PACK_AB R8, RZ, R8 ;  /* 0x00000008ff08723e */ /* 0x010fc600000000ff */
[----:B------:R-:W2:Y:S01]  /*1050*/  LDS R24, [R19+0x20] ;  /* 0x0000200013187984 */ /* 0x000ea20000000800 */
[----:B------:R-:W-:Y:S02]  /*1060*/  PRMT R27, R8, 0x7610, R27 ;  /* 0x00007610081b7816 */ /* 0x000fe4000000001b */
[----:B0-----:R-:W-:Y:S01]  /*1070*/  F2FP.F16.F32.PACK_AB R5, RZ, R7 ;  /* 0x00000007ff05723e */ /* 0x001fe200000000ff */
[----:B------:R-:W-:Y:S01]  /*1080*/  IMAD.WIDE R6, R15, 0x2, R2 ;  /* 0x000000020f067825 */ /* 0x000fe200078e0202 */
[C---:B------:R-:W-:Y:S01]  /*1090*/  LEA R4, P1, R0.reuse, UR6, 0x1 ;  /* 0x0000000600047c11 */ /* 0x040fe2000f8208ff */
[----:B------:R-:W-:Y:S01]  /*10a0*/  LDS R3, [R19+0x28] ;  /* 0x0000280013037984 */ /* 0x000fe20000000800 */
[----:B------:R-:W-:Y:S02]  /*10b0*/  PRMT R29, R5, 0x7610, R29 ;  /* 0x00007610051d7816 */ /* 0x000fe4000000001d */
[----:B------:R-:W-:Y:S01]  /*10c0*/  LEA.HI.X R5, R0, UR7, R23, 0x1, P1 ;  /* 0x0000000700057c11 */ /* 0x000fe200088f0c17 */
[----:B------:R-:W-:Y:S01]  /*10d0*/  IMAD.WIDE R8, R15, 0x2, R6 ;  /* 0x000000020f087825 */ /* 0x000fe200078e0206 */
[----:B------:R0:W-:Y:S01]  /*10e0*/  STG.E.U16 desc[UR8][R6.64], R27 ;  /* 0x0000001b06007986 */ /* 0x0001e2000c101508 */
[----:B-----5:R-:W-:-:S02]  /*10f0*/  F2FP.F16.F32.PACK_AB R22, RZ, R22 ;  /* 0x00000016ff16723e */ /* 0x020fc400000000ff */
[----:B-1----:R-:W-:Y:S01]  /*1100*/  F2FP.F16.F32.PACK_AB R26, RZ, R26 ;  /* 0x0000001aff1a723e */ /* 0x002fe200000000ff */
[----:B------:R-:W1:Y:S01]  /*1110*/  LDS R23, [R19+0x24] ;  /* 0x0000240013177984 */ /* 0x000e620000000800 */
[----:B------:R-:W-:-:S03]  /*1120*/  F2FP.F16.F32.PACK_AB R25, RZ, R25 ;  /* 0x00000019ff19723e */ /* 0x000fc600000000ff */
[----:B------:R3:W-:Y:S04]  /*1130*/  STG.E.U16 desc[UR8][R8.64], R29 ;  /* 0x0000001d08007986 */ /* 0x0007e8000c101508 */
[----:B------:R4:W-:Y:S01]  /*1140*/  STG.E.U16 desc[UR8][R4.64], R21 ;  /* 0x0000001504007986 */ /* 0x0009e2000c101508 */
[----:B0-----:R-:W-:-:S03]  /*1150*/  F2FP.F16.F32.PACK_AB R7, RZ, R10 ;  /* 0x0000000aff07723e */ /* 0x001fc600000000ff */
[----:B------:R-:W0:Y:S01]  /*1160*/  LDS R2, [R19+0x2c] ;  /* 0x00002c0013027984 */ /* 0x000e220000000800 */
[----:B---3--:R-:W-:-:S03]  /*1170*/  F2FP.F16.F32.PACK_AB R9, RZ, R11 ;  /* 0x0000000bff09723e */ /* 0x008fc600000000ff */
[----:B------:R-:W3:Y:S01]  /*1180*/  LDS R21, [R19+0x34] ;  /* 0x0000340013157984 */ /* 0x000ee20000000800 */
[----:B------:R-:W-:Y:S01]  /*1190*/  IMAD.WIDE R10, R15, 0x2, R4 ;  /* 0x000000020f0a7825 */ /* 0x000fe200078e0204 */
[----:B------:R-:W-:Y:S02]  /*11a0*/  PRMT R29, R9, 0x7610, R29 ;  /* 0x00007610091d7816 */ /* 0x000fe4000000001d */
[----:B------:R5:W3:Y:S01]  /*11b0*/  LDS R0, [R19+0x30] ;  /* 0x0000300013007984 */ /* 0x000ae20000000800 */
[----:B------:R-:W-:Y:S01]  /*11c0*/  IADD3 R9, P1, R14, R28, RZ ;  /* 0x0000001c0e097210 */ /* 0x000fe20007f3e0ff */
[----:B----4-:R-:W-:Y:S02]  /*11d0*/  IMAD.WIDE R4, R15, 0x2, R10 ;  /* 0x000000020f047825 */ /* 0x010fe400078e020a */
[----:B------:R4:W-:Y:S01]  /*11e0*/  STG.E.U16 desc[UR8][R10.64], R7 ;  /* 0x000000070a007986 */ /* 0x0009e2000c101508 */
[----:B------:R-:W-:Y:S02]  /*11f0*/  LEA.HI.X.SX32 R27, R28, R17, 0x1, P1 ;  /* 0x000000111c1b7211 */ /* 0x000fe400008f0eff */
[----:B------:R-:W-:Y:S01]  /*1200*/  LEA R8, P1, R9, UR6, 0x1 ;  /* 0x0000000609087c11 */ /* 0x000fe2000f8208ff */
[----:B------:R-:W-:Y:S01]  /*1210*/  IMAD R28, R15, 0x2, R28 ;  /* 0x000000020f1c7824 */ /* 0x000fe200078e021c */
[----:B------:R1:W-:Y:S01]  /*1220*/  STG.E.U16 desc[UR8][R4.64], R29 ;  /* 0x0000001d04007986 */ /* 0x0003e2000c101508 */
[----:B--2---:R-:W-:Y:S01]  /*1230*/  F2FP.F16.F32.PACK_AB R24, RZ, R24 ;  /* 0x00000018ff18723e */ /* 0x004fe200000000ff */
[----:B-----5:R-:W-:Y:S01]  /*1240*/  VIADD R19, R19, 0x40 ;  /* 0x0000004013137836 */ /* 0x020fe20000000000 */
[----:B------:R-:W-:-:S02]  /*1250*/  LEA.HI.X R9, R9, UR7, R27, 0x1, P1 ;  /* 0x0000000709097c11 */ /* 0x000fc400088f0c1b */
[----:B------:R-:W-:Y:S01]  /*1260*/  PRMT R27, R22, 0x7610, R27 ;  /* 0x00007610161b7816 */ /* 0x000fe2000000001b */
[C---:B------:R-:W-:Y:S01]  /*1270*/  IMAD R22, R15.reuse, 0x2, R28 ;  /* 0x000000020f167824 */ /* 0x040fe200078e021c */
[----:B----4-:R-:W-:Y:S01]  /*1280*/  PRMT R11, R26, 0x7610, R11 ;  /* 0x000076101a0b7816 */ /* 0x010fe2000000000b */
[----:B------:R-:W-:Y:S01]  /*1290*/  IMAD.WIDE R6, R15, 0x2, R4 ;  /* 0x000000020f067825 */ /* 0x000fe200078e0204 */
[----:B------:R-:W-:Y:S02]  /*12a0*/  PRMT R28, R24, 0x7610, R28 ;  /* 0x00007610181c7816 */ /* 0x000fe4000000001c */
[----:B-1----:R-:W-:Y:S02]  /*12b0*/  F2FP.F16.F32.PACK_AB R23, RZ, R23 ;  /* 0x00000017ff17723e */ /* 0x002fe400000000ff */
[----:B------:R-:W-:Y:S01]  /*12c0*/  IADD3 R5, P1, R14, R22, RZ ;  /* 0x000000160e057210 */ /* 0x000fe20007f3e0ff */
[----:B------:R1:W-:Y:S03]  /*12d0*/  STG.E.U16 desc[UR8][R6.64], R11 ;  /* 0x0000000b06007986 */ /* 0x0003e6000c101508 */
[----:B------:R-:W-:Y:S01]  /*12e0*/  LEA.HI.X.SX32 R26, R22, R17, 0x1, P1 ;  /* 0x00000011161a7211 */ /* 0x000fe200008f0eff */
[----:B------:R2:W-:Y:S01]  /*12f0*/  STG.E.U16 desc[UR8][R8.64], R27 ;  /* 0x0000001b08007986 */ /* 0x0005e2000c101508 */
[----:B------:R-:W-:-:S02]  /*1300*/  LEA R4, P1, R5, UR6, 0x1 ;  /* 0x0000000605047c11 */ /* 0x000fc4000f8208ff */
[----:B0-----:R-:W-:Y:S02]  /*1310*/  F2FP.F16.F32.PACK_AB R24, RZ, R2 ;  /* 0x00000002ff18723e */ /* 0x001fe400000000ff */
[----:B------:R-:W-:Y:S01]  /*1320*/  LEA.HI.X R5, R5, UR7, R26, 0x1, P1 ;  /* 0x0000000705057c11 */ /* 0x000fe200088f0c1a */
[----:B-1----:R-:W-:Y:S01]  /*1330*/  IMAD.WIDE R10, R15, 0x2, R8 ;  /* 0x000000020f0a7825 */ /* 0x002fe200078e0208 */
[----:B------:R-:W-:Y:S02]  /*1340*/  ISETP.GT.AND P1, PT, R20, 0xc, PT ;  /* 0x0000000c1400780c */ /* 0x000fe40003f24270 */
[----:B--2---:R-:W-:Y:S01]  /*1350*/  PRMT R9, R25, 0x7610, R9 ;  /* 0x0000761019097816 */ /* 0x004fe20000000009 */
[----:B------:R-:W-:Y:S01]  /*1360*/  IMAD.WIDE R6, R15, 0x2, R10 ;  /* 0x000000020f067825 */ /* 0x000fe200078e020a */
[----:B---3--:R-:W-:-:S03]  /*1370*/  F2FP.F16.F32.PACK_AB R25, RZ, R21 ;  /* 0x00000015ff19723e */ /* 0x008fc600000000ff */
[----:B------:R0:W-:Y:S01]  /*1380*/  STG.E.U16 desc[UR8][R10.64], R9 ;  /* 0x000000090a007986 */ /* 0x0001e2000c101508 */
[----:B------:R-:W-:Y:S02]  /*1390*/  PRMT R21, R23, 0x7610, R21 ;  /* 0x0000761017157816 */ /* 0x000fe40000000015 */
[----:B------:R-:W-:Y:S01]  /*13a0*/  F2FP.F16.F32.PACK_AB R0, RZ, R0 ;  /* 0x00000000ff00723e */ /* 0x000fe200000000ff */
[----:B------:R1:W-:Y:S03]  /*13b0*/  STG.E.U16 desc[UR8][R6.64], R28 ;  /* 0x0000001c06007986 */ /* 0x0003e6000c101508 */
[----:B------:R-:W-:Y:S01]  /*13c0*/  PRMT R26, R0, 0x7610, R26 ;  /* 0x00007610001a7816 */ /* 0x000fe2000000001a */
[C---:B------:R-:W-:Y:S02]  /*13d0*/  IMAD R0, R15.reuse, 0x2, R22 ;  /* 0x000000020f007824 */ /* 0x040fe400078e0216 */
[----:B0-----:R-:W-:Y:S01]  /*13e0*/  IMAD.WIDE R8, R15, 0x2, R4 ;  /* 0x000000020f087825 */ /* 0x001fe200078e0204 */
[----:B------:R-:W-:-:S03]  /*13f0*/  F2FP.F16.F32.PACK_AB R11, RZ, R3 ;  /* 0x00000003ff0b723e */ /* 0x000fc600000000ff */
[----:B------:R-:W-:Y:S01]  /*1400*/  IMAD R0, R15, 0x2, R0 ;  /* 0x000000020f007824 */ /* 0x000fe200078e0200 */
[----:B------:R-:W-:Y:S01]  /*1410*/  PRMT R23, R11, 0x7610, R23 ;  /* 0x000076100b177816 */ /* 0x000fe20000000017 */
[----:B------:R-:W-:-:S04]  /*1420*/  IMAD.WIDE R2, R15, 0x2, R8 ;  /* 0x000000020f027825 */ /* 0x000fc800078e0208 */
[----:B------:R-:W-:-:S04]  /*1430*/  IMAD.WIDE R10, R15, 0x2, R6 ;  /* 0x000000020f0a7825 */ /* 0x000fc800078e0206 */
[----:B-1----:R-:W-:Y:S01]  /*1440*/  IMAD.WIDE R6, R15, 0x2, R2 ;  /* 0x000000020f067825 */ /* 0x002fe200078e0202 */
[----:B------:R2:W-:Y:S04]  /*1450*/  STG.E.U16 desc[UR8][R10.64], R21 ;  /* 0x000000150a007986 */ /* 0x0005e8000c101508 */
[----:B------:R2:W-:Y:S04]  /*1460*/  STG.E.U16 desc[UR8][R4.64], R23 ;  /* 0x0000001704007986 */ /* 0x0005e8000c101508 */
[----:B------:R2:W-:Y:S04]  /*1470*/  STG.E.U16 desc[UR8][R8.64], R24 ;  /* 0x0000001808007986 */ /* 0x0005e8000c101508 */
[----:B------:R2:W-:Y:S04]  /*1480*/  STG.E.U16 desc[UR8][R2.64], R26 ;  /* 0x0000001a02007986 */ /* 0x0005e8000c101508 */
[----:B------:R2:W-:Y:S01]  /*1490*/  STG.E.U16 desc[UR8][R6.64], R25 ;  /* 0x0000001906007986 */ /* 0x0005e2000c101508 */
[----:B------:R-:W-:Y:S05]  /*14a0*/  @P1 BRA `(.L_x_47) ;  /* 0xfffffff8006c1947 */ /* 0x000fea000383ffff */
.L_x_46:
[----:B------:R-:W-:-:S13]  /*14b0*/  ISETP.GT.AND P1, PT, R20, 0x4, PT ;  /* 0x000000041400780c */ /* 0x000fda0003f24270 */
[----:B------:R-:W-:Y:S05]  /*14c0*/  @!P1 BRA `(.L_x_48) ;  /* 0x0000000000cc9947 */ /* 0x000fea0003800000 */
[----:B--2---:R-:W0:Y:S01]  /*14d0*/  LDS R3, [R19+-0x8] ;  /* 0xfffff80013037984 */ /* 0x004e220000000800 */
[----:B------:R-:W2:Y:S01]  /*14e0*/  LDC R15, c[0x0][0x22c] ;  /* 0x00008b00ff0f7b82 */ /* 0x000ea20000000800 */
[----:B------:R-:W-:Y:S01]  /*14f0*/  IADD3 R5, P0, R14, R0, RZ ;  /* 0x000000000e057210 */ /* 0x000fe20007f1e0ff */
[----:B------:R-:W-:Y:S01]  /*1500*/  ULDC.64 UR6, c[0x0][0x210] ;  /* 0x0000840000067ab9 */ /* 0x000fe20000000a00 */
[----:B------:R-:W3:Y:S01]  /*1510*/  LDS R8, [R19+-0x4] ;  /* 0xfffffc0013087984 */ /* 0x000ee20000000800 */
[----:B------:R-:W-:Y:S01]  /*1520*/  VIADD R20, R20, 0xfffffff8 ;  /* 0xfffffff814147836 */ /* 0x000fe20000000000 */
[----:B------:R-:W-:Y:S01]  /*1530*/  LEA.HI.X.SX32 R10, R0, R17, 0x1, P0 ;  /* 0x00000011000a7211 */ /* 0x000fe200000f0eff */
[----:B------:R-:W-:Y:S01]  /*1540*/  UIADD3 UR4, UR4, 0x8, URZ ;  /* 0x0000000804047890 */ /* 0x000fe2000fffe03f */
[----:B------:R-:W-:Y:S01]  /*1550*/  LDS R2, [R19] ;  /* 0x0000000013027984 */ /* 0x000fe20000000800 */
[----:B------:R-:W-:-:S03]  /*1560*/  LEA R4, P0, R5, UR6, 0x1 ;  /* 0x0000000605047c11 */ /* 0x000fc6000f8008ff */
[----:B------:R-:W4:Y:S01]  /*1570*/  LDS R23, [R19+0x4] ;  /* 0x0000040013177984 */ /* 0x000f220000000800 */
[----:B------:R-:W-:-:S03]  /*1580*/  LEA.HI.X R5, R5, UR7, R10, 0x1, P0 ;  /* 0x0000000705057c11 */ /* 0x000fc600080f0c0a */
[----:B------:R-:W-:Y:S04]  /*1590*/  LDS R7, [R19+0xc] ;  /* 0x00000c0013077984 */ /* 0x000fe80000000800 */
[----:B------:R-:W5:Y:S04]  /*15a0*/  LDS R6, [R19+0x10] ;  /* 0x0000100013067984 */ /* 0x000f680000000800 */
[----:B------:R-:W1:Y:S01]  /*15b0*/  LDS R21, [R19+0x14] ;  /* 0x0000140013157984 */ /* 0x000e620000000800 */
[C---:B--2---:R-:W-:Y:S02]  /*15c0*/  IMAD R0, R15.reuse, 0x2, R0 ;  /* 0x000000020f007824 */ /* 0x044fe400078e0200 */
[C---:B------:R-:W-:Y:S01]  /*15d0*/  IMAD.WIDE R10, R15.reuse, 0x2, R4 ;  /* 0x000000020f0a7825 */ /* 0x040fe200078e0204 */
[----:B------:R2:W1:Y:S03]  /*15e0*/  LDS R22, [R19+0x8] ;  /* 0x0000080013167984 */ /* 0x0004660000000800 */
[----:B------:R-:W-:-:S02]  /*15f0*/  IMAD R0, R15, 0x2, R0 ;  /* 0x000000020f007824 */ /* 0x000fc400078e0200 */
[----:B--2---:R-:W-:Y:S01]  /*1600*/  VIADD R19, R19, 0x20 ;  /* 0x0000002013137836 */ /* 0x004fe20000000000 */
[----:B0-----:R-:W-:-:S04]  /*1610*/  F2FP.F16.F32.PACK_AB R3, RZ, R3 ;  /* 0x00000003ff03723e */ /* 0x001fc800000000ff */
[----:B------:R-:W-:Y:S02]  /*1620*/  PRMT R9, R3, 0x7610, R9 ;  /* 0x0000761003097816 */ /* 0x000fe40000000009 */
[----:B------:R-:W-:Y:S02]  /*1630*/  IADD3 R3, P0, R14, R0, RZ ;  /* 0x000000000e037210 */ /* 0x000fe40007f1e0ff */
[----:B---3--:R-:W-:Y:S01]  /*1640*/  F2FP.F16.F32.PACK_AB R8, RZ, R8 ;  /* 0x00000008ff08723e */ /* 0x008fe200000000ff */
[----:B------:R0:W-:Y:S01]  /*1650*/  STG.E.U16 desc[UR8][R4.64], R9 ;  /* 0x0000000904007986 */ /* 0x0001e2000c101508 */
[----:B------:R-:W-:Y:S01]  /*1660*/  LEA.HI.X.SX32 R24, R0, R17, 0x1, P0 ;  /* 0x0000001100187211 */ /* 0x000fe200000f0eff */
[C---:B------:R-:W-:Y:S01]  /*1670*/  IMAD R0, R15.reuse, 0x2, R0 ;  /* 0x000000020f007824 */ /* 0x040fe200078e0200 */
[----:B------:R-:W-:Y:S02]  /*1680*/  PRMT R27, R8, 0x7610, R27 ;  /* 0x00007610081b7816 */ /* 0x000fe4000000001b */
[----:B----4-:R-:W-:Y:S01]  /*1690*/  F2FP.F16.F32.PACK_AB R23, RZ, R23 ;  /* 0x00000017ff17723e */ /* 0x010fe200000000ff */
[----:B------:R-:W-:-:S02]  /*16a0*/  IMAD R0, R15, 0x2, R0 ;  /* 0x000000020f007824 */ /* 0x000fc400078e0200 */
[----:B------:R2:W-:Y:S01]  /*16b0*/  STG.E.U16 desc[UR8][R10.64], R27 ;  /* 0x0000001b0a007986 */ /* 0x0005e2000c101508 */
[----:B-----5:R-:W-:Y:S01]  /*16c0*/  F2FP.F16.F32.PACK_AB R25, RZ, R6 ;  /* 0x00000006ff19723e */ /* 0x020fe200000000ff */
[----:B0-----:R-:W-:Y:S01]  /*16d0*/  IMAD.WIDE R8, R15, 0x2, R10 ;  /* 0x000000020f087825 */ /* 0x001fe200078e020a */
[----:B------:R-:W-:Y:S02]  /*16e0*/  F2FP.F16.F32.PACK_AB R5, RZ, R2 ;  /* 0x00000002ff05723e */ /* 0x000fe400000000ff */
[C---:B------:R-:W-:Y:S02]  /*16f0*/  LEA R2, P0, R3.reuse, UR6, 0x1 ;  /* 0x0000000603027c11 */ /* 0x040fe4000f8008ff */
[----:B-1----:R-:W-:Y:S01]  /*1700*/  F2FP.F16.F32.PACK_AB R26, RZ, R21 ;  /* 0x00000015ff1a723e */ /* 0x002fe200000000ff */
[----:B------:R0:W-:Y:S01]  /*1710*/  STG.E.U16 desc[UR8][R8.64], R5 ;  /* 0x0000000508007986 */ /* 0x0001e2000c101508 */
[----:B------:R-:W-:Y:S01]  /*1720*/  LEA.HI.X R3, R3, UR7, R24, 0x1, P0 ;  /* 0x0000000703037c11 */ /* 0x000fe200080f0c18 */
[----:B--2---:R-:W-:Y:S01]  /*1730*/  IMAD.WIDE R10, R15, 0x2, R8 ;  /* 0x000000020f0a7825 */ /* 0x004fe200078e0208 */
[----:B------:R-:W-:-:S02]  /*1740*/  F2FP.F16.F32.PACK_AB R24, RZ, R7 ;  /* 0x00000007ff18723e */ /* 0x000fc400000000ff */
[----:B------:R-:W-:Y:S02]  /*1750*/  PRMT R21, R23, 0x7610, R21 ;  /* 0x0000761017157816 */ /* 0x000fe40000000015 */
[----:B------:R-:W-:Y:S02]  /*1760*/  F2FP.F16.F32.PACK_AB R22, RZ, R22 ;  /* 0x00000016ff16723e */ /* 0x000fe400000000ff */
[----:B------:R-:W-:Y:S01]  /*1770*/  PLOP3.LUT P0, PT, PT, PT, PT, 0x8, 0x0 ;  /* 0x000000000000781c */ /* 0x000fe20003f0e170 */
[----:B------:R3:W-:Y:S01]  /*1780*/  STG.E.U16 desc[UR8][R10.64], R21 ;  /* 0x000000150a007986 */ /* 0x0007e2000c101508 */
[----:B0-----:R-:W-:-:S03]  /*1790*/  IMAD.WIDE R4, R15, 0x2, R2 ;  /* 0x000000020f047825 */ /* 0x001fc600078e0202 */
[----:B------:R3:W-:Y:S01]  /*17a0*/  STG.E.U16 desc[UR8][R2.64], R22 ;  /* 0x0000001602007986 */ /* 0x0007e2000c101508 */
[----:B------:R-:W-:-:S03]  /*17b0*/  IMAD.WIDE R6, R15, 0x2, R4 ;  /* 0x000000020f067825 */ /* 0x000fc600078e0204 */
[----:B------:R3:W-:Y:S04]  /*17c0*/  STG.E.U16 desc[UR8][R4.64], R24 ;  /* 0x0000001804007986 */ /* 0x0007e8000c101508 */
[----:B------:R3:W-:Y:S01]  /*17d0*/  STG.E.U16 desc[UR8][R6.64], R25 ;  /* 0x0000001906007986 */ /* 0x0007e2000c101508 */
[----:B------:R-:W-:-:S05]  /*17e0*/  IMAD.WIDE R8, R15, 0x2, R6 ;  /* 0x000000020f087825 */ /* 0x000fca00078e0206 */
[----:B------:R3:W-:Y:S02]  /*17f0*/  STG.E.U16 desc[UR8][R8.64], R26 ;  /* 0x0000001a08007986 */ /* 0x0007e4000c101508 */
.L_x_48:
[----:B------:R-:W-:-:S13]  /*1800*/  ISETP.NE.OR P0, PT, R20, RZ, P0 ;  /* 0x000000ff1400720c */ /* 0x000fda0000705670 */
[----:B------:R-:W-:Y:S05]  /*1810*/  @!P0 BRA `(.L_x_44) ;  /* 0x0000000000748947 */ /* 0x000fea0003800000 */
.L_x_45:
[----:B0-23--:R-:W0:Y:S01]  /*1820*/  LDS R6, [R19+-0x8] ;  /* 0xfffff80013067984 */ /* 0x00de220000000800 */
[----:B------:R-:W-:Y:S01]  /*1830*/  IADD3 R3, P0, R14, R0, RZ ;  /* 0x000000000e037210 */ /* 0x000fe20007f1e0ff */
[----:B------:R-:W-:Y:S01]  /*1840*/  VIADD R20, R20, 0xfffffffc ;  /* 0xfffffffc14147836 */ /* 0x000fe20000000000 */
[----:B------:R-:W-:Y:S01]  /*1850*/  UIADD3 UR4, UR4, 0x4, URZ ;  /* 0x0000000404047890 */ /* 0x000fe2000fffe03f */
[----:B------:R-:W2:Y:S01]  /*1860*/  LDS R7, [R19+-0x4] ;  /* 0xfffffc0013077984 */ /* 0x000ea20000000800 */
[----:B------:R-:W-:Y:S02]  /*1870*/  LEA.HI.X.SX32 R4, R0, R17, 0x1, P0 ;  /* 0x0000001100047211 */ /* 0x000fe400000f0eff */
[C---:B------:R-:W-:Y:S01]  /*1880*/  LEA R2, P0, R3.reuse, UR10, 0x1 ;  /* 0x0000000a03027c11 */ /* 0x040fe2000f8008ff */
[----:B------:R-:W3:Y:S03]  /*1890*/  LDS R11, [R19+0x4] ;  /* 0x00000400130b7984 */ /* 0x000ee60000000800 */
[----:B------:R-:W-:Y:S01]  /*18a0*/  LEA.HI.X R3, R3, UR11, R4, 0x1, P0 ;  /* 0x0000000b03037c11 */ /* 0x000fe200080f0c04 */
[----:B------:R4:W5:Y:S01]  /*18b0*/  LDS R10, [R19] ;  /* 0x00000000130a7984 */ /* 0x0009620000000800 */
[----:B------:R-:W-:Y:S01]  /*18c0*/  ISETP.NE.AND P0, PT, R20, RZ, PT ;  /* 0x000000ff1400720c */ /* 0x000fe20003f05270 */
[----:B-1----:R-:W-:-:S04]  /*18d0*/  IMAD.WIDE R4, R18, 0x2, R2 ;  /* 0x0000000212047825 */ /* 0x002fc800078e0202 */
[----:B----4-:R-:W-:Y:S01]  /*18e0*/  VIADD R19, R19, 0x10 ;  /* 0x0000001013137836 */ /* 0x010fe20000000000 */
[----:B0-----:R-:W-:Y:S02]  /*18f0*/  F2FP.F16.F32.PACK_AB R8, RZ, R6 ;  /* 0x00000006ff08723e */ /* 0x001fe400000000ff */
[----:B--2---:R-:W-:Y:S01]  /*1900*/  F2FP.F16.F32.PACK_AB R9, RZ, R7 ;  /* 0x00000007ff09723e */ /* 0x004fe200000000ff */
[----:B------:R-:W-:Y:S01]  /*1910*/  IMAD.WIDE R6, R18, 0x2, R4 ;  /* 0x0000000212067825 */ /* 0x000fe200078e0204 */
[----:B------:R-:W-:Y:S02]  /*1920*/  PRMT R15, R8, 0x7610, R15 ;  /* 0x00007610080f7816 */ /* 0x000fe4000000000f */
[----:B---3--:R-:W-:Y:S02]  /*1930*/  F2FP.F16.F32.PACK_AB R11, RZ, R11 ;  /* 0x0000000bff0b723e */ /* 0x008fe400000000ff */
[----:B------:R-:W-:Y:S01]  /*1940*/  PRMT R21, R9, 0x7610, R21 ;  /* 0x0000761009157816 */ /* 0x000fe20000000015 */
[C---:B------:R-:W-:Y:S01]  /*1950*/  IMAD.WIDE R8, R18.reuse, 0x2, R6 ;  /* 0x0000000212087825 */ /* 0x040fe200078e0206 */
[----:B-----5:R-:W-:Y:S01]  /*1960*/  F2FP.F16.F32.PACK_AB R10, RZ, R10 ;  /* 0x0000000aff0a723e */ /* 0x020fe200000000ff */
[----:B------:R0:W-:Y:S01]  /*1970*/  STG.E.U16 desc[UR8][R2.64], R15 ;  /* 0x0000000f02007986 */ /* 0x0001e2000c101508 */
[----:B------:R-:W-:Y:S01]  /*1980*/  PRMT R22, R11, 0x7610, R22 ;  /* 0x000076100b167816 */ /* 0x000fe20000000016 */
[----:B------:R-:W-:-:S02]  /*1990*/  IMAD R11, R18, 0x2, R0 ;  /* 0x00000002120b7824 */ /* 0x000fc400078e0200 */
[----:B------:R0:W-:Y:S02]  /*19a0*/  STG.E.U16 desc[UR8][R4.64], R21 ;  /* 0x0000001504007986 */ /* 0x0001e4000c101508 */
[----:B------:R-:W-:Y:S02]  /*19b0*/  IMAD R0, R18, 0x2, R11 ;  /* 0x0000000212007824 */ /* 0x000fe400078e020b */
[----:B------:R0:W-:Y:S04]  /*19c0*/  STG.E.U16 desc[UR8][R6.64], R10 ;  /* 0x0000000a06007986 */ /* 0x0001e8000c101508 */
[----:B------:R0:W-:Y:S01]  /*19d0*/  STG.E.U16 desc[UR8][R8.64], R22 ;  /* 0x0000001608007986 */ /* 0x0001e2000c101508 */
[----:B------:R-:W-:Y:S05]  /*19e0*/  @P0 BRA `(.L_x_45) ;  /* 0xfffffffc008c0947 */ /* 0x000fea000383ffff */
.L_x_44:
[----:B------:R-:W-:-:S13]  /*19f0*/  ISETP.NE.AND P0, PT, R16, RZ, PT ;  /* 0x000000ff1000720c */ /* 0x000fda0003f05270 */
[----:B------:R-:W-:Y:S05]  /*1a00*/  @!P0 EXIT ;  /* 0x000000000000894d */ /* 0x000fea0003800000 */
[----:B------:R-:W4:Y:S01]  /*1a10*/  S2UR UR6, SR_CgaCtaId ;  /* 0x00000000000679c3 */ /* 0x000f220000008800 */
[----:B0-23--:R-:W-:Y:S01]  /*1a20*/  IADD3 R3, P0, R14, R0, RZ ;  /* 0x000000000e037210 */ /* 0x00dfe20007f1e0ff */
[----:B------:R-:W-:Y:S01]  /*1a30*/  VIADD R13, R13, 0x1 ;  /* 0x000000010d0d7836 */ /* 0x000fe20000000000 */
[----:B------:R-:W-:Y:S01]  /*1a40*/  UMOV UR5, 0x400 ;  /* 0x0000040000057882 */ /* 0x000fe20000000000 */
[----:B------:R-:W-:Y:S01]  /*1a50*/  ULDC.64 UR10, c[0x0][0x210] ;  /* 0x00008400000a7ab9 */ /* 0x000fe20000000a00 */
[----:B------:R-:W-:Y:S01]  /*1a60*/  LEA.HI.X.SX32 R0, R0, R17, 0x1, P0 ;  /* 0x0000001100007211 */ /* 0x000fe200000f0eff */
[----:B------:R-:W-:Y:S01]  /*1a70*/  IMAD R12, R13, R12, UR4 ;  /* 0x000000040d0c7e24 */ /* 0x000fe2000f8e020c */
[C---:B------:R-:W-:Y:S01]  /*1a80*/  LEA R2, P0, R3.reuse, UR10, 0x1 ;  /* 0x0000000a03027c11 */ /* 0x040fe2000f8008ff */
[----:B------:R-:W0:Y:S03]  /*1a90*/  LDC R7, c[0x0][0x22c] ;  /* 0x00008b00ff077b82 */ /* 0x000e260000000800 */
[----:B------:R-:W-:Y:S01]  /*1aa0*/  LEA.HI.X R3, R3, UR11, R0, 0x1, P0 ;  /* 0x0000000b03037c11 */ /* 0x000fe200080f0c00 */
[----:B----4-:R-:W-:-:S06]  /*1ab0*/  ULEA UR5, UR6, UR5, 0x18 ;  /* 0x0000000506057291 */ /* 0x010fcc000f8ec03f */
[----:B------:R-:W-:-:S07]  /*1ac0*/  LEA R12, R12, UR5, 0x2 ;  /* 0x000000050c0c7c11 */ /* 0x000fce000f8e10ff */
.L_x_49:
[----:B--2---:R2:W3:Y:S01]  /*1ad0*/  LDS R0, [R12] ;  /* 0x000000000c007984 */ /* 0x0044e20000000800 */
[----:B------:R-:W-:Y:S02]  /*1ae0*/  VIADD R16, R16, 0xffffffff ;  /* 0xffffffff10107836 */ /* 0x000fe40000000000 */
[----:B------:R-:W-:Y:S02]  /*1af0*/  IMAD.MOV.U32 R4, RZ, RZ, R2 ;  /* 0x000000ffff047224 */ /* 0x000fe400078e0002 */
[----:B------:R-:W-:Y:S01]  /*1b00*/  IMAD.MOV.U32 R5, RZ, RZ, R3 ;  /* 0x000000ffff057224 */ /* 0x000fe200078e0003 */
[----:B------:R-:W-:Y:S01]  /*1b10*/  ISETP.NE.AND P0, PT, R16, RZ, PT ;  /* 0x000000ff1000720c */ /* 0x000fe20003f05270 */
[----:B--2---:R-:W-:Y:S02]  /*1b20*/  VIADD R12, R12, 0x4 ;  /* 0x000000040c0c7836 */ /* 0x004fe40000000000 */
[----:B0-----:R-:W-:Y:S01]  /*1b30*/  IMAD.WIDE R2, R7, 0x2, R4 ;  /* 0x0000000207027825 */ /* 0x001fe200078e0204 */
[----:B---3--:R-:W-:-:S05]  /*1b40*/  F2FP.F16.F32.PACK_AB R0, RZ, R0 ;  /* 0x00000000ff00723e */ /* 0x008fca00000000ff */
[----:B------:R2:W-:Y:S04]  /*1b50*/  STG.E.U16 desc[UR8][R4.64], R0 ;  /* 0x0000000004007986 */ /* 0x0005e8000c101508 */
[----:B------:R-:W-:Y:S05]  /*1b60*/  @P0 BRA `(.L_x_49) ;  /* 0xfffffffc00d80947 */ /* 0x000fea000383ffff */
[----:B------:R-:W-:Y:S05]  /*1b70*/  EXIT ;  /* 0x000000000000794d */ /* 0x000fea0003800000 */
.L_x_50:
        /* <DEDUP_REMOVED lines=16> */
.L_x_84:


//--------------------- .text._ZN17fastertransformer12transpose201IfEEvPT_PKS1_iiiii --------------------------
	.section	.text._ZN17fastertransformer12transpose201IfEEvPT_PKS1_iiiii,"ax",@progbits
	.align	128
        .global         _ZN17fastertransformer12transpose201IfEEvPT_PKS1_iiiii
        .type           _ZN17fastertransformer12transpose201IfEEvPT_PKS1_iiiii,@function
        .size           _ZN17fastertransformer12transpose201IfEEvPT_PKS1_iiiii,(.L_x_85 - _ZN17fastertransformer12transpose201IfEEvPT_PKS1_iiiii)
        .other          _ZN17fastertransformer12transpose201IfEEvPT_PKS1_iiiii,@"STO_CUDA_ENTRY STV_DEFAULT"
_ZN17fastertransformer12transpose201IfEEvPT_PKS1_iiiii:
.text._ZN17fastertransformer12transpose201IfEEvPT_PKS1_iiiii:
        /* <DEDUP_REMOVED lines=28> */
[----:B-1----:R-:W-:Y:S01]  /*01c0*/  IADD3 R5, R3, 0xffffffe, RZ ;  /* 0x0ffffffe03057810 */ /* 0x002fe20007ffe0ff */
[----:B------:R-:W-:-:S05]  /*01d0*/  IMAD.MOV.U32 R3, RZ, RZ, R0 ;  /* 0x000000ffff037224 */ /* 0x000fca00078e0000 */
[----:B------:R-:W1:Y:S02]  /*01e0*/  F2I.FTZ.U32.TRUNC.NTZ R5, R5 ;  /* 0x0000000500057305 */ /* 0x000e64000021f000 */
[----:B-1----:R-:W-:-:S04]  /*01f0*/  IMAD.MOV R9, RZ, RZ, -R5 ;  /* 0x000000ffff097224 */ /* 0x002fc800078e0a05 */
[----:B------:R-:W-:-:S04]  /*0200*/  IMAD R9, R9, R12, RZ ;  /* 0x0000000c09097224 */ /* 0x000fc800078e02ff */
[----:B0-2---:R-:W-:-:S07]  /*0210*/  IMAD.HI.U32 R4, R5, R9, R4 ;  /* 0x0000000905047227 */ /* 0x005fce00078e0004 */
.L_x_53:
[----:B------:R-:W-:-:S04]  /*0220*/  IADD3 R5, P2, R3, UR5, RZ ;  /* 0x0000000503057c10 */ /* 0x000fc8000ff5e0ff */
[----:B0-----:R-:W-:Y:S02]  /*0230*/  LEA.HI.X.SX32 R8, R3, UR11, 0x1, P2 ;  /* 0x0000000b03087c11 */ /* 0x001fe400090f0eff */
[----:B------:R-:W-:-:S04]  /*0240*/  LEA R18, P2, R5, UR12, 0x2 ;  /* 0x0000000c05127c11 */ /* 0x000fc8000f8410ff */
[----:B------:R-:W-:-:S03]  /*0250*/  LEA.HI.X R19, R5, UR13, R8, 0x2, P2 ;  /* 0x0000000d05137c11 */ /* 0x000fc600090f1408 */
[C---:B------:R-:W-:Y:S02]  /*0260*/  IMAD.WIDE R22, R10.reuse, 0x4, R18 ;  /* 0x000000040a167825 */ /* 0x040fe400078e0212 */
[----:B------:R0:W2:Y:S04]  /*0270*/  LDG.E R14, desc[UR8][R18.64] ;  /* 0x00000008120e7981 */ /* 0x0000a8000c1e1900 */
[----:B------:R-:W3:Y:S01]  /*0280*/  LDG.E R13, desc[UR8][R22.64] ;  /* 0x00000008160d7981 */ /* 0x000ee2000c1e1900 */
[----:B------:R-:W-:-:S05]  /*0290*/  IMAD.WIDE R16, R10, 0x4, R22 ;  /* 0x000000040a107825 */ /* 0x000fca00078e0216 */
[----:B------:R1:W4:Y:S01]  /*02a0*/  LDG.E R15, desc[UR8][R16.64] ;  /* 0x00000008100f7981 */ /* 0x000322000c1e1900 */
[----:B------:R-:W-:-:S06]  /*02b0*/  IMAD.WIDE R8, R10, 0x4, R16 ;  /* 0x000000040a087825 */ /* 0x000fcc00078e0210 */
[----:B------:R5:W4:Y:S01]  /*02c0*/  LDG.E R8, desc[UR8][R8.64] ;  /* 0x0000000808087981 */ /* 0x000b22000c1e1900 */
[----:B------:R-:W-:-:S04]  /*02d0*/  IABS R20, R2 ;  /* 0x0000000200147213 */ /* 0x000fc80000000000 */
[----:B------:R-:W0:Y:S08]  /*02e0*/  I2F.RP R21, R20 ;  /* 0x0000001400157306 */ /* 0x000e300000209400 */
[----:B0-----:R-:W0:Y:S01]  /*02f0*/  MUFU.RCP R21, R21 ;  /* 0x0000001500157308 */ /* 0x001e220000001000 */
[----:B------:R-:W-:-:S05]  /*0300*/  IABS R19, R3 ;  /* 0x0000000300137213 */ /* 0x000fca0000000000 */
[----:B-1----:R-:W-:Y:S01]  /*0310*/  IMAD.HI.U32 R16, R4, R19, RZ ;  /* 0x0000001304107227 */ /* 0x002fe200078e00ff */
[----:B0-----:R-:W-:-:S06]  /*0320*/  IADD3 R5, R21, 0xffffffe, RZ ;  /* 0x0ffffffe15057810 */ /* 0x001fcc0007ffe0ff */
[----:B------:R-:W5:Y:S01]  /*0330*/  F2I.FTZ.U32.TRUNC.NTZ R5, R5 ;  /* 0x0000000500057305 */ /* 0x000f62000021f000 */
[----:B------:R-:W-:-:S04]  /*0340*/  IMAD.MOV R4, RZ, RZ, -R16 ;  /* 0x000000ffff047224 */ /* 0x000fc800078e0a10 */
[----:B------:R-:W-:Y:S02]  /*0350*/  IMAD R19, R20, R4, R19 ;  /* 0x0000000414137224 */ /* 0x000fe400078e0213 */
[----:B------:R-:W-:Y:S02]  /*0360*/  IMAD.IADD R17, R3, 0x1, R10 ;  /* 0x0000000103117824 */ /* 0x000fe400078e020a */
[----:B------:R-:W-:Y:S01]  /*0370*/  IMAD.MOV.U32 R4, RZ, RZ, RZ ;  /* 0x000000ffff047224 */ /* 0x000fe200078e00ff */
[----:B------:R-:W-:Y:S01]  /*0380*/  ISETP.GT.U32.AND P3, PT, R12, R19, PT ;  /* 0x000000130c00720c */ /* 0x000fe20003f64070 */
[----:B-----5:R-:W-:-:S04]  /*0390*/  IMAD.MOV R9, RZ, RZ, -R5 ;  /* 0x000000ffff097224 */ /* 0x020fc800078e0a05 */
[----:B------:R-:W-:Y:S01]  /*03a0*/  IMAD R21, R9, R20, RZ ;  /* 0x0000001409157224 */ /* 0x000fe200078e02ff */
[----:B------:R-:W-:Y:S02]  /*03b0*/  IABS R23, R17 ;  /* 0x0000001100177213 */ /* 0x000fe40000000000 */
[----:B------:R-:W-:Y:S01]  /*03c0*/  IADD3 R9, R17, R10, RZ ;  /* 0x0000000a11097210 */ /* 0x000fe20007ffe0ff */
[----:B------:R-:W-:-:S03]  /*03d0*/  IMAD.HI.U32 R4, R5, R21, R4 ;  /* 0x0000001505047227 */ /* 0x000fc600078e0004 */
[----:B------:R-:W-:Y:S01]  /*03e0*/  IABS R25, R9 ;  /* 0x0000000900197213 */ /* 0x000fe20000000000 */
[----:B------:R-:W-:Y:S02]  /*03f0*/  @!P3 IMAD.IADD R19, R19, 0x1, -R20 ;  /* 0x000000011313b824 */ /* 0x000fe400078e0a14 */
[----:B------:R-:W-:-:S04]  /*0400*/  IMAD.HI.U32 R21, R4, R23, RZ ;  /* 0x0000001704157227 */ /* 0x000fc800078e00ff */
[----:B------:R-:W-:Y:S01]  /*0410*/  IMAD.HI.U32 R18, R4, R25, RZ ;  /* 0x0000001904127227 */ /* 0x000fe200078e00ff */
[----:B------:R-:W-:Y:S02]  /*0420*/  IADD3 R22, -R21, RZ, RZ ;  /* 0x000000ff15167210 */ /* 0x000fe40007ffe1ff */
[----:B------:R-:W-:Y:S01]  /*0430*/  ISETP.GE.U32.AND P4, PT, R19, R12, PT ;  /* 0x0000000c1300720c */ /* 0x000fe20003f86070 */
[----:B------:R-:W-:Y:S02]  /*0440*/  IMAD.IADD R5, R9, 0x1, R10 ;  /* 0x0000000109057824 */ /* 0x000fe400078e020a */
[----:B------:R-:W-:Y:S02]  /*0450*/  IMAD.MOV R19, RZ, RZ, -R18 ;  /* 0x000000ffff137224 */ /* 0x000fe400078e0a12 */
[----:B------:R-:W-:Y:S01]  /*0460*/  IMAD R23, R20, R22, R23 ;  /* 0x0000001614177224 */ /* 0x000fe200078e0217 */
[----:B------:R-:W-:Y:S01]  /*0470*/  IABS R27, R5 ;  /* 0x00000005001b7213 */ /* 0x000fe20000000000 */
[----:B------:R-:W-:-:S02]  /*0480*/  IMAD.MOV.U32 R12, RZ, RZ, R20 ;  /* 0x000000ffff0c7224 */ /* 0x000fc400078e0014 */
[----:B------:R-:W-:Y:S01]  /*0490*/  IMAD R25, R20, R19, R25 ;  /* 0x0000001314197224 */ /* 0x000fe200078e0219 */
[----:B------:R-:W-:Y:S01]  /*04a0*/  LOP3.LUT R22, R3, R2, RZ, 0x3c, !PT ;  /* 0x0000000203167212 */ /* 0x000fe200078e3cff */
[----:B------:R-:W-:Y:S01]  /*04b0*/  IMAD.HI.U32 R19, R4, R27, RZ ;  /* 0x0000001b04137227 */ /* 0x000fe200078e00ff */
[C---:B------:R-:W-:Y:S02]  /*04c0*/  ISETP.GT.U32.AND P6, PT, R12.reuse, R23, PT ;  /* 0x000000170c00720c */ /* 0x040fe40003fc4070 */
[----:B------:R-:W-:Y:S02]  /*04d0*/  ISETP.GT.U32.AND P2, PT, R12, R25, PT ;  /* 0x000000190c00720c */ /* 0x000fe40003f44070 */
[----:B------:R-:W-:Y:S01]  /*04e0*/  ISETP.GE.AND P5, PT, R22, RZ, PT ;  /* 0x000000ff1600720c */ /* 0x000fe20003fa6270 */
[----:B------:R-:W-:Y:S01]  /*04f0*/  IMAD.MOV R22, RZ, RZ, -R19 ;  /* 0x000000ffff167224 */ /* 0x000fe200078e0a13 */
[----:B------:R-:W-:-:S03]  /*0500*/  @!P3 IADD3 R16, R16, 0x1, RZ ;  /* 0x000000011010b810 */ /* 0x000fc60007ffe0ff */
[----:B------:R-:W-:Y:S02]  /*0510*/  IMAD R27, R20, R22, R27 ;  /* 0x00000016141b7224 */ /* 0x000fe400078e021b */
[----:B------:R-:W-:Y:S02]  /*0520*/  @P4 VIADD R16, R16, 0x1 ;  /* 0x0000000110104836 */ /* 0x000fe40000000000 */
[--C-:B------:R-:W-:Y:S01]  /*0530*/  @!P6 IMAD.IADD R23, R23, 0x1, -R20.reuse ;  /* 0x000000011717e824 */ /* 0x100fe200078e0a14 */
[----:B------:R-:W-:Y:S01]  /*0540*/  ISETP.GT.U32.AND P3, PT, R12, R27, PT ;  /* 0x0000001b0c00720c */ /* 0x000fe20003f64070 */
[----:B------:R-:W-:Y:S02]  /*0550*/  @!P2 IMAD.IADD R25, R25, 0x1, -R20 ;  /* 0x000000011919a824 */ /* 0x000fe400078e0a14 */
[----:B------:R-:W-:Y:S02]  /*0560*/  @!P5 IADD3 R16, -R16, RZ, RZ ;  /* 0x000000ff1010d210 */ /* 0x000fe40007ffe1ff */
[----:B------:R-:W-:-:S02]  /*0570*/  ISETP.GE.U32.AND P4, PT, R23, R12, PT ;  /* 0x0000000c1700720c */ /* 0x000fc40003f86070 */
[----:B------:R-:W-:Y:S02]  /*0580*/  ISETP.GE.U32.AND P5, PT, R25, R12, PT ;  /* 0x0000000c1900720c */ /* 0x000fe40003fa6070 */
[-C--:B------:R-:W-:Y:S01]  /*0590*/  LOP3.LUT R22, R17, R2.reuse, RZ, 0x3c, !PT ;  /* 0x0000000211167212 */ /* 0x080fe200078e3cff */
[----:B------:R-:W-:Y:S01]  /*05a0*/  @!P6 VIADD R21, R21, 0x1 ;  /* 0x000000011515e836 */ /* 0x000fe20000000000 */
[----:B------:R-:W-:Y:S02]  /*05b0*/  @!P2 IADD3 R18, R18, 0x1, RZ ;  /* 0x000000011212a810 */ /* 0x000fe40007ffe0ff */
[----:B------:R-:W-:Y:S01]  /*05c0*/  @!P3 IMAD.IADD R27, R27, 0x1, -R20 ;  /* 0x000000011b1bb824 */ /* 0x000fe200078e0a14 */
[----:B------:R-:W-:Y:S02]  /*05d0*/  ISETP.GE.AND P6, PT, R22, RZ, PT ;  /* 0x000000ff1600720c */ /* 0x000fe40003fc6270 */
[----:B------:R-:W-:Y:S02]  /*05e0*/  LOP3.LUT R22, R9, R2, RZ, 0x3c, !PT ;  /* 0x0000000209167212 */ /* 0x000fe400078e3cff */
[----:B------:R-:W-:Y:S01]  /*05f0*/  @P4 VIADD R21, R21, 0x1 ;  /* 0x0000000115154836 */ /* 0x000fe20000000000 */
[----:B------:R-:W-:Y:S01]  /*0600*/  ISETP.GE.U32.AND P4, PT, R27, R12, PT ;  /* 0x0000000c1b00720c */ /* 0x000fe20003f86070 */
[----:B------:R-:W-:Y:S01]  /*0610*/  @P5 VIADD R18, R18, 0x1 ;  /* 0x0000000112125836 */ /* 0x000fe20000000000 */
[----:B------:R-:W-:Y:S01]  /*0620*/  LOP3.LUT R23, R5, R2, RZ, 0x3c, !PT ;  /* 0x0000000205177212 */ /* 0x000fe200078e3cff */
[----:B------:R-:W-:Y:S01]  /*0630*/  @!P3 VIADD R19, R19, 0x1 ;  /* 0x000000011313b836 */ /* 0x000fe20000000000 */
[----:B------:R-:W-:-:S02]  /*0640*/  ISETP.GE.AND P5, PT, R22, RZ, PT ;  /* 0x000000ff1600720c */ /* 0x000fc40003fa6270 */
[----:B------:R-:W-:Y:S01]  /*0650*/  ISETP.GE.AND P3, PT, R23, RZ, PT ;  /* 0x000000ff1700720c */ /* 0x000fe20003f66270 */
[----:B------:R-:W0:Y:S01]  /*0660*/  S2UR UR7, SR_CgaCtaId ;  /* 0x00000000000779c3 */ /* 0x000e220000008800 */
[----:B------:R-:W-:Y:S02]  /*0670*/  ISETP.NE.AND P2, PT, R2, RZ, PT ;  /* 0x000000ff0200720c */ /* 0x000fe40003f45270 */
[----:B------:R-:W-:Y:S01]  /*0680*/  LOP3.LUT R20, RZ, R2, RZ, 0x33, !PT ;  /* 0x00000002ff147212 */ /* 0x000fe200078e33ff */
[----:B------:R-:W-:Y:S02]  /*0690*/  @!P6 IMAD.MOV R21, RZ, RZ, -R21 ;  /* 0x000000ffff15e224 */ /* 0x000fe400078e0a15 */
[----:B------:R-:W-:Y:S01]  /*06a0*/  IMAD.MOV.U32 R23, RZ, RZ, R18 ;  /* 0x000000ffff177224 */ /* 0x000fe200078e0012 */
[C---:B------:R-:W-:Y:S02]  /*06b0*/  SEL R16, R20.reuse, R16, !P2 ;  /* 0x0000001014107207 */ /* 0x040fe40005000000 */
[----:B------:R-:W-:Y:S01]  /*06c0*/  @P4 IADD3 R19, R19, 0x1, RZ ;  /* 0x0000000113134810 */ /* 0x000fe20007ffe0ff */
[----:B------:R-:W-:Y:S01]  /*06d0*/  @!P5 IMAD.MOV R23, RZ, RZ, -R23 ;  /* 0x000000ffff17d224 */ /* 0x000fe200078e0a17 */
[----:B------:R-:W-:Y:S01]  /*06e0*/  SEL R18, R20, R21, !P2 ;  /* 0x0000001514127207 */ /* 0x000fe20005000000 */
[----:B------:R-:W-:Y:S01]  /*06f0*/  IMAD.MOV R22, RZ, RZ, -R16 ;  /* 0x000000ffff167224 */ /* 0x000fe200078e0a10 */
[----:B------:R-:W-:-:S03]  /*0700*/  @!P3 IADD3 R19, -R19, RZ, RZ ;  /* 0x000000ff1313b210 */ /* 0x000fc60007ffe1ff */
[----:B------:R-:W-:Y:S01]  /*0710*/  IMAD R3, R2, R22, R3 ;  /* 0x0000001602037224 */ /* 0x000fe200078e0203 */
[C---:B------:R-:W-:Y:S01]  /*0720*/  SEL R22, R20.reuse, R23, !P2 ;  /* 0x0000001714167207 */ /* 0x040fe20005000000 */
[----:B------:R-:W-:Y:S01]  /*0730*/  IMAD.MOV R21, RZ, RZ, -R18 ;  /* 0x000000ffff157224 */ /* 0x000fe200078e0a12 */
[----:B------:R-:W-:-:S03]  /*0740*/  SEL R20, R20, R19, !P2 ;  /* 0x0000001314147207 */ /* 0x000fc60005000000 */
[C---:B------:R-:W-:Y:S02]  /*0750*/  IMAD R17, R2.reuse, R21, R17 ;  /* 0x0000001502117224 */ /* 0x040fe400078e0211 */
[----:B------:R-:W-:Y:S02]  /*0760*/  IMAD.MOV R19, RZ, RZ, -R22 ;  /* 0x000000ffff137224 */ /* 0x000fe400078e0a16 */
[----:B------:R-:W-:Y:S01]  /*0770*/  IMAD.MOV R21, RZ, RZ, -R20 ;  /* 0x000000ffff157224 */ /* 0x000fe200078e0a14 */
[----:B------:R-:W-:Y:S01]  /*0780*/  UMOV UR6, 0x400 ;  /* 0x0000040000067882 */ /* 0x000fe20000000000 */
[C---:B------:R-:W-:Y:S01]  /*0790*/  IMAD R9, R2.reuse, R19, R9 ;  /* 0x0000001302097224 */ /* 0x040fe200078e0209 */
[----:B0-----:R-:W-:Y:S01]  /*07a0*/  ULEA UR6, UR7, UR6, 0x18 ;  /* 0x0000000607067291 */ /* 0x001fe2000f8ec03f */
[----:B------:R-:W-:Y:S02]  /*07b0*/  IMAD R19, R2, R21, R5 ;  /* 0x0000001502137224 */ /* 0x000fe400078e0205 */
[----:B------:R-:W-:-:S02]  /*07c0*/  IMAD R3, R7, R16, R3 ;  /* 0x0000001007037224 */ /* 0x000fc400078e0203 */
[C---:B------:R-:W-:Y:S02]  /*07d0*/  IMAD R17, R7.reuse, R18, R17 ;  /* 0x0000001207117224 */ /* 0x040fe400078e0211 */
[C---:B------:R-:W-:Y:S02]  /*07e0*/  IMAD R22, R7.reuse, R22, R9 ;  /* 0x0000001607167224 */ /* 0x040fe400078e0209 */
[----:B------:R-:W-:Y:S01]  /*07f0*/  IMAD R19, R7, R20, R19 ;  /* 0x0000001407137224 */ /* 0x000fe200078e0213 */
[----:B------:R-:W-:Y:S02]  /*0800*/  LEA R9, R3, UR6, 0x2 ;  /* 0x0000000603097c11 */ /* 0x000fe4000f8e10ff */
[----:B------:R-:W-:Y:S02]  /*0810*/  LEA R16, R17, UR6, 0x2 ;  /* 0x0000000611107c11 */ /* 0x000fe4000f8e10ff */
[----:B------:R-:W-:Y:S02]  /*0820*/  LEA R22, R22, UR6, 0x2 ;  /* 0x0000000616167c11 */ /* 0x000fe4000f8e10ff */
[----:B------:R-:W-:-:S02]  /*0830*/  LEA R19, R19, UR6, 0x2 ;  /* 0x0000000613137c11 */ /* 0x000fc4000f8e10ff */
[----:B------:R-:W-:-:S05]  /*0840*/  IADD3 R11, R11, -0x4, RZ ;  /* 0xfffffffc0b0b7810 */ /* 0x000fca0007ffe0ff */
[----:B------:R-:W-:-:S05]  /*0850*/  IMAD.IADD R3, R11, 0x1, R2 ;  /* 0x000000010b037824 */ /* 0x000fca00078e0202 */
[----:B------:R-:W-:Y:S01]  /*0860*/  ISETP.NE.AND P2, PT, R3, RZ, PT ;  /* 0x000000ff0300720c */ /* 0x000fe20003f45270 */
[----:B------:R-:W-:Y:S01]  /*0870*/  IMAD.IADD R3, R5, 0x1, R10 ;  /* 0x0000000105037824 */ /* 0x000fe200078e020a */
[----:B--2---:R0:W-:Y:S04]  /*0880*/  STS [R9], R14 ;  /* 0x0000000e09007388 */ /* 0x0041e80000000800 */
[----:B---3--:R0:W-:Y:S04]  /*0890*/  STS [R16], R13 ;  /* 0x0000000d10007388 */ /* 0x0081e80000000800 */
[----:B----4-:R0:W-:Y:S04]  /*08a0*/  STS [R22], R15 ;  /* 0x0000000f16007388 */ /* 0x0101e80000000800 */
[----:B------:R0:W-:Y:S01]  /*08b0*/  STS [R19], R8 ;  /* 0x0000000813007388 */ /* 0x0001e20000000800 */
[----:B------:R-:W-:Y:S05]  /*08c0*/  @P2 BRA `(.L_x_53) ;  /* 0xfffffff800542947 */ /* 0x000fea000383ffff */
.L_x_52:
        /* <DEDUP_REMOVED lines=11> */
[----:B------:R-:W-:Y:S01]  /*0980*/  LEA.HI.X R15, R15, UR13, R4, 0x2, P2 ;  /* 0x0000000d0f0f7c11 */ /* 0x000fe200090f1404 */
[----:B------:R-:W-:Y:S02]  /*0990*/  IMAD.MOV.U32 R4, RZ, RZ, RZ ;  /* 0x000000ffff047224 */ /* 0x000fe400078e00ff */
[----:B------:R-:W3:Y:S01]  /*09a0*/  LDC R10, c[0x0][0x230] ;  /* 0x00008c00ff0a7b82 */ /* 0x000ee20000000800 */
[----:B-1----:R-:W1:Y:S01]  /*09b0*/  MUFU.RCP R11, R11 ;  /* 0x0000000b000b7308 */ /* 0x002e620000001000 */
[----:B0-----:R-:W-:Y:S01]  /*09c0*/  ULEA UR6, UR7, UR6, 0x18 ;  /* 0x0000000607067291 */ /* 0x001fe2000f8ec03f */
[----:B-1----:R-:W-:-:S06]  /*09d0*/  VIADD R5, R11, 0xffffffe ;  /* 0x0ffffffe0b057836 */ /* 0x002fcc0000000000 */
[----:B------:R-:W0:Y:S02]  /*09e0*/  F2I.FTZ.U32.TRUNC.NTZ R5, R5 ;  /* 0x0000000500057305 */ /* 0x000e24000021f000 */
[----:B0-----:R-:W-:-:S05]  /*09f0*/  IADD3 R13, RZ, -R5, RZ ;  /* 0x80000005ff0d7210 */ /* 0x001fca0007ffe0ff */
[----:B------:R-:W-:-:S04]  /*0a00*/  IMAD R11, R13, R8, RZ ;  /* 0x000000080d0b7224 */ /* 0x000fc800078e02ff */
[----:B------:R-:W-:Y:S01]  /*0a10*/  IMAD.HI.U32 R12, R5, R11, R4 ;  /* 0x0000000b050c7227 */ /* 0x000fe200078e0004 */
[----:B--23--:R-:W-:-:S07]  /*0a20*/  LOP3.LUT R11, RZ, R2, RZ, 0x33, !PT ;  /* 0x00000002ff0b7212 */ /* 0x00cfce00078e33ff */
.L_x_54:
[----:B------:R-:W-:Y:S02]  /*0a30*/  IMAD.MOV.U32 R4, RZ, RZ, R14 ;  /* 0x000000ffff047224 */ /* 0x000fe400078e000e */
[----:B------:R-:W-:-:S05]  /*0a40*/  IMAD.MOV.U32 R5, RZ, RZ, R15 ;  /* 0x000000ffff057224 */ /* 0x000fca00078e000f */
[----:B---3--:R0:W2:Y:S01]  /*0a50*/  LDG.E R16, desc[UR8][R4.64] ;  /* 0x0000000804107981 */ /* 0x0080a2000c1e1900 */
[----:B------:R-:W-:Y:S01]  /*0a60*/  IABS R15, R3 ;  /* 0x00000003000f7213 */ /* 0x000fe20000000000 */
[----:B------:R-:W-:Y:S01]  /*0a70*/  VIADD R6, R6, 0xffffffff ;  /* 0xffffffff06067836 */ /* 0x000fe20000000000 */
[----:B------:R-:W-:-:S03]  /*0a80*/  MOV R2, R9 ;  /* 0x0000000900027202 */ /* 0x000fc60000000f00 */
[----:B------:R-:W-:Y:S01]  /*0a90*/  IMAD.HI.U32 R13, R12, R15, RZ ;  /* 0x0000000f0c0d7227 */ /* 0x000fe200078e00ff */
[----:B------:R-:W-:-:S03]  /*0aa0*/  IABS R18, R2 ;  /* 0x0000000200127213 */ /* 0x000fc60000000000 */
[----:B------:R-:W-:Y:S02]  /*0ab0*/  IMAD.MOV R14, RZ, RZ, -R13 ;  /* 0x000000ffff0e7224 */ /* 0x000fe400078e0a0d */
[----:B0-----:R-:W-:-:S04]  /*0ac0*/  IMAD.WIDE R4, R10, 0x4, R4 ;  /* 0x000000040a047825 */ /* 0x001fc800078e0204 */
[----:B------:R-:W-:Y:S01]  /*0ad0*/  IMAD R15, R18, R14, R15 ;  /* 0x0000000e120f7224 */ /* 0x000fe200078e020f */
[----:B------:R-:W-:-:S04]  /*0ae0*/  LOP3.LUT R14, R3, R2, RZ, 0x3c, !PT ;  /* 0x00000002030e7212 */ /* 0x000fc800078e3cff */
[----:B------:R-:W-:Y:S02]  /*0af0*/  ISETP.GT.U32.AND P3, PT, R8, R15, PT ;  /* 0x0000000f0800720c */ /* 0x000fe40003f64070 */
[----:B------:R-:W-:-:S11]  /*0b00*/  ISETP.GE.AND P4, PT, R14, RZ, PT ;  /* 0x000000ff0e00720c */ /* 0x000fd60003f86270 */
[----:B------:R-:W-:Y:S02]  /*0b10*/  @!P3 IMAD.IADD R15, R15, 0x1, -R18 ;  /* 0x000000010f0fb824 */ /* 0x000fe400078e0a12 */
[----:B------:R-:W-:-:S03]  /*0b20*/  @!P3 VIADD R13, R13, 0x1 ;  /* 0x000000010d0db836 */ /* 0x000fc60000000000 */
[----:B------:R-:W-:Y:S01]  /*0b30*/  ISETP.GE.U32.AND P2, PT, R15, R8, PT ;  /* 0x000000080f00720c */ /* 0x000fe20003f46070 */
[----:B------:R-:W-:-:S12]  /*0b40*/  IMAD.MOV.U32 R15, RZ, RZ, R5 ;  /* 0x000000ffff0f7224 */ /* 0x000fd800078e0005 */
[----:B------:R-:W-:Y:S02]  /*0b50*/  @P2 IADD3 R13, R13, 0x1, RZ ;  /* 0x000000010d0d2810 */ /* 0x000fe40007ffe0ff */
[----:B------:R-:W-:-:S03]  /*0b60*/  ISETP.NE.AND P2, PT, R6, RZ, PT ;  /* 0x000000ff0600720c */ /* 0x000fc60003f45270 */
[----:B------:R-:W-:-:S05]  /*0b70*/  @!P4 IMAD.MOV R13, RZ, RZ, -R13 ;  /* 0x000000ffff0dc224 */ /* 0x000fca00078e0a0d */
[----:B------:R-:W-:-:S05]  /*0b80*/  SEL R14, R11, R13, !P1 ;  /* 0x0000000d0b0e7207 */ /* 0x000fca0004800000 */
[----:B------:R-:W-:-:S04]  /*0b90*/  IMAD.MOV R13, RZ, RZ, -R14 ;  /* 0x000000ffff0d7224 */ /* 0x000fc800078e0a0e */
[----:B------:R-:W-:Y:S02]  /*0ba0*/  IMAD R13, R2, R13, R3 ;  /* 0x0000000d020d7224 */ /* 0x000fe400078e0203 */
[----:B------:R-:W-:Y:S02]  /*0bb0*/  IMAD.IADD R3, R3, 0x1, R10 ;  /* 0x0000000103037824 */ /* 0x000fe400078e020a */
[----:B------:R-:W-:Y:S01]  /*0bc0*/  IMAD R13, R7, R14, R13 ;  /* 0x0000000e070d7224 */ /* 0x000fe200078e020d */
[----:B------:R-:W-:-:S04]  /*0bd0*/  MOV R14, R4 ;  /* 0x00000004000e7202 */ /* 0x000fc80000000f00 */
[----:B------:R-:W-:-:S05]  /*0be0*/  LEA R13, R13, UR6, 0x2 ;  /* 0x000000060d0d7c11 */ /* 0x000fca000f8e10ff */
[----:B--2---:R3:W-:Y:S01]  /*0bf0*/  STS [R13], R16 ;  /* 0x000000100d007388 */ /* 0x0047e20000000800 */
[----:B------:R-:W-:Y:S05]  /*0c00*/  @P2 BRA `(.L_x_54) ;  /* 0xfffffffc00882947 */ /* 0x000fea000383ffff */
.L_x_51:
[----:B------:R-:W-:Y:S01]  /*0c10*/  BAR.SYNC.DEFER_BLOCKING 0x0 ;  /* 0x0000000000007b1d */ /* 0x000fe20000010000 */
[----:B-1----:R-:W-:-:S07]  /*0c20*/  VIADD R3, R0, UR4 ;  /* 0x0000000400037c36 */ /* 0x002fce0008000000 */
[----:B------:R-:W1:Y:S01]  /*0c30*/  LDC R4, c[0x0][0x230] ;  /* 0x00008c00ff047b82 */ /* 0x000e620000000800 */
[----:B--2---:R-:W-:Y:S05]  /*0c40*/  @!P0 EXIT ;  /* 0x000000000000894d */ /* 0x004fea0003800000 */
[----:B------:R-:W-:Y:S01]  /*0c50*/  IADD3 R5, R2, -0x1, RZ ;  /* 0xffffffff02057810 */ /* 0x000fe20007ffe0ff */
[----:B-1----:R-:W-:Y:S01]  /*0c60*/  IMAD R3, R4, UR10, R3 ;  /* 0x0000000a04037c24 */ /* 0x002fe2000f8e0203 */
[----:B------:R-:W-:Y:S01]  /*0c70*/  UMOV UR4, URZ ;  /* 0x0000003f00047c82 */ /* 0x000fe20008000000 */
[----:B------:R-:W-:Y:S01]  /*0c80*/  IMAD.MOV.U32 R20, RZ, RZ, RZ ;  /* 0x000000ffff147224 */ /* 0x000fe200078e00ff */
[----:B------:R-:W-:Y:S02]  /*0c90*/  ISETP.GE.U32.AND P0, PT, R5, 0x3, PT ;  /* 0x000000030500780c */ /* 0x000fe40003f06070 */
[----:B------:R-:W-:Y:S02]  /*0ca0*/  LOP3.LUT R5, R2, 0x3, RZ, 0xc0, !PT ;  /* 0x0000000302057812 */ /* 0x000fe400078ec0ff */
[----:B------:R-:W-:-:S09]  /*0cb0*/  SHF.R.S32.HI R6, RZ, 0x1f, R3 ;  /* 0x0000001fff067819 */ /* 0x000fd20000011403 */
[----:B------:R-:W-:Y:S05]  /*0cc0*/  @!P0 BRA `(.L_x_55) ;  /* 0x0000000800788947 */ /* 0x000fea0003800000 */
[----:B------:R-:W1:Y:S01]  /*0cd0*/  S2UR UR6, SR_CgaCtaId ;  /* 0x00000000000679c3 */ /* 0x000e620000008800 */
[C---:B------:R-:W-:Y:S01]  /*0ce0*/  IMAD.IADD R4, R2.reuse, 0x1, -R5 ;  /* 0x0000000102047824 */ /* 0x040fe200078e0a05 */
[----:B------:R-:W-:Y:S01]  /*0cf0*/  UMOV UR5, 0x400 ;  /* 0x0000040000057882 */ /* 0x000fe20000000000 */
[----:B0-----:R-:W-:Y:S01]  /*0d00*/  VIADD R9, R2, 0x1 ;  /* 0x0000000102097836 */ /* 0x001fe20000000000 */
[----:B------:R-:W-:Y:S01]  /*0d10*/  ULDC.64 UR10, c[0x0][0x210] ;  /* 0x00008400000a7ab9 */ /* 0x000fe20000000a00 */
[----:B------:R-:W-:Y:S01]  /*0d20*/  HFMA2.MMA R20, -RZ, RZ, 0, 0 ;  /* 0x00000000ff147435 */ /* 0x000fe200000001ff */
[----:B------:R-:W-:Y:S01]  /*0d30*/  ISETP.GT.AND P0, PT, R4, RZ, PT ;  /* 0x000000ff0400720c */ /* 0x000fe20003f04270 */
[----:B------:R-:W-:Y:S01]  /*0d40*/  IMAD R8, R9, R0, RZ ;  /* 0x0000000009087224 */ /* 0x000fe200078e02ff */
[----:B------:R-:W0:Y:S01]  /*0d50*/  LDC R7, c[0x0][0x22c] ;  /* 0x00008b00ff077b82 */ /* 0x000e220000000800 */
[----:B-1----:R-:W-:-:S06]  /*0d60*/  ULEA UR5, UR6, UR5, 0x18 ;  /* 0x0000000506057291 */ /* 0x002fcc000f8ec03f */
[----:B------:R-:W-:-:S05]  /*0d70*/  LEA R8, R8, UR5, 0x2 ;  /* 0x0000000508087c11 */ /* 0x000fca000f8e10ff */
[----:B------:R-:W-:Y:S01]  /*0d80*/  VIADD R8, R8, 0x8 ;  /* 0x0000000808087836 */ /* 0x000fe20000000000 */
[----:B------:R-:W-:Y:S06]  /*0d90*/  @!P0 BRA `(.L_x_56) ;  /* 0x0000000400ec8947 */ /* 0x000fec0003800000 */
[----:B------:R-:W-:Y:S02]  /*0da0*/  ISETP.GT.AND P1, PT, R4, 0xc, PT ;  /* 0x0000000c0400780c */ /* 0x000fe40003f24270 */
[----:B------:R-:W-:-:S11]  /*0db0*/  PLOP3.LUT P0, PT, PT, PT, PT, 0x80, 0x0 ;  /* 0x000000000000781c */ /* 0x000fd60003f0f070 */
[----:B------:R-:W-:Y:S05]  /*0dc0*/  @!P1 BRA `(.L_x_57) ;  /* 0x0000000400309947 */ /* 0x000fea0003800000 */
[----:B------:R-:W1:Y:S01]  /*0dd0*/  LDC R9, c[0x0][0x22c] ;  /* 0x00008b00ff097b82 */ /* 0x000e620000000800 */
[----:B------:R-:W-:Y:S01]  /*0de0*/  PLOP3.LUT P0, PT, PT, PT, PT, 0x8, 0x0 ;  /* 0x000000000000781c */ /* 0x000fe20003f0e170 */
[----:B------:R-:W-:-:S12]  /*0df0*/  ULDC.64 UR6, c[0x0][0x210] ;  /* 0x0000840000067ab9 */ /* 0x000fd80000000a00 */
.L_x_58:
[----:B--2---:R-:W2:Y:S01]  /*0e00*/  LDS R19, [R8+-0x8] ;  /* 0xfffff80008137984 */ /* 0x004ea20000000800 */
[----:B------:R-:W-:Y:S01]  /*0e10*/  IADD3 R12, P1, R3, R20, RZ ;  /* 0x00000014030c7210 */ /* 0x000fe20007f3e0ff */
[C---:B-1----:R-:W-:Y:S01]  /*0e20*/  IMAD R10, R9.reuse, 0x2, R20 ;  /* 0x00000002090a7824 */ /* 0x042fe200078e0214 */
[----:B------:R-:W-:Y:S01]  /*0e30*/  IADD3 R4, R4, -0x10, RZ ;  /* 0xfffffff004047810 */ /* 0x000fe20007ffe0ff */
[----:B------:R-:W1:Y:S01]  /*0e40*/  LDS R11, [R8+-0x4] ;  /* 0xfffffc00080b7984 */ /* 0x000e620000000800 */
[----:B---3--:R-:W-:Y:S01]  /*0e50*/  LEA.HI.X.SX32 R13, R20, R6, 0x1, P1 ;  /* 0x00000006140d7211 */ /* 0x008fe200008f0eff */
[----:B------:R-:W-:Y:S01]  /*0e60*/  IMAD R29, R9, 0x2, R10 ;  /* 0x00000002091d7824 */ /* 0x000fe200078e020a */
[C---:B------:R-:W-:Y:S01]  /*0e70*/  LEA R26, P1, R12.reuse, UR6, 0x2 ;  /* 0x000000060c1a7c11 */ /* 0x040fe2000f8210ff */
[----:B------:R-:W3:Y:S01]  /*0e80*/  LDS R15, [R8] ;  /* 0x00000000080f7984 */ /* 0x000ee20000000800 */
[----:B------:R-:W-:Y:S02]  /*0e90*/  UIADD3 UR4, UR4, 0x10, URZ ;  /* 0x0000001004047890 */ /* 0x000fe4000fffe03f */
[----:B------:R-:W-:Y:S01]  /*0ea0*/  LEA.HI.X R27, R12, UR7, R13, 0x2, P1 ;  /* 0x000000070c1b7c11 */ /* 0x000fe200088f140d */
[----:B------:R-:W4:Y:S01]  /*0eb0*/  LDS R14, [R8+0x4] ;  /* 0x00000400080e7984 */ /* 0x000f220000000800 */
[----:B------:R-:W-:-:S03]  /*0ec0*/  IADD3 R10, P1, R3, R29, RZ ;  /* 0x0000001d030a7210 */ /* 0x000fc60007f3e0ff */
[----:B------:R-:W5:Y:S01]  /*0ed0*/  LDS R28, [R8+0x8] ;  /* 0x00000800081c7984 */ /* 0x000f620000000800 */
[----:B------:R-:W-:Y:S01]  /*0ee0*/  IMAD.WIDE R24, R9, 0x4, R26 ;  /* 0x0000000409187825 */ /* 0x000fe200078e021a */
[----:B------:R-:W-:Y:S02]  /*0ef0*/  LEA.HI.X.SX32 R13, R29, R6, 0x1, P1 ;  /* 0x000000061d0d7211 */ /* 0x000fe400008f0eff */
[----:B------:R-:W0:Y:S01]  /*0f00*/  LDS R16, [R8+0xc] ;  /* 0x00000c0008107984 */ /* 0x000e220000000800 */
[C---:B------:R-:W-:Y:S01]  /*0f10*/  LEA R12, P1, R10.reuse, UR6, 0x2 ;  /* 0x000000060a0c7c11 */ /* 0x040fe2000f8210ff */
[C---:B------:R-:W-:Y:S02]  /*0f20*/  IMAD.WIDE R22, R9.reuse, 0x4, R24 ;  /* 0x0000000409167825 */ /* 0x040fe400078e0218 */
[----:B------:R-:W0:Y:S01]  /*0f30*/  LDS R18, [R8+0x10] ;  /* 0x0000100008127984 */ /* 0x000e220000000800 */
[----:B------:R-:W-:Y:S02]  /*0f40*/  LEA.HI.X R13, R10, UR7, R13, 0x2, P1 ;  /* 0x000000070a0d7c11 */ /* 0x000fe400088f140d */
[C---:B------:R-:W-:Y:S01]  /*0f50*/  LEA R29, R9.reuse, R29, 0x1 ;  /* 0x0000001d091d7211 */ /* 0x040fe200078e08ff */
[----:B------:R-:W0:Y:S01]  /*0f60*/  LDS R17, [R8+0x14] ;  /* 0x0000140008117984 */ /* 0x000e220000000800 */
[----:B------:R-:W-:-:S03]  /*0f70*/  IMAD.WIDE R20, R9, 0x4, R22 ;  /* 0x0000000409147825 */ /* 0x000fc600078e0216 */
[----:B--2---:R-:W-:Y:S04]  /*0f80*/  STG.E desc[UR8][R26.64], R19 ;  /* 0x000000131a007986 */ /* 0x004fe8000c101908 */
[----:B------:R-:W2:Y:S04]  /*0f90*/  LDS R19, [R8+0x18] ;  /* 0x0000180008137984 */ /* 0x000ea80000000800 */
[----:B-1----:R1:W-:Y:S04]  /*0fa0*/  STG.E desc[UR8][R24.64], R11 ;  /* 0x0000000b18007986 */ /* 0x0023e8000c101908 */
[----:B---3--:R-:W-:Y:S04]  /*0fb0*/  STG.E desc[UR8][R22.64], R15 ;  /* 0x0000000f16007986 */ /* 0x008fe8000c101908 */
[----:B----4-:R3:W-:Y:S01]  /*0fc0*/  STG.E desc[UR8][R20.64], R14 ;  /* 0x0000000e14007986 */ /* 0x0107e2000c101908 */
[----:B-1----:R-:W-:-:S03]  /*0fd0*/  IMAD.WIDE R10, R9, 0x4, R12 ;  /* 0x00000004090a7825 */ /* 0x002fc600078e020c */
[----:B-----5:R-:W-:Y:S04]  /*0fe0*/  STG.E desc[UR8][R12.64], R28 ;  /* 0x0000001c0c007986 */ /* 0x020fe8000c101908 */
[----:B------:R-:W1:Y:S01]  /*0ff0*/  LDS R28, [R8+0x1c] ;  /* 0x00001c00081c7984 */ /* 0x000e620000000800 */
[----:B---3--:R-:W-:-:S03]  /*1000*/  IMAD.WIDE R14, R9, 0x4, R10 ;  /* 0x00000004090e7825 */ /* 0x008fc600078e020a */
[----:B------:R-:W3:Y:S04]  /*1010*/  LDS R26, [R8+0x20] ;  /* 0x00002000081a7984 */ /* 0x000ee80000000800 */
[----:B------:R-:W4:Y:S04]  /*1020*/  LDS R24, [R8+0x24] ;  /* 0x0000240008187984 */ /* 0x000f280000000800 */
[----:B0-----:R0:W-:Y:S04]  /*1030*/  STG.E desc[UR8][R10.64], R16 ;  /* 0x000000100a007986 */ /* 0x0011e8000c101908 */
[----:B------:R-:W-:Y:S04]  /*1040*/  LDS R27, [R8+0x2c] ;  /* 0x00002c00081b7984 */ /* 0x000fe80000000800 */
[----:B------:R-:W-:Y:S01]  /*1050*/  LDS R25, [R8+0x30] ;  /* 0x0000300008197984 */ /* 0x000fe20000000800 */
[----:B0-----:R-:W-:-:S03]  /*1060*/  IMAD R10, R9, 0x2, R29 ;  /* 0x00000002090a7824 */ /* 0x001fc600078e021d */
[----:B------:R-:W-:Y:S01]  /*1070*/  LDS R21, [R8+0x34] ;  /* 0x0000340008157984 */ /* 0x000fe20000000800 */
[----:B------:R-:W-:-:S03]  /*1080*/  IMAD R20, R9, 0x2, R10 ;  /* 0x0000000209147824 */ /* 0x000fc600078e020a */
[----:B------:R0:W5:Y:S01]  /*1090*/  LDS R29, [R8+0x28] ;  /* 0x00002800081d7984 */ /* 0x0001620000000800 */
[----:B------:R-:W-:Y:S01]  /*10a0*/  IADD3 R22, P1, R3, R10, RZ ;  /* 0x0000000a03167210 */ /* 0x000fe20007f3e0ff */
[----:B------:R-:W-:Y:S02]  /*10b0*/  IMAD R20, R9, 0x2, R20 ;  /* 0x0000000209147824 */ /* 0x000fe400078e0214 */
[----:B------:R2:W-:Y:S01]  /*10c0*/  STG.E desc[UR8][R14.64], R18 ;  /* 0x000000120e007986 */ /* 0x0005e2000c101908 */
[----:B------:R-:W-:Y:S02]  /*10d0*/  LEA.HI.X.SX32 R13, R10, R6, 0x1, P1 ;  /* 0x000000060a0d7211 */ /* 0x000fe400008f0eff */
[----:B------:R-:W-:Y:S01]  /*10e0*/  LEA R12, P1, R22, UR6, 0x2 ;  /* 0x00000006160c7c11 */ /* 0x000fe2000f8210ff */
[----:B0-----:R-:W-:Y:S01]  /*10f0*/  VIADD R8, R8, 0x40 ;  /* 0x0000004008087836 */ /* 0x001fe20000000000 */
[----:B------:R-:W-:Y:S02]  /*1100*/  IADD3 R11, P2, R3, R20, RZ ;  /* 0x00000014030b7210 */ /* 0x000fe40007f5e0ff */
[----:B------:R-:W-:-:S02]  /*1110*/  LEA.HI.X R13, R22, UR7, R13, 0x2, P1 ;  /* 0x00000007160d7c11 */ /* 0x000fc400088f140d */
[----:B------:R-:W-:Y:S01]  /*1120*/  LEA.HI.X.SX32 R16, R20, R6, 0x1, P2 ;  /* 0x0000000614107211 */ /* 0x000fe200010f0eff */
[----:B------:R-:W-:Y:S01]  /*1130*/  IMAD R20, R9, 0x2, R20 ;  /* 0x0000000209147824 */ /* 0x000fe200078e0214 */
[----:B------:R-:W-:Y:S01]  /*1140*/  LEA R10, P1, R11, UR6, 0x2 ;  /* 0x000000060b0a7c11 */ /* 0x000fe2000f8210ff */
[----:B--2---:R-:W-:-:S03]  /*1150*/  IMAD.WIDE R14, R9, 0x4, R14 ;  /* 0x00000004090e7825 */ /* 0x004fc600078e020e */
[----:B------:R-:W-:Y:S01]  /*1160*/  LEA.HI.X R11, R11, UR7, R16, 0x2, P1 ;  /* 0x000000070b0b7c11 */ /* 0x000fe200088f1410 */
[C---:B------:R-:W-:Y:S01]  /*1170*/  IMAD.WIDE R22, R9.reuse, 0x4, R12 ;  /* 0x0000000409167825 */ /* 0x040fe200078e020c */
[----:B------:R0:W-:Y:S01]  /*1180*/  STG.E desc[UR8][R14.64], R17 ;  /* 0x000000110e007986 */ /* 0x0001e2000c101908 */
[----:B------:R-:W-:Y:S02]  /*1190*/  ISETP.GT.AND P1, PT, R4, 0xc, PT ;  /* 0x0000000c0400780c */ /* 0x000fe40003f24270 */
[C---:B------:R-:W-:Y:S01]  /*11a0*/  IMAD R20, R9.reuse, 0x2, R20 ;  /* 0x0000000209147824 */ /* 0x040fe200078e0214 */
[----:B------:R2:W-:Y:S04]  /*11b0*/  STG.E desc[UR8][R12.64], R19 ;  /* 0x000000130c007986 */ /* 0x0005e8000c101908 */
[----:B-1----:R-:W-:Y:S01]  /*11c0*/  STG.E desc[UR8][R22.64], R28 ;  /* 0x0000001c16007986 */ /* 0x002fe2000c101908 */
[----:B0-----:R-:W-:-:S04]  /*11d0*/  IMAD.WIDE R14, R9, 0x4, R10 ;  /* 0x00000004090e7825 */ /* 0x001fc800078e020a */
[----:B--2---:R-:W-:-:S04]  /*11e0*/  IMAD.WIDE R12, R9, 0x4, R22 ;  /* 0x00000004090c7825 */ /* 0x004fc800078e0216 */
[C---:B------:R-:W-:Y:S01]  /*11f0*/  IMAD.WIDE R18, R9.reuse, 0x4, R14 ;  /* 0x0000000409127825 */ /* 0x040fe200078e020e */
[----:B---3--:R-:W-:Y:S03]  /*1200*/  STG.E desc[UR8][R12.64], R26 ;  /* 0x0000001a0c007986 */ /* 0x008fe6000c101908 */
[----:B------:R-:W-:-:S05]  /*1210*/  IMAD.WIDE R16, R9, 0x4, R12 ;  /* 0x0000000409107825 */ /* 0x000fca00078e020c */
[----:B----4-:R0:W-:Y:S04]  /*1220*/  STG.E desc[UR8][R16.64], R24 ;  /* 0x0000001810007986 */ /* 0x0101e8000c101908 */
[----:B-----5:R2:W-:Y:S04]  /*1230*/  STG.E desc[UR8][R10.64], R29 ;  /* 0x0000001d0a007986 */ /* 0x0205e8000c101908 */
[----:B------:R2:W-:Y:S01]  /*1240*/  STG.E desc[UR8][R14.64], R27 ;  /* 0x0000001b0e007986 */ /* 0x0005e2000c101908 */
[----:B0-----:R-:W-:-:S03]  /*1250*/  IMAD.WIDE R16, R9, 0x4, R18 ;  /* 0x0000000409107825 */ /* 0x001fc600078e0212 */
[----:B------:R2:W-:Y:S04]  /*1260*/  STG.E desc[UR8][R18.64], R25 ;  /* 0x0000001912007986 */ /* 0x0005e8000c101908 */
[----:B------:R2:W-:Y:S01]  /*1270*/  STG.E desc[UR8][R16.64], R21 ;  /* 0x0000001510007986 */ /* 0x0005e2000c101908 */
[----:B------:R-:W-:Y:S05]  /*1280*/  @P1 BRA `(.L_x_58) ;  /* 0xfffffff800dc1947 */ /* 0x000fea000383ffff */
.L_x_57:
[----:B------:R-:W-:-:S13]  /*1290*/  ISETP.GT.AND P1, PT, R4, 0x4, PT ;  /* 0x000000040400780c */ /* 0x000fda0003f24270 */
[----:B------:R-:W-:Y:S05]  /*12a0*/  @!P1 BRA `(.L_x_59) ;  /* 0x0000000000a09947 */ /* 0x000fea0003800000 */
[----:B------:R-:W1:Y:S01]  /*12b0*/  LDC R9, c[0x0][0x22c] ;  /* 0x00008b00ff097b82 */ /* 0x000e620000000800 */
[----:B--2---:R-:W2:Y:S01]  /*12c0*/  LDS R15, [R8+-0x8] ;  /* 0xfffff800080f7984 */ /* 0x004ea20000000800 */
[----:B---3--:R-:W-:Y:S01]  /*12d0*/  IADD3 R13, P0, R3, R20, RZ ;  /* 0x00000014030d7210 */ /* 0x008fe20007f1e0ff */
[----:B------:R-:W-:Y:S01]  /*12e0*/  ULDC.64 UR6, c[0x0][0x210] ;  /* 0x0000840000067ab9 */ /* 0x000fe20000000a00 */
[----:B------:R-:W-:Y:S01]  /*12f0*/  IADD3 R4, R4, -0x8, RZ ;  /* 0xfffffff804047810 */ /* 0x000fe20007ffe0ff */
[----:B------:R-:W3:Y:S01]  /*1300*/  LDS R28, [R8+-0x4] ;  /* 0xfffffc00081c7984 */ /* 0x000ee20000000800 */
[----:B------:R-:W-:Y:S01]  /*1310*/  LEA.HI.X.SX32 R14, R20, R6, 0x1, P0 ;  /* 0x00000006140e7211 */ /* 0x000fe200000f0eff */
[----:B------:R-:W-:Y:S01]  /*1320*/  UIADD3 UR4, UR4, 0x8, URZ ;  /* 0x0000000804047890 */ /* 0x000fe2000fffe03f */
[C---:B------:R-:W-:Y:S01]  /*1330*/  LEA R12, P0, R13.reuse, UR6, 0x2 ;  /* 0x000000060d0c7c11 */ /* 0x040fe2000f8010ff */
[----:B------:R-:W4:Y:S03]  /*1340*/  LDS R26, [R8] ;  /* 0x00000000081a7984 */ /* 0x000f260000000800 */
[----:B------:R-:W-:Y:S01]  /*1350*/  LEA.HI.X R13, R13, UR7, R14, 0x2, P0 ;  /* 0x000000070d0d7c11 */ /* 0x000fe200080f140e */
[----:B------:R-:W5:Y:S04]  /*1360*/  LDS R24, [R8+0x4] ;  /* 0x0000040008187984 */ /* 0x000f680000000800 */
[----:B------:R-:W0:Y:S04]  /*1370*/  LDS R29, [R8+0x8] ;  /* 0x00000800081d7984 */ /* 0x000e280000000800 */
[----:B------:R-:W0:Y:S01]  /*1380*/  LDS R27, [R8+0xc] ;  /* 0x00000c00081b7984 */ /* 0x000e220000000800 */
[----:B-1----:R-:W-:-:S03]  /*1390*/  LEA R10, R9, R20, 0x1 ;  /* 0x00000014090a7211 */ /* 0x002fc600078e08ff */
[----:B------:R-:W1:Y:S01]  /*13a0*/  LDS R25, [R8+0x10] ;  /* 0x0000100008197984 */ /* 0x000e620000000800 */
[----:B------:R-:W-:-:S03]  /*13b0*/  IMAD.WIDE R22, R9, 0x4, R12 ;  /* 0x0000000409167825 */ /* 0x000fc600078e020c */
[----:B------:R2:W1:Y:S01]  /*13c0*/  LDS R21, [R8+0x14] ;  /* 0x0000140008157984 */ /* 0x0004620000000800 */
[----:B------:R-:W-:-:S05]  /*13d0*/  IMAD R20, R9, 0x2, R10 ;  /* 0x0000000209147824 */ /* 0x000fca00078e020a */
[----:B------:R-:W-:Y:S01]  /*13e0*/  IADD3 R11, P1, R3, R20, RZ ;  /* 0x00000014030b7210 */ /* 0x000fe20007f3e0ff */
[----:B--2---:R-:W-:-:S03]  /*13f0*/  VIADD R8, R8, 0x20 ;  /* 0x0000002008087836 */ /* 0x004fc60000000000 */
[----:B------:R-:W-:Y:S01]  /*1400*/  LEA.HI.X.SX32 R14, R20, R6, 0x1, P1 ;  /* 0x00000006140e7211 */ /* 0x000fe200008f0eff */
[----:B------:R-:W-:Y:S01]  /*1410*/  IMAD R20, R9, 0x2, R20 ;  /* 0x0000000209147824 */ /* 0x000fe200078e0214 */
[----:B------:R-:W-:Y:S01]  /*1420*/  LEA R10, P0, R11, UR6, 0x2 ;  /* 0x000000060b0a7c11 */ /* 0x000fe2000f8010ff */
[----:B------:R2:W-:Y:S02]  /*1430*/  STG.E desc[UR8][R12.64], R15 ;  /* 0x0000000f0c007986 */ /* 0x0005e4000c101908 */
[----:B------:R-:W-:Y:S01]  /*1440*/  IMAD R20, R9, 0x2, R20 ;  /* 0x0000000209147824 */ /* 0x000fe200078e0214 */
[----:B------:R-:W-:Y:S01]  /*1450*/  LEA.HI.X R11, R11, UR7, R14, 0x2, P0 ;  /* 0x000000070b0b7c11 */ /* 0x000fe200080f140e */
[----:B---3--:R-:W-:Y:S01]  /*1460*/  STG.E desc[UR8][R22.64], R28 ;  /* 0x0000001c16007986 */ /* 0x008fe2000c101908 */
[----:B------:R-:W-:Y:S01]  /*1470*/  PLOP3.LUT P0, PT, PT, PT, PT, 0x8, 0x0 ;  /* 0x000000000000781c */ /* 0x000fe20003f0e170 */
[----:B--2---:R-:W-:-:S04]  /*1480*/  IMAD.WIDE R12, R9, 0x4, R22 ;  /* 0x00000004090c7825 */ /* 0x004fc800078e0216 */
[C---:B------:R-:W-:Y:S01]  /*1490*/  IMAD.WIDE R14, R9.reuse, 0x4, R10 ;  /* 0x00000004090e7825 */ /* 0x040fe200078e020a */
[----:B----4-:R-:W-:Y:S03]  /*14a0*/  STG.E desc[UR8][R12.64], R26 ;  /* 0x0000001a0c007986 */ /* 0x010fe6000c101908 */
[----:B------:R-:W-:-:S04]  /*14b0*/  IMAD.WIDE R16, R9, 0x4, R12 ;  /* 0x0000000409107825 */ /* 0x000fc800078e020c */
[C---:B------:R-:W-:Y:S01]  /*14c0*/  IMAD.WIDE R18, R9.reuse, 0x4, R14 ;  /* 0x0000000409127825 */ /* 0x040fe200078e020e */
[----:B-----5:R2:W-:Y:S04]  /*14d0*/  STG.E desc[UR8][R16.64], R24 ;  /* 0x0000001810007986 */ /* 0x0205e8000c101908 */
[----:B0-----:R4:W-:Y:S04]  /*14e0*/  STG.E desc[UR8][R10.64], R29 ;  /* 0x0000001d0a007986 */ /* 0x0019e8000c101908 */
[----:B------:R4:W-:Y:S01]  /*14f0*/  STG.E desc[UR8][R14.64], R27 ;  /* 0x0000001b0e007986 */ /* 0x0009e2000c101908 */
[----:B--2---:R-:W-:-:S03]  /*1500*/  IMAD.WIDE R16, R9, 0x4, R18 ;  /* 0x0000000409107825 */ /* 0x004fc600078e0212 */
[----:B-1----:R4:W-:Y:S04]  /*1510*/  STG.E desc[UR8][R18.64], R25 ;  /* 0x0000001912007986 */ /* 0x0029e8000c101908 */
[----:B------:R4:W-:Y:S02]  /*1520*/  STG.E desc[UR8][R16.64], R21 ;  /* 0x0000001510007986 */ /* 0x0009e4000c101908 */
.L_x_59:
[----:B------:R-:W-:-:S13]  /*1530*/  ISETP.NE.OR P0, PT, R4, RZ, P0 ;  /* 0x000000ff0400720c */ /* 0x000fda0000705670 */
[----:B------:R-:W-:Y:S05]  /*1540*/  @!P0 BRA `(.L_x_55) ;  /* 0x0000000000588947 */ /* 0x000fea0003800000 */
.L_x_56:
[----:B-1----:R-:W1:Y:S01]  /*1550*/  LDS R9, [R8+-0x8] ;  /* 0xfffff80008097984 */ /* 0x002e620000000800 */
[----:B--2-4-:R-:W-:Y:S01]  /*1560*/  IADD3 R11, P0, R3, R20, RZ ;  /* 0x00000014030b7210 */ /* 0x014fe20007f1e0ff */
[----:B------:R-:W-:Y:S01]  /*1570*/  VIADD R4, R4, 0xfffffffc ;  /* 0xfffffffc04047836 */ /* 0x000fe20000000000 */
[----:B------:R-:W-:Y:S01]  /*1580*/  UIADD3 UR4, UR4, 0x4, URZ ;  /* 0x0000000404047890 */ /* 0x000fe2000fffe03f */
[----:B------:R-:W2:Y:S01]  /*1590*/  LDS R19, [R8+-0x4] ;  /* 0xfffffc0008137984 */ /* 0x000ea20000000800 */
[----:B------:R-:W-:Y:S01]  /*15a0*/  LEA.HI.X.SX32 R12, R20, R6, 0x1, P0 ;  /* 0x00000006140c7211 */ /* 0x000fe200000f0eff */
[----:B0-----:R-:W-:Y:S01]  /*15b0*/  IMAD R20, R7, 0x2, R20 ;  /* 0x0000000207147824 */ /* 0x001fe200078e0214 */
[----:B------:R-:W-:Y:S01]  /*15c0*/  LEA R10, P0, R11, UR10, 0x2 ;  /* 0x0000000a0b0a7c11 */ /* 0x000fe2000f8010ff */
[----:B------:R-:W0:Y:S02]  /*15d0*/  LDS R21, [R8] ;  /* 0x0000000008157984 */ /* 0x000e240000000800 */
[----:B------:R-:W-:Y:S01]  /*15e0*/  IMAD R20, R7, 0x2, R20 ;  /* 0x0000000207147824 */ /* 0x000fe200078e0214 */
[----:B------:R-:W-:Y:S01]  /*15f0*/  LEA.HI.X R11, R11, UR11, R12, 0x2, P0 ;  /* 0x0000000b0b0b7c11 */ /* 0x000fe200080f140c */
[----:B------:R4:W5:Y:S01]  /*1600*/  LDS R23, [R8+0x4] ;  /* 0x0000040008177984 */ /* 0x0009620000000800 */
[----:B------:R-:W-:Y:S01]  /*1610*/  ISETP.NE.AND P0, PT, R4, RZ, PT ;  /* 0x000000ff0400720c */ /* 0x000fe20003f05270 */
[----:B---3--:R-:W-:Y:S01]  /*1620*/  IMAD.WIDE R12, R7, 0x4, R10 ;  /* 0x00000004070c7825 */ /* 0x008fe200078e020a */
[----:B----4-:R-:W-:-:S03]  /*1630*/  IADD3 R8, R8, 0x10, RZ ;  /* 0x0000001008087810 */ /* 0x010fc60007ffe0ff */
[----:B------:R-:W-:-:S04]  /*1640*/  IMAD.WIDE R14, R7, 0x4, R12 ;  /* 0x00000004070e7825 */ /* 0x000fc800078e020c */
[----:B------:R-:W-:Y:S01]  /*1650*/  IMAD.WIDE R16, R7, 0x4, R14 ;  /* 0x0000000407107825 */ /* 0x000fe200078e020e */
[----:B-1----:R1:W-:Y:S04]  /*1660*/  STG.E desc[UR8][R10.64], R9 ;  /* 0x000000090a007986 */ /* 0x0023e8000c101908 */
[----:B--2---:R1:W-:Y:S04]  /*1670*/  STG.E desc[UR8][R12.64], R19 ;  /* 0x000000130c007986 */ /* 0x0043e8000c101908 */
[----:B0-----:R1:W-:Y:S04]  /*1680*/  STG.E desc[UR8][R14.64], R21 ;  /* 0x000000150e007986 */ /* 0x0013e8000c101908 */
[----:B-----5:R1:W-:Y:S01]  /*1690*/  STG.E desc[UR8][R16.64], R23 ;  /* 0x0000001710007986 */ /* 0x0203e2000c101908 */
[----:B------:R-:W-:Y:S05]  /*16a0*/  @P0 BRA `(.L_x_56) ;  /* 0xfffffffc00a80947 */ /* 0x000fea000383ffff */
.L_x_55:
[----:B------:R-:W-:-:S13]  /*16b0*/  ISETP.NE.AND P0, PT, R5, RZ, PT ;  /* 0x000000ff0500720c */ /* 0x000fda0003f05270 */
[----:B------:R-:W-:Y:S05]  /*16c0*/  @!P0 EXIT ;  /* 0x000000000000894d */ /* 0x000fea0003800000 */
[----:B------:R-:W5:Y:S01]  /*16d0*/  S2UR UR6, SR_CgaCtaId ;  /* 0x00000000000679c3 */ /* 0x000f620000008800 */
[----:B------:R-:W-:Y:S01]  /*16e0*/  IADD3 R3, P0, R3, R20, RZ ;  /* 0x0000001403037210 */ /* 0x000fe20007f1e0ff */
[----:B0-----:R-:W-:Y:S01]  /*16f0*/  VIADD R7, R2, 0x1 ;  /* 0x0000000102077836 */ /* 0x001fe20000000000 */
[----:B------:R-:W-:Y:S01]  /*1700*/  UMOV UR5, 0x400 ;  /* 0x0000040000057882 */ /* 0x000fe20000000000 */
[----:B------:R-:W-:Y:S01]  /*1710*/  ULDC.64 UR10, c[0x0][0x210] ;  /* 0x00008400000a7ab9 */ /* 0x000fe20000000a00 */
[----:B------:R-:W-:Y:S01]  /*1720*/  LEA.HI.X.SX32 R6, R20, R6, 0x1, P0 ;  /* 0x0000000614067211 */ /* 0x000fe200000f0eff */
[----:B------:R-:W-:Y:S01]  /*1730*/  IMAD R0, R7, R0, UR4 ;  /* 0x0000000407007e24 */ /* 0x000fe2000f8e0200 */
[C---:B------:R-:W-:Y:S01]  /*1740*/  LEA R2, P0, R3.reuse, UR10, 0x2 ;  /* 0x0000000a03027c11 */ /* 0x040fe2000f8010ff */
[----:B-12-4-:R-:W0:Y:S03]  /*1750*/  LDC R11, c[0x0][0x22c] ;  /* 0x00008b00ff0b7b82 */ /* 0x016e260000000800 */
[----:B------:R-:W-:Y:S01]  /*1760*/  LEA.HI.X R3, R3, UR11, R6, 0x2, P0 ;  /* 0x0000000b03037c11 */ /* 0x000fe200080f1406 */
[----:B-----5:R-:W-:-:S06]  /*1770*/  ULEA UR5, UR6, UR5, 0x18 ;  /* 0x0000000506057291 */ /* 0x020fcc000f8ec03f */
[----:B------:R-:W-:-:S07]  /*1780*/  LEA R0, R0, UR5, 0x2 ;  /* 0x0000000500007c11 */ /* 0x000fce000f8e10ff */
.L_x_60:
[----:B-1----:R1:W2:Y:S01]  /*1790*/  LDS R9, [R0] ;  /* 0x0000000000097984 */ /* 0x0022a20000000800 */
[----:B------:R-:W-:Y:S01]  /*17a0*/  VIADD R5, R5, 0xffffffff ;  /* 0xffffffff05057836 */ /* 0x000fe20000000000 */
[----:B------:R-:W-:Y:S01]  /*17b0*/  MOV R7, R3 ;  /* 0x0000000300077202 */ /* 0x000fe20000000f00 */
[----:B------:R-:W-:-:S03]  /*17c0*/  IMAD.MOV.U32 R6, RZ, RZ, R2 ;  /* 0x000000ffff067224 */ /* 0x000fc600078e0002 */
[----:B------:R-:W-:Y:S01]  /*17d0*/  ISETP.NE.AND P0, PT, R5, RZ, PT ;  /* 0x000000ff0500720c */ /* 0x000fe20003f05270 */
[----:B0-----:R-:W-:-:S04]  /*17e0*/  IMAD.WIDE R2, R11, 0x4, R6 ;  /* 0x000000040b027825 */ /* 0x001fc800078e0206 */
[----:B-1----:R-:W-:Y:S01]  /*17f0*/  VIADD R0, R0, 0x4 ;  /* 0x0000000400007836 */ /* 0x002fe20000000000 */
[----:B--2---:R1:W-:Y:S07]  /*1800*/  STG.E desc[UR8][R6.64], R9 ;  /* 0x0000000906007986 */ /* 0x0043ee000c101908 */
[----:B------:R-:W-:Y:S05]  /*1810*/  @P0 BRA `(.L_x_60) ;  /* 0xfffffffc00dc0947 */ /* 0x000fea000383ffff */
[----:B------:R-:W-:Y:S05]  /*1820*/  EXIT ;  /* 0x000000000000794d */ /* 0x000fea0003800000 */
.L_x_61:
        /* <DEDUP_REMOVED lines=13> */
.L_x_85:


//--------------------- .text._ZN17fastertransformer12transpose102I6__halfEEvPT_PKS2_iiii --------------------------
	.section	.text._ZN17fastertransformer12transpose102I6__halfEEvPT_PKS2_iiii,"ax",@progbits
	.align	128
        .global         _ZN17fastertransformer12transpose102I6__halfEEvPT_PKS2_iiii
        .type           _ZN17fastertransformer12transpose102I6__halfEEvPT_PKS2_iiii,@function
        .size           _ZN17fastertransformer12transpose102I6__halfEEvPT_PKS2_iiii,(.L_x_86 - _ZN17fastertransformer12transpose102I6__halfEEvPT_PKS2_iiii)
        .other          _ZN17fastertransformer12transpose102I6__halfEEvPT_PKS2_iiii,@"STO_CUDA_ENTRY STV_DEFAULT"
_ZN17fastertransformer12transpose102I6__halfEEvPT_PKS2_iiii:
.text._ZN17fastertransformer12transpose102I6__halfEEvPT_PKS2_iiii:
[----:B------:R-:W-:Y:S08]  /*0000*/  LDC R1, c[0x0][0x28] ;  /* 0x00000a00ff017b82 */ /* 0x000ff00000000800 */
[----:B------:R-:W0:Y:S01]  /*0010*/  S2UR UR4, SR_CTAID.X ;  /* 0x00000000000479c3 */ /* 0x000e220000002500 */
[----:B------:R-:W1:Y:S01]  /*0020*/  S2R R6, SR_TID.X ;  /* 0x0000000000067919 */ /* 0x000e620000002100 */
[----:B------:R-:W-:-:S06]  /*0030*/  ULDC.64 UR6, c[0x0][0x220] ;  /* 0x0000880000067ab9 */ /* 0x000fcc0000000a00 */
[----:B------:R-:W2:Y:S08]  /*0040*/  S2UR UR8, SR_CTAID.Y ;  /* 0x00000000000879c3 */ /* 0x000eb00000002600 */
[----:B------:R-:W1:Y:S08]  /*0050*/  LDC.64 R8, c[0x0][0x228] ;  /* 0x00008a00ff087b82 */ /* 0x000e700000000a00 */
[----:B------:R-:W3:Y:S01]  /*0060*/  LDC.64 R4, c[0x0][0x218] ;  /* 0x00008600ff047b82 */ /* 0x000ee20000000a00 */
[----:B0-----:R-:W-:-:S04]  /*0070*/  UIMAD UR4, UR4, UR6, URZ ;  /* 0x00000006040472a4 */ /* 0x001fc8000f8e023f */
[----:B--2---:R-:W-:-:S03]  /*0080*/  UIMAD UR5, UR8, UR7, UR4 ;  /* 0x00000007080572a4 */ /* 0x004fc6000f8e0204 */
[----:B------:R-:W-:-:S03]  /*0090*/  ULDC.64 UR6, c[0x0][0x208] ;  /* 0x0000820000067ab9 */ /* 0x000fc60000000a00 */
[----:B-1----:R-:W-:-:S05]  /*00a0*/  IMAD R0, R6, R9, UR5 ;  /* 0x0000000506007e24 */ /* 0x002fca000f8e0209 */
[----:B------:R-:W-:-:S05]  /*00b0*/  SHF.R.S32.HI R3, RZ, 0x1, R0 ;  /* 0x00000001ff037819 */ /* 0x000fca0000011400 */
[----:B---3--:R-:W-:Y:S02]  /*00c0*/  IMAD.WIDE R4, R3, 0x4, R4 ;  /* 0x0000000403047825 */ /* 0x008fe400078e0204 */
[----:B------:R-:W0:Y:S04]  /*00d0*/  LDC.64 R2, c[0x0][0x210] ;  /* 0x00008400ff027b82 */ /* 0x000e280000000a00 */
[----:B------:R-:W2:Y:S01]  /*00e0*/  LDG.E R5, desc[UR6][R4.64] ;  /* 0x0000000604057981 */ /* 0x000ea2000c1e1900 */
[----:B------:R-:W-:-:S04]  /*00f0*/  IMAD R0, R6, R8, UR4 ;  /* 0x0000000406007e24 */ /* 0x000fc8000f8e0208 */
[----:B------:R-:W-:-:S05]  /*0100*/  IMAD R0, R9, UR8, R0 ;  /* 0x0000000809007c24 */ /* 0x000fca000f8e0200 */
[----:B------:R-:W-:-:S05]  /*0110*/  SHF.R.S32.HI R7, RZ, 0x1, R0 ;  /* 0x00000001ff077819 */ /* 0x000fca0000011400 */
[----:B0-----:R-:W-:-:S05]  /*0120*/  IMAD.WIDE R2, R7, 0x4, R2 ;  /* 0x0000000407027825 */ /* 0x001fca00078e0202 */
[----:B--2---:R-:W-:Y:S01]  /*0130*/  STG.E desc[UR6][R2.64], R5 ;  /* 0x0000000502007986 */ /* 0x004fe2000c101906 */
[----:B------:R-:W-:Y:S05]  /*0140*/  EXIT ;  /* 0x000000000000794d */ /* 0x000fea0003800000 */
.L_x_62:
        /* <DEDUP_REMOVED lines=11> */
.L_x_86:


//--------------------- .text._ZN17fastertransformer15prepareMatrixesI6__halfEEvPT_S3_S3_S3_S3_S3_PKS2_S5_S5_S5_S5_S5_S5_iiii --------------------------
	.section	.text._ZN17fastertransformer15prepareMatrixesI6__halfEEvPT_S3_S3_S3_S3_S3_PKS2_S5_S5_S5_S5_S5_S5_iiii,"ax",@progbits
	.align	128
        .global         _ZN17fastertransformer15prepareMatrixesI6__halfEEvPT_S3_S3_S3_S3_S3_PKS2_S5_S5_S5_S5_S5_S5_iiii
        .type           _ZN17fastertransformer15prepareMatrixesI6__halfEEvPT_S3_S3_S3_S3_S3_PKS2_S5_S5_S5_S5_S5_S5_iiii,@function
        .size           _ZN17fastertransformer15prepareMatrixesI6__halfEEvPT_S3_S3_S3_S3_S3_PKS2_S5_S5_S5_S5_S5_S5_iiii,(.L_x_87 - _ZN17fastertransformer15prepareMatrixesI6__halfEEvPT_S3_S3_S3_S3_S3_PKS2_S5_S5_S5_S5_S5_S5_iiii)
        .other          _ZN17fastertransformer15prepareMatrixesI6__halfEEvPT_S3_S3_S3_S3_S3_PKS2_S5_S5_S5_S5_S5_S5_iiii,@"STO_CUDA_ENTRY STV_DEFAULT"
_ZN17fastertransformer15prepareMatrixesI6__halfEEvPT_S3_S3_S3_S3_S3_PKS2_S5_S5_S5_S5_S5_S5_iiii:
.text._ZN17fastertransformer15prepareMatrixesI6__halfEEvPT_S3_S3_S3_S3_S3_PKS2_S5_S5_S5_S5_S5_S5_iiii:
[----:B------:R-:W-:Y:S01]  /*0000*/  LDC R1, c[0x0][0x28] ;  /* 0x00000a00ff017b82 */ /* 0x000fe20000000800 */
[----:B------:R-:W0:Y:S01]  /*0010*/  S2R R10, SR_TID.X ;  /* 0x00000000000a7919 */ /* 0x000e220000002100 */
[----:B------:R-:W-:Y:S01]  /*0020*/  ULDC UR6, c[0x0][0x27c] ;  /* 0x00009f0000067ab9 */ /* 0x000fe20000000800 */
[----:B0-----:R-:W-:-:S04]  /*0030*/  SHF.L.U32 R10, R10, 0x1, RZ ;  /* 0x000000010a0a7819 */ /* 0x001fc800000006ff */
[----:B------:R-:W-:-:S13]  /*0040*/  ISETP.GE.AND P0, PT, R10, UR6, PT ;  /* 0x000000060a007c0c */ /* 0x000fda000bf06270 */
[----:B------:R-:W-:Y:S05]  /*0050*/  @P0 EXIT ;  /* 0x000000000000094d */ /* 0x000fea0003800000 */
[----:B------:R-:W0:Y:S01]  /*0060*/  S2R R0, SR_CTAID.Y ;  /* 0x0000000000007919 */ /* 0x000e220000002600 */
[----:B------:R-:W1:Y:S01]  /*0070*/  LDC.64 R6, c[0x0][0x240] ;  /* 0x00009000ff067b82 */ /* 0x000e620000000a00 */
[----:B------:R-:W-:Y:S01]  /*0080*/  ULDC UR7, c[0x0][0x278] ;  /* 0x00009e0000077ab9 */ /* 0x000fe20000000800 */
[----:B------:R-:W-:Y:S01]  /*0090*/  ULDC.64 UR4, c[0x0][0x208] ;  /* 0x0000820000047ab9 */ /* 0x000fe20000000a00 */
[----:B------:R-:W2:Y:S01]  /*00a0*/  S2R R2, SR_CTAID.X ;  /* 0x0000000000027919 */ /* 0x000ea20000002500 */
[----:B------:R-:W-:-:S04]  /*00b0*/  ULDC UR8, c[0x0][0x280] ;  /* 0x0000a00000087ab9 */ /* 0x000fc80000000800 */
[----:B------:R-:W3:Y:S08]  /*00c0*/  LDC.64 R22, c[0x0][0x260] ;  /* 0x00009800ff167b82 */ /* 0x000ef00000000a00 */
[----:B------:R-:W4:Y:S08]  /*00d0*/  LDC.64 R12, c[0x0][0x268] ;  /* 0x00009a00ff0c7b82 */ /* 0x000f300000000a00 */
[----:B------:R-:W5:Y:S01]  /*00e0*/  LDC.64 R26, c[0x0][0x270] ;  /* 0x00009c00ff1a7b82 */ /* 0x000f620000000a00 */
[----:B0-----:R-:W-:-:S07]  /*00f0*/  IMAD R8, R0, UR7, RZ ;  /* 0x0000000700087c24 */ /* 0x001fce000f8e02ff */
[----:B------:R-:W0:Y:S01]  /*0100*/  LDC.64 R18, c[0x0][0x218] ;  /* 0x00008600ff127b82 */ /* 0x000e220000000a00 */
[C---:B---3--:R-:W-:Y:S01]  /*0110*/  IMAD.WIDE R22, R10.reuse, 0x2, R22 ;  /* 0x000000020a167825 */ /* 0x048fe200078e0216 */
[----:B------:R-:W-:-:S05]  /*0120*/  IADD3 R3, R10, R8, RZ ;  /* 0x000000080a037210 */ /* 0x000fca0007ffe0ff */
[----:B------:R-:W3:Y:S01]  /*0130*/  LDG.E.CONSTANT R22, desc[UR4][R22.64] ;  /* 0x0000000416167981 */ /* 0x000ee2000c1e9900 */
[----:B----4-:R-:W-:Y:S01]  /*0140*/  IMAD.WIDE R12, R10, 0x2, R12 ;  /* 0x000000020a0c7825 */ /* 0x010fe200078e020c */
[----:B------:R-:W4:Y:S03]  /*0150*/  LDC.64 R16, c[0x0][0x220] ;  /* 0x00008800ff107b82 */ /* 0x000f260000000a00 */
[----:B--2---:R-:W-:Y:S01]  /*0160*/  IMAD R3, R2, UR6, R3 ;  /* 0x0000000602037c24 */ /* 0x004fe2000f8e0203 */
[----:B------:R2:W3:Y:S01]  /*0170*/  LDG.E.CONSTANT R24, desc[UR4][R12.64] ;  /* 0x000000040c187981 */ /* 0x0004e2000c1e9900 */
[----:B-----5:R-:W-:-:S03]  /*0180*/  IMAD.WIDE R26, R10, 0x2, R26 ;  /* 0x000000020a1a7825 */ /* 0x020fc600078e021a */
[----:B------:R-:W-:Y:S01]  /*0190*/  SHF.R.S32.HI R25, RZ, 0x1, R3 ;  /* 0x00000001ff197819 */ /* 0x000fe20000011403 */
[----:B------:R-:W5:Y:S04]  /*01a0*/  LDC.64 R28, c[0x0][0x228] ;  /* 0x00008a00ff1c7b82 */ /* 0x000f680000000a00 */
[----:B-1----:R-:W-:Y:S01]  /*01b0*/  IMAD.WIDE R6, R25, 0x4, R6 ;  /* 0x0000000419067825 */ /* 0x002fe200078e0206 */
[----:B------:R-:W5:Y:S03]  /*01c0*/  LDG.E.CONSTANT R26, desc[UR4][R26.64] ;  /* 0x000000041a1a7981 */ /* 0x000f66000c1e9900 */
[----:B------:R-:W1:Y:S01]  /*01d0*/  LDC R3, c[0x0][0x284] ;  /* 0x0000a100ff037b82 */ /* 0x000e620000000800 */
[----:B------:R0:W3:Y:S07]  /*01e0*/  LDG.E R11, desc[UR4][R6.64] ;  /* 0x00000004060b7981 */ /* 0x0000ee000c1e1900 */
[----:B--2---:R-:W2:Y:S01]  /*01f0*/  LDC.64 R12, c[0x0][0x210] ;  /* 0x00008400ff0c7b82 */ /* 0x004ea20000000a00 */
[----:B-1----:R-:W-:-:S04]  /*0200*/  IABS R15, R3 ;  /* 0x00000003000f7213 */ /* 0x002fc80000000000 */
[----:B------:R-:W1:Y:S08]  /*0210*/  I2F.RP R9, R15 ;  /* 0x0000000f00097306 */ /* 0x000e700000209400 */
[----:B-1----:R-:W1:Y:S02]  /*0220*/  MUFU.RCP R9, R9 ;  /* 0x0000000900097308 */ /* 0x002e640000001000 */
[----:B-1----:R-:W-:-:S06]  /*0230*/  IADD3 R4, R9, 0xffffffe, RZ ;  /* 0x0ffffffe09047810 */ /* 0x002fcc0007ffe0ff */
[----:B------:R1:W0:Y:S02]  /*0240*/  F2I.FTZ.U32.TRUNC.NTZ R5, R4 ;  /* 0x0000000400057305 */ /* 0x000224000021f000 */
[----:B-1----:R-:W-:Y:S01]  /*0250*/  HFMA2.MMA R4, -RZ, RZ, 0, 0 ;  /* 0x00000000ff047435 */ /* 0x002fe200000001ff */
[----:B0-----:R-:W-:-:S04]  /*0260*/  IMAD.MOV R6, RZ, RZ, -R5 ;  /* 0x000000ffff067224 */ /* 0x001fc800078e0a05 */
[----:B------:R-:W-:Y:S01]  /*0270*/  IMAD R7, R6, R15, RZ ;  /* 0x0000000f06077224 */ /* 0x000fe200078e02ff */
[----:B------:R-:W-:-:S04]  /*0280*/  IABS R6, R10 ;  /* 0x0000000a00067213 */ /* 0x000fc80000000000 */
[----:B------:R-:W-:-:S06]  /*0290*/  IMAD.HI.U32 R5, R5, R7, R4 ;  /* 0x0000000705057227 */ /* 0x000fcc00078e0004 */
[----:B------:R-:W-:-:S05]  /*02a0*/  IMAD.HI.U32 R5, R5, R6, RZ ;  /* 0x0000000605057227 */ /* 0x000fca00078e00ff */
[----:B------:R-:W-:-:S05]  /*02b0*/  IADD3 R7, -R5, RZ, RZ ;  /* 0x000000ff05077210 */ /* 0x000fca0007ffe1ff */
[----:B------:R-:W-:-:S05]  /*02c0*/  IMAD R6, R15, R7, R6 ;  /* 0x000000070f067224 */ /* 0x000fca00078e0206 */
[----:B------:R-:W-:Y:S02]  /*02d0*/  ISETP.GT.U32.AND P2, PT, R15, R6, PT ;  /* 0x000000060f00720c */ /* 0x000fe40003f44070 */
[----:B------:R-:W-:-:S11]  /*02e0*/  LOP3.LUT R4, R10, R3, RZ, 0x3c, !PT ;  /* 0x000000030a047212 */ /* 0x000fd600078e3cff */
[----:B------:R-:W-:-:S05]  /*02f0*/  @!P2 IMAD.IADD R6, R6, 0x1, -R15 ;  /* 0x000000010606a824 */ /* 0x000fca00078e0a0f */
[----:B------:R-:W-:Y:S02]  /*0300*/  ISETP.GE.U32.AND P0, PT, R6, R15, PT ;  /* 0x0000000f0600720c */ /* 0x000fe40003f06070 */
[----:B------:R-:W-:Y:S01]  /*0310*/  ISETP.GE.AND P1, PT, R4, RZ, PT ;  /* 0x000000ff0400720c */ /* 0x000fe20003f26270 */
[----:B------:R-:W0:Y:S01]  /*0320*/  LDC.64 R14, c[0x0][0x248] ;  /* 0x00009200ff0e7b82 */ /* 0x000e220000000a00 */
[----:B------:R-:W-:Y:S02]  /*0330*/  @!P2 IADD3 R5, R5, 0x1, RZ ;  /* 0x000000010505a810 */ /* 0x000fe40007ffe0ff */
[----:B------:R-:W-:-:S07]  /*0340*/  ISETP.NE.AND P2, PT, R3, RZ, PT ;  /* 0x000000ff0300720c */ /* 0x000fce0003f45270 */
[----:B------:R-:W-:-:S05]  /*0350*/  @P0 IADD3 R5, R5, 0x1, RZ ;  /* 0x0000000105050810 */ /* 0x000fca0007ffe0ff */
[----:B------:R-:W-:Y:S01]  /*0360*/  @!P1 IMAD.MOV R5, RZ, RZ, -R5 ;  /* 0x000000ffff059224 */ /* 0x000fe200078e0a05 */
[----:B------:R-:W-:-:S04]  /*0370*/  @!P2 LOP3.LUT R5, RZ, R3, RZ, 0x33, !PT ;  /* 0x00000003ff05a212 */ /* 0x000fc800078e33ff */
[C---:B------:R-:W-:Y:S01]  /*0380*/  IADD3 R4, -R5.reuse, RZ, RZ ;  /* 0x000000ff05047210 */ /* 0x040fe20007ffe1ff */
[----:B------:R-:W-:-:S04]  /*0390*/  IMAD R20, R5, UR8, R8 ;  /* 0x0000000805147c24 */ /* 0x000fc8000f8e0208 */
[----:B------:R-:W-:-:S04]  /*03a0*/  IMAD R4, R3, R4, R10 ;  /* 0x0000000403047224 */ /* 0x000fc800078e020a */
[----:B------:R-:W-:-:S05]  /*03b0*/  IMAD R9, R2, R3, R4 ;  /* 0x0000000302097224 */ /* 0x000fca00078e0204 */
[----:B------:R-:W-:-:S04]  /*03c0*/  IADD3 R7, R20, R9, RZ ;  /* 0x0000000914077210 */ /* 0x000fc80007ffe0ff */
[----:B------:R-:W-:Y:S01]  /*03d0*/  SHF.R.S32.HI R6, RZ, 0x1, R7 ;  /* 0x00000001ff067819 */ /* 0x000fe20000011407 */
[----:B0-----:R-:W-:-:S04]  /*03e0*/  IMAD.WIDE R14, R25, 0x4, R14 ;  /* 0x00000004190e7825 */ /* 0x001fc800078e020e */
[----:B--2---:R-:W-:-:S04]  /*03f0*/  IMAD.WIDE R12, R6, 0x4, R12 ;  /* 0x00000004060c7825 */ /* 0x004fc800078e020c */
[----:B------:R-:W-:-:S04]  /*0400*/  IMAD.WIDE R18, R6, 0x4, R18 ;  /* 0x0000000406127825 */ /* 0x000fc800078e0212 */
[----:B----4-:R-:W-:Y:S01]  /*0410*/  IMAD.WIDE R16, R6, 0x4, R16 ;  /* 0x0000000406107825 */ /* 0x010fe200078e0210 */
[----:B---3--:R-:W-:-:S03]  /*0420*/  HFMA2.MMA R21, R11, 1, 1, R24 ;  /* 0x3c003c000b157835 */ /* 0x008fc60000000018 */
[C---:B------:R-:W-:Y:S01]  /*0430*/  HADD2 R23, R11.reuse, R22 ;  /* 0x000000160b177230 */ /* 0x040fe20000000000 */
[----:B------:R-:W0:Y:S01]  /*0440*/  LDC.64 R24, c[0x0][0x250] ;  /* 0x00009400ff187b82 */ /* 0x000e220000000a00 */
[----:B-----5:R-:W-:-:S03]  /*0450*/  HADD2 R11, R11, R26 ;  /* 0x0000001a0b0b7230 */ /* 0x020fc60000000000 */
[----:B------:R1:W-:Y:S04]  /*0460*/  STG.E desc[UR4][R12.64], R23 ;  /* 0x000000170c007986 */ /* 0x0003e8000c101904 */
[----:B------:R-:W-:Y:S04]  /*0470*/  STG.E desc[UR4][R18.64], R21 ;  /* 0x0000001512007986 */ /* 0x000fe8000c101904 */
[----:B------:R2:W-:Y:S04]  /*0480*/  STG.E desc[UR4][R16.64], R11 ;  /* 0x0000000b10007986 */ /* 0x0005e8000c101904 */
[----:B------:R0:W3:Y:S01]  /*0490*/  LDG.E R22, desc[UR4][R14.64] ;  /* 0x000000040e167981 */ /* 0x0000e2000c1e1900 */
[----:B------:R-:W-:Y:S01]  /*04a0*/  IMAD R10, R2, UR6, R10 ;  /* 0x00000006020a7c24 */ /* 0x000fe2000f8e020a */
[----:B-1----:R-:W1:Y:S04]  /*04b0*/  LDC.64 R12, c[0x0][0x230] ;  /* 0x00008c00ff0c7b82 */ /* 0x002e680000000a00 */
[----:B------:R-:W-:Y:S01]  /*04c0*/  SHF.R.S32.HI R27, RZ, 0x1, R10 ;  /* 0x00000001ff1b7819 */ /* 0x000fe2000001140a */
[----:B------:R-:W-:-:S04]  /*04d0*/  IMAD.WIDE R28, R6, 0x4, R28 ;  /* 0x00000004061c7825 */ /* 0x000fc800078e021c */
[----:B0-----:R-:W-:Y:S01]  /*04e0*/  IMAD.WIDE R14, R27, 0x4, R24 ;  /* 0x000000041b0e7825 */ /* 0x001fe200078e0218 */
[----:B------:R-:W-:Y:S01]  /*04f0*/  IADD3 R7, R20, R7, RZ ;  /* 0x0000000714077210 */ /* 0x000fe20007ffe0ff */
[----:B---3--:R0:W-:Y:S04]  /*0500*/  STG.E desc[UR4][R28.64], R22 ;  /* 0x000000161c007986 */ /* 0x0081e8000c101904 */
[----:B------:R-:W3:Y:S01]  /*0510*/  LDG.E R23, desc[UR4][R14.64] ;  /* 0x000000040e177981 */ /* 0x000ee2000c1e1900 */
[----:B------:R-:W-:Y:S01]  /*0520*/  VIADD R10, R10, UR7 ;  /* 0x000000070a0a7c36 */ /* 0x000fe20008000000 */
[----:B------:R-:W-:-:S04]  /*0530*/  SHF.R.S32.HI R7, RZ, 0x1, R7 ;  /* 0x00000001ff077819 */ /* 0x000fc80000011407 */
[----:B--2---:R-:W-:Y:S01]  /*0540*/  SHF.R.S32.HI R11, RZ, 0x1, R10 ;  /* 0x00000001ff0b7819 */ /* 0x004fe2000001140a */
[----:B-1----:R-:W-:-:S04]  /*0550*/  IMAD.WIDE R6, R7, 0x4, R12 ;  /* 0x0000000407067825 */ /* 0x002fc800078e020c */
[----:B------:R-:W-:Y:S01]  /*0560*/  IMAD.WIDE R24, R11, 0x4, R24 ;  /* 0x000000040b187825 */ /* 0x000fe200078e0218 */
[----:B------:R-:W-:Y:S02]  /*0570*/  LEA R10, R5, 0x1, 0x1 ;  /* 0x00000001050a7811 */ /* 0x000fe400078e08ff */
[----:B------:R-:W-:Y:S01]  /*0580*/  LEA R9, R8, R9, 0x1 ;  /* 0x0000000908097211 */ /* 0x000fe200078e08ff */
[----:B---3--:R0:W-:Y:S04]  /*0590*/  STG.E desc[UR4][R6.64], R23 ;  /* 0x0000001706007986 */ /* 0x0081e8000c101904 */
[----:B------:R-:W2:Y:S01]  /*05a0*/  LDG.E R25, desc[UR4][R24.64] ;  /* 0x0000000418197981 */ /* 0x000ea2000c1e1900 */
[----:B------:R-:W-:Y:S01]  /*05b0*/  IMAD R9, R10, UR8, R9 ;  /* 0x000000080a097c24 */ /* 0x000fe2000f8e0209 */
[----:B------:R-:W-:-:S04]  /*05c0*/  ISETP.GT.AND P0, PT, R2, 0x1, PT ;  /* 0x000000010200780c */ /* 0x000fc80003f04270 */
[----:B------:R-:W-:-:S05]  /*05d0*/  SHF.R.S32.HI R9, RZ, 0x1, R9 ;  /* 0x00000001ff097819 */ /* 0x000fca0000011409 */
[----:B------:R-:W-:-:S05]  /*05e0*/  IMAD.WIDE R12, R9, 0x4, R12 ;  /* 0x00000004090c7825 */ /* 0x000fca00078e020c */
[----:B--2---:R0:W-:Y:S01]  /*05f0*/  STG.E desc[UR4][R12.64], R25 ;  /* 0x000000190c007986 */ /* 0x0041e2000c101904 */
[----:B------:R-:W-:Y:S05]  /*0600*/  @P0 EXIT ;  /* 0x000000000000094d */ /* 0x000fea0003800000 */
[----:B------:R-:W-:Y:S01]  /*0610*/  ULDC.64 UR8, c[0x0][0x258] ;  /* 0x0000960000087ab9 */ /* 0x000fe20000000a00 */
[----:B------:R-:W-:Y:S02]  /*0620*/  SHF.R.S32.HI R8, RZ, 0x1f, R27 ;  /* 0x0000001fff087819 */ /* 0x000fe4000001141b */
[----:B0-----:R-:W-:-:S04]  /*0630*/  LEA R6, P0, R27, UR8, 0x2 ;  /* 0x000000081b067c11 */ /* 0x001fc8000f8010ff */
[----:B------:R-:W-:Y:S02]  /*0640*/  LEA.HI.X R7, R27, UR9, R8, 0x2, P0 ;  /* 0x000000091b077c11 */ /* 0x000fe400080f1408 */
[----:B------:R-:W0:Y:S04]  /*0650*/  LDC.64 R8, c[0x0][0x238] ;  /* 0x00008e00ff087b82 */ /* 0x000e280000000a00 */
[----:B------:R-:W2:Y:S01]  /*0660*/  LDG.E R7, desc[UR4][R6.64] ;  /* 0x0000000406077981 */ /* 0x000ea2000c1e1900 */
[----:B------:R-:W-:Y:S02]  /*0670*/  SHF.L.U32 R11, R0, 0x1, RZ ;  /* 0x00000001000b7819 */ /* 0x000fe400000006ff */
[----:B------:R-:W-:-:S03]  /*0680*/  LEA R2, R5, R2, 0x1 ;  /* 0x0000000205027211 */ /* 0x000fc600078e08ff */
[----:B------:R-:W-:-:S04]  /*0690*/  IMAD R11, R11, UR6, R4 ;  /* 0x000000060b0b7c24 */ /* 0x000fc8000f8e0204 */
[----:B------:R-:W-:-:S05]  /*06a0*/  IMAD R2, R2, R3, R11 ;  /* 0x0000000302027224 */ /* 0x000fca00078e020b */
[----:B------:R-:W-:-:S05]  /*06b0*/  SHF.R.S32.HI R3, RZ, 0x1, R2 ;  /* 0x00000001ff037819 */ /* 0x000fca0000011402 */
[----:B0-----:R-:W-:-:S05]  /*06c0*/  IMAD.WIDE R2, R3, 0x4, R8 ;  /* 0x0000000403027825 */ /* 0x001fca00078e0208 */
[----:B--2---:R-:W-:Y:S01]  /*06d0*/  STG.E desc[UR4][R2.64], R7 ;  /* 0x0000000702007986 */ /* 0x004fe2000c101904 */
[----:B------:R-:W-:Y:S05]  /*06e0*/  EXIT ;  /* 0x000000000000794d */ /* 0x000fea0003800000 */
.L_x_63:
        /* <DEDUP_REMOVED lines=9> */
.L_x_87:


//--------------------- .text._ZN17fastertransformer21calAttnScore_valueBufIfEEvPT_PKS1_S4_S4_S4_iiifS2_S4_iiii --------------------------
	.section	.text._ZN17fastertransformer21calAttnScore_valueBufIfEEvPT_PKS1_S4_S4_S4_iiifS2_S4_iiii,"ax",@progbits
	.align	128
        .global         _ZN17fastertransformer21calAttnScore_valueBufIfEEvPT_PKS1_S4_S4_S4_iiifS2_S4_iiii
        .type           _ZN17fastertransformer21calAttnScore_valueBufIfEEvPT_PKS1_S4_S4_S4_iiifS2_S4_iiii,@function
        .size           _ZN17fastertransformer21calAttnScore_valueBufIfEEvPT_PKS1_S4_S4_S4_iiifS2_S4_iiii,(.L_x_88 - _ZN17fastertransformer21calAttnScore_valueBufIfEEvPT_PKS1_S4_S4_S4_iiifS2_S4_iiii)
        .other          _ZN17fastertransformer21calAttnScore_valueBufIfEEvPT_PKS1_S4_S4_S4_iiifS2_S4_iiii,@"STO_CUDA_ENTRY STV_DEFAULT"
_ZN17fastertransformer21calAttnScore_valueBufIfEEvPT_PKS1_S4_S4_S4_iiifS2_S4_iiii:
.text._ZN17fastertransformer21calAttnScore_valueBufIfEEvPT_PKS1_S4_S4_S4_iiifS2_S4_iiii:
[----:B------:R-:W-:Y:S01]  /*0000*/  LDC R1, c[0x0][0x28] ;  /* 0x00000a00ff017b82 */ /* 0x000fe20000000800 */
[----:B------:R-:W0:Y:S07]  /*0010*/  S2R R0, SR_TID.X ;  /* 0x0000000000007919 */ /* 0x000e2e0000002100 */
[----:B------:R-:W0:Y:S01]  /*0020*/  LDC R3, c[0x0][0x240] ;  /* 0x00009000ff037b82 */ /* 0x000e220000000800 */
[----:B------:R-:W-:-:S07]  /*0030*/  ULDC.64 UR6, c[0x0][0x208] ;  /* 0x0000820000067ab9 */ /* 0x000fce0000000a00 */
[----:B------:R-:W1:Y:S08]  /*0040*/  S2UR UR8, SR_CTAID.X ;  /* 0x00000000000879c3 */ /* 0x000e700000002500 */
[----:B------:R-:W1:Y:S08]  /*0050*/  LDC.64 R14, c[0x0][0x238] ;  /* 0x00008e00ff0e7b82 */ /* 0x000e700000000a00 */
[----:B------:R-:W2:Y:S01]  /*0060*/  S2UR UR9, SR_CTAID.Y ;  /* 0x00000000000979c3 */ /* 0x000ea20000002600 */
[----:B0-----:R-:W-:-:S07]  /*0070*/  ISETP.GE.AND P0, PT, R0, R3, PT ;  /* 0x000000030000720c */ /* 0x001fce0003f06270 */
[----:B------:R-:W0:Y:S01]  /*0080*/  S2UR UR10, SR_CTAID.Z ;  /* 0x00000000000a79c3 */ /* 0x000e220000002700 */
[----:B-1----:R-:W-:-:S07]  /*0090*/  IMAD R2, R14, UR8, R0 ;  /* 0x000000080e027c24 */ /* 0x002fce000f8e0200 */
[----:B------:R-:W1:Y:S01]  /*00a0*/  @!P0 LDC.64 R10, c[0x0][0x218] ;  /* 0x00008600ff0a8b82 */ /* 0x000e620000000a00 */
[C---:B------:R-:W-:Y:S02]  /*00b0*/  @!P0 IMAD R14, R15.reuse, UR8, R0 ;  /* 0x000000080f0e8c24 */ /* 0x040fe4000f8e0200 */
[----:B--2---:R-:W-:-:S05]  /*00c0*/  IMAD R2, R15, UR9, R2 ;  /* 0x000000090f027c24 */ /* 0x004fca000f8e0202 */
[----:B------:R-:W2:Y:S01]  /*00d0*/  @!P0 LDC.64 R12, c[0x0][0x220] ;  /* 0x00008800ff0c8b82 */ /* 0x000ea20000000a00 */
[C---:B0-----:R-:W-:Y:S02]  /*00e0*/  IMAD R2, R3.reuse, UR10, R2 ;  /* 0x0000000a03027c24 */ /* 0x041fe4000f8e0202 */
[----:B------:R-:W-:-:S05]  /*00f0*/  @!P0 IMAD R9, R3, UR10, R14 ;  /* 0x0000000a03098c24 */ /* 0x000fca000f8e020e */
[----:B------:R-:W0:Y:S08]  /*0100*/  @!P0 LDC.64 R6, c[0x0][0x230] ;  /* 0x00008c00ff068b82 */ /* 0x000e300000000a00 */
[----:B------:R-:W3:Y:S01]  /*0110*/  @!P0 LDC.64 R4, c[0x0][0x228] ;  /* 0x00008a00ff048b82 */ /* 0x000ee20000000a00 */
[----:B-1----:R-:W-:-:S06]  /*0120*/  @!P0 IMAD.WIDE R10, R2, 0x4, R10 ;  /* 0x00000004020a8825 */ /* 0x002fcc00078e020a */
[----:B------:R-:W4:Y:S01]  /*0130*/  @!P0 LDG.E R11, desc[UR6][R10.64] ;  /* 0x000000060a0b8981 */ /* 0x000f22000c1e1900 */
[----:B--2---:R-:W-:Y:S01]  /*0140*/  @!P0 IMAD.WIDE R12, R2, 0x4, R12 ;  /* 0x00000004020c8825 */ /* 0x004fe200078e020c */
[----:B------:R-:W1:Y:S05]  /*0150*/  @!P0 LDC R15, c[0x0][0x244] ;  /* 0x00009100ff0f8b82 */ /* 0x000e6a0000000800 */
[----:B------:R-:W4:Y:S01]  /*0160*/  @!P0 LDG.E R12, desc[UR6][R12.64] ;  /* 0x000000060c0c8981 */ /* 0x000f22000c1e1900 */
[----:B0-----:R-:W-:-:S06]  /*0170*/  @!P0 IMAD.WIDE R6, R9, 0x4, R6 ;  /* 0x0000000409068825 */ /* 0x001fcc00078e0206 */
[----:B------:R-:W2:Y:S01]  /*0180*/  @!P0 LDG.E R6, desc[UR6][R6.64] ;  /* 0x0000000606068981 */ /* 0x000ea2000c1e1900 */
[----:B---3--:R-:W-:-:S06]  /*0190*/  @!P0 IMAD.WIDE R4, R2, 0x4, R4 ;  /* 0x0000000402048825 */ /* 0x008fcc00078e0204 */
[----:B------:R-:W3:Y:S01]  /*01a0*/  @!P0 LDG.E R4, desc[UR6][R4.64] ;  /* 0x0000000604048981 */ /* 0x000ee2000c1e1900 */
[----:B------:R-:W-:Y:S01]  /*01b0*/  ISETP.GE.AND P1, PT, R0, R3, PT ;  /* 0x000000030000720c */ /* 0x000fe20003f26270 */
[----:B------:R-:W-:Y:S02]  /*01c0*/  ULDC UR4, c[0x0][0x0] ;  /* 0x0000000000047ab9 */ /* 0x000fe40000000800 */
[----:B------:R-:W-:-:S06]  /*01d0*/  USHF.R.U32.HI UR4, URZ, 0x5, UR4 ;  /* 0x000000053f047899 */ /* 0x000fcc0008011604 */
[----:B------:R-:W-:Y:S01]  /*01e0*/  ISETP.GE.U32.AND P3, PT, R0, UR4, PT ;  /* 0x0000000400007c0c */ /* 0x000fe2000bf66070 */
[----:B----4-:R-:W-:Y:S01]  /*01f0*/  @!P0 FADD.FTZ R9, R12, R11 ;  /* 0x0000000b0c098221 */ /* 0x010fe20000010000 */
[----:B--2---:R-:W-:-:S03]  /*0200*/  @!P0 FMUL.FTZ R14, R6, -1.00000001504746621988e+30 ;  /* 0xf149f2ca060e8820 */ /* 0x004fc60000410000 */
[----:B---3--:R-:W-:-:S04]  /*0210*/  @!P0 FADD.FTZ R9, R9, R4 ;  /* 0x0000000409098221 */ /* 0x008fc80000010000 */
[----:B-1----:R-:W-:-:S05]  /*0220*/  @!P0 FFMA.FTZ R8, R9, R15, R14 ;  /* 0x0000000f09088223 */ /* 0x002fca000001000e */
[----:B------:R-:W-:-:S05]  /*0230*/  FSEL R8, R8, -1.00000001504746621988e+30, !P1 ;  /* 0xf149f2ca08087808 */ /* 0x000fca0004800000 */
[----:B------:R-:W0:Y:S02]  /*0240*/  SHFL.BFLY PT, R9, R8, 0x10, 0x1f ;  /* 0x0e001f0008097f89 */ /* 0x000e2400000e0000 */
[----:B0-----:R-:W-:-:S05]  /*0250*/  FMNMX.FTZ R9, R8, R9, !PT ;  /* 0x0000000908097209 */ /* 0x001fca0007810000 */
[----:B------:R-:W0:Y:S02]  /*0260*/  SHFL.BFLY PT, R6, R9, 0x8, 0x1f ;  /* 0x0d001f0009067f89 */ /* 0x000e2400000e0000 */
[----:B0-----:R-:W-:-:S05]  /*0270*/  FMNMX.FTZ R6, R9, R6, !PT ;  /* 0x0000000609067209 */ /* 0x001fca0007810000 */
[----:B------:R-:W0:Y:S01]  /*0280*/  SHFL.BFLY PT, R5, R6, 0x4, 0x1f ;  /* 0x0c801f0006057f89 */ /* 0x000e2200000e0000 */
[----:B------:R-:W-:Y:S02]  /*0290*/  LOP3.LUT P2, R4, R0, 0x1f, RZ, 0xc0, !PT ;  /* 0x0000001f00047812 */ /* 0x000fe4000784c0ff */
[----:B0-----:R-:W-:-:S05]  /*02a0*/  FMNMX.FTZ R5, R6, R5, !PT ;  /* 0x0000000506057209 */ /* 0x001fca0007810000 */
[----:B------:R-:W0:Y:S06]  /*02b0*/  SHFL.BFLY PT, R10, R5, 0x2, 0x1f ;  /* 0x0c401f00050a7f89 */ /* 0x000e2c00000e0000 */
[----:B------:R-:W1:Y:S01]  /*02c0*/  @!P2 S2R R12, SR_CgaCtaId ;  /* 0x00000000000ca919 */ /* 0x000e620000008800 */
[----:B0-----:R-:W-:-:S05]  /*02d0*/  FMNMX.FTZ R10, R5, R10, !PT ;  /* 0x0000000a050a7209 */ /* 0x001fca0007810000 */
[----:B------:R-:W0:Y:S01]  /*02e0*/  SHFL.BFLY PT, R7, R10, 0x1, 0x1f ;  /* 0x0c201f000a077f89 */ /* 0x000e2200000e0000 */
[----:B------:R-:W2:Y:S01]  /*02f0*/  @!P3 S2R R14, SR_CgaCtaId ;  /* 0x00000000000eb919 */ /* 0x000ea20000008800 */
[----:B------:R-:W-:Y:S02]  /*0300*/  @!P2 MOV R9, 0x400 ;  /* 0x000004000009a802 */ /* 0x000fe40000000f00 */
[----:B------:R-:W-:Y:S02]  /*0310*/  @!P2 SHF.R.U32.HI R6, RZ, 0x3, R0 ;  /* 0x00000003ff06a819 */ /* 0x000fe40000011600 */
[----:B-1----:R-:W-:Y:S02]  /*0320*/  @!P2 LEA R9, R12, R9, 0x18 ;  /* 0x000000090c09a211 */ /* 0x002fe400078ec0ff */
[----:B------:R-:W-:-:S04]  /*0330*/  @!P2 LOP3.LUT R6, R6, 0x1ffffffc, RZ, 0xc0, !PT ;  /* 0x1ffffffc0606a812 */ /* 0x000fc800078ec0ff */
[----:B------:R-:W-:Y:S02]  /*0340*/  @!P2 IADD3 R6, R6, R9, RZ ;  /* 0x000000090606a210 */ /* 0x000fe40007ffe0ff */
[----:B0-----:R-:W-:-:S05]  /*0350*/  FMNMX.FTZ R13, R10, R7, !PT ;  /* 0x000000070a0d7209 */ /* 0x001fca0007810000 */
[----:B------:R-:W-:Y:S01]  /*0360*/  @!P2 STS [R6], R13 ;  /* 0x0000000d0600a388 */ /* 0x000fe20000000800 */
[----:B------:R-:W-:Y:S01]  /*0370*/  @!P3 MOV R11, 0x400 ;  /* 0x00000400000bb802 */ /* 0x000fe20000000f00 */
[----:B------:R-:W-:-:S03]  /*0380*/  HFMA2.MMA R5, -RZ, RZ, -10824, -13904 ;  /* 0xf149f2caff057435 */ /* 0x000fc600000001ff */
[----:B--2---:R-:W-:-:S05]  /*0390*/  @!P3 LEA R11, R14, R11, 0x18 ;  /* 0x0000000b0e0bb211 */ /* 0x004fca00078ec0ff */
[----:B------:R-:W-:Y:S01]  /*03a0*/  @!P3 IMAD R7, R4, 0x4, R11 ;  /* 0x000000040407b824 */ /* 0x000fe200078e020b */
[----:B------:R-:W-:Y:S06]  /*03b0*/  BAR.SYNC.DEFER_BLOCKING 0x0 ;  /* 0x0000000000007b1d */ /* 0x000fec0000010000 */
[----:B------:R-:W0:Y:S04]  /*03c0*/  @!P3 LDS R5, [R7] ;  /* 0x000000000705b984 */ /* 0x000e280000000800 */
[----:B0-----:R-:W0:Y:S02]  /*03d0*/  SHFL.BFLY PT, R10, R5, 0x10, 0x1f ;  /* 0x0e001f00050a7f89 */ /* 0x001e2400000e0000 */
[----:B0-----:R-:W-:-:S05]  /*03e0*/  FMNMX.FTZ R10, R10, R5, !PT ;  /* 0x000000050a0a7209 */ /* 0x001fca0007810000 */
[----:B------:R-:W0:Y:S02]  /*03f0*/  SHFL.BFLY PT, R9, R10, 0x8, 0x1f ;  /* 0x0d001f000a097f89 */ /* 0x000e2400000e0000 */
[----:B0-----:R-:W-:-:S05]  /*0400*/  FMNMX.FTZ R9, R10, R9, !PT ;  /* 0x000000090a097209 */ /* 0x001fca0007810000 */
[----:B------:R-:W0:Y:S01]  /*0410*/  SHFL.BFLY PT, R12, R9, 0x4, 0x1f ;  /* 0x0c801f00090c7f89 */ /* 0x000e2200000e0000 */
[----:B------:R-:W-:Y:S02]  /*0420*/  ISETP.NE.AND P1, PT, R0, RZ, PT ;  /* 0x000000ff0000720c */ /* 0x000fe40003f25270 */
[----:B0-----:R-:W-:-:S05]  /*0430*/  FMNMX.FTZ R12, R9, R12, !PT ;  /* 0x0000000c090c7209 */ /* 0x001fca0007810000 */
[----:B------:R-:W0:Y:S06]  /*0440*/  SHFL.BFLY PT, R11, R12, 0x2, 0x1f ;  /* 0x0c401f000c0b7f89 */ /* 0x000e2c00000e0000 */
[----:B------:R-:W1:Y:S01]  /*0450*/  @!P1 S2R R14, SR_CgaCtaId ;  /* 0x00000000000e9919 */ /* 0x000e620000008800 */
[----:B0-----:R-:W-:-:S05]  /*0460*/  FMNMX.FTZ R11, R12, R11, !PT ;  /* 0x0000000b0c0b7209 */ /* 0x001fca0007810000 */
[----:B------:R-:W0:Y:S01]  /*0470*/  SHFL.BFLY PT, R6, R11, 0x1, 0x1f ;  /* 0x0c201f000b067f89 */ /* 0x000e2200000e0000 */
[----:B------:R-:W-:Y:S01]  /*0480*/  @!P1 MOV R5, 0x400 ;  /* 0x0000040000059802 */ /* 0x000fe20000000f00 */
[----:B------:R-:W2:Y:S03]  /*0490*/  @!P0 S2R R16, SR_CgaCtaId ;  /* 0x0000000000108919 */ /* 0x000ea60000008800 */
[----:B-1----:R-:W-:Y:S02]  /*04a0*/  @!P1 LEA R14, R14, R5, 0x18 ;  /* 0x000000050e0e9211 */ /* 0x002fe400078ec0ff */
[----:B0-----:R-:W-:-:S05]  /*04b0*/  FMNMX.FTZ R9, R11, R6, !PT ;  /* 0x000000060b097209 */ /* 0x001fca0007810000 */
[----:B------:R-:W-:Y:S01]  /*04c0*/  @!P1 STS [R14+0x84], R9 ;  /* 0x000084090e009388 */ /* 0x000fe20000000800 */
[----:B------:R-:W-:-:S04]  /*04d0*/  @!P0 MOV R7, 0x400 ;  /* 0x0000040000078802 */ /* 0x000fc80000000f00 */
[----:B--2---:R-:W-:Y:S01]  /*04e0*/  @!P0 LEA R16, R16, R7, 0x18 ;  /* 0x0000000710108211 */ /* 0x004fe200078ec0ff */
[----:B------:R-:W-:Y:S06]  /*04f0*/  BAR.SYNC.DEFER_BLOCKING 0x0 ;  /* 0x0000000000007b1d */ /* 0x000fec0000010000 */
[----:B------:R-:W0:Y:S02]  /*0500*/  @!P0 LDS R5, [R16+0x84] ;  /* 0x0000840010058984 */ /* 0x000e240000000800 */
[----:B0-----:R-:W-:Y:S01]  /*0510*/  @!P0 FADD.FTZ R8, R8, -R5 ;  /* 0x8000000508088221 */ /* 0x001fe20000010000 */
[----:B------:R-:W-:-:S03]  /*0520*/  MOV R5, RZ ;  /* 0x000000ff00057202 */ /* 0x000fc60000000f00 */
[----:B------:R-:W-:-:S04]  /*0530*/  @!P0 FMUL.FTZ R8, R8, 1.4426950216293334961 ;  /* 0x3fb8aa3b08088820 */ /* 0x000fc80000410000 */
[----:B------:R-:W0:Y:S02]  /*0540*/  @!P0 MUFU.EX2 R5, R8 ;  /* 0x0000000800058308 */ /* 0x000e240000000800 */
[----:B0-----:R-:W0:Y:S02]  /*0550*/  SHFL.BFLY PT, R6, R5, 0x10, 0x1f ;  /* 0x0e001f0005067f89 */ /* 0x001e2400000e0000 */
[----:B0-----:R-:W-:-:S05]  /*0560*/  FADD.FTZ R6, R6, R5 ;  /* 0x0000000506067221 */ /* 0x001fca0000010000 */
[----:B------:R-:W0:Y:S02]  /*0570*/  SHFL.BFLY PT, R7, R6, 0x8, 0x1f ;  /* 0x0d001f0006077f89 */ /* 0x000e2400000e0000 */
[----:B0-----:R-:W-:-:S05]  /*0580*/  FADD.FTZ R7, R6, R7 ;  /* 0x0000000706077221 */ /* 0x001fca0000010000 */
[----:B------:R-:W0:Y:S02]  /*0590*/  SHFL.BFLY PT, R10, R7, 0x4, 0x1f ;  /* 0x0c801f00070a7f89 */ /* 0x000e2400000e0000 */
[----:B0-----:R-:W-:-:S05]  /*05a0*/  FADD.FTZ R10, R7, R10 ;  /* 0x0000000a070a7221 */ /* 0x001fca0000010000 */
[----:B------:R-:W0:Y:S01]  /*05b0*/  SHFL.BFLY PT, R9, R10, 0x2, 0x1f ;  /* 0x0c401f000a097f89 */ /* 0x000e2200000e0000 */
[----:B------:R-:W1:Y:S01]  /*05c0*/  @!P2 S2R R13, SR_CgaCtaId ;  /* 0x00000000000da919 */ /* 0x000e620000008800 */
[----:B------:R-:W-:Y:S01]  /*05d0*/  @!P2 MOV R11, 0x400 ;  /* 0x00000400000ba802 */ /* 0x000fe20000000f00 */
[----:B------:R-:W2:Y:S01]  /*05e0*/  @!P3 S2R R15, SR_CgaCtaId ;  /* 0x00000000000fb919 */ /* 0x000ea20000008800 */
[----:B0-----:R-:W-:-:S05]  /*05f0*/  FADD.FTZ R9, R10, R9 ;  /* 0x000000090a097221 */ /* 0x001fca0000010000 */
[----:B------:R-:W0:Y:S01]  /*0600*/  SHFL.BFLY PT, R8, R9, 0x1, 0x1f ;  /* 0x0c201f0009087f89 */ /* 0x000e2200000e0000 */
[----:B------:R-:W-:Y:S02]  /*0610*/  @!P2 IADD3 R6, R11, 0x88, RZ ;  /* 0x000000880b06a810 */ /* 0x000fe40007ffe0ff */
[----:B------:R-:W-:Y:S02]  /*0620*/  @!P2 SHF.R.U32.HI R11, RZ, 0x3, R0 ;  /* 0x00000003ff0ba819 */ /* 0x000fe40000011600 */
[----:B-1----:R-:W-:Y:S02]  /*0630*/  @!P2 LEA R6, R13, R6, 0x18 ;  /* 0x000000060d06a211 */ /* 0x002fe400078ec0ff */
[----:B------:R-:W-:-:S04]  /*0640*/  @!P2 LOP3.LUT R11, R11, 0x1ffffffc, RZ, 0xc0, !PT ;  /* 0x1ffffffc0b0ba812 */ /* 0x000fc800078ec0ff */
[----:B------:R-:W-:Y:S02]  /*0650*/  @!P2 IADD3 R6, R11, R6, RZ ;  /* 0x000000060b06a210 */ /* 0x000fe40007ffe0ff */
[----:B------:R-:W-:Y:S01]  /*0660*/  @!P3 MOV R12, 0x400 ;  /* 0x00000400000cb802 */ /* 0x000fe20000000f00 */
[----:B0-----:R-:W-:-:S05]  /*0670*/  FADD.FTZ R13, R9, R8 ;  /* 0x00000008090d7221 */ /* 0x001fca0000010000 */
[----:B------:R-:W-:Y:S01]  /*0680*/  @!P2 STS [R6], R13 ;  /* 0x0000000d0600a388 */ /* 0x000fe20000000800 */
[----:B------:R-:W-:-:S05]  /*0690*/  @!P3 VIADD R12, R12, 0x88 ;  /* 0x000000880c0cb836 */ /* 0x000fca0000000000 */
[----:B--2---:R-:W-:-:S04]  /*06a0*/  @!P3 LEA R7, R15, R12, 0x18 ;  /* 0x0000000c0f07b211 */ /* 0x004fc800078ec0ff */
[----:B------:R-:W-:Y:S01]  /*06b0*/  @!P3 LEA R7, R4, R7, 0x2 ;  /* 0x000000070407b211 */ /* 0x000fe200078e10ff */
[----:B------:R-:W-:Y:S01]  /*06c0*/  IMAD.MOV.U32 R4, RZ, RZ, RZ ;  /* 0x000000ffff047224 */ /* 0x000fe200078e00ff */
[----:B------:R-:W-:Y:S06]  /*06d0*/  BAR.SYNC.DEFER_BLOCKING 0x0 ;  /* 0x0000000000007b1d */ /* 0x000fec0000010000 */
[----:B------:R-:W0:Y:S04]  /*06e0*/  @!P3 LDS R4, [R7] ;  /* 0x000000000704b984 */ /* 0x000e280000000800 */
[----:B0-----:R-:W0:Y:S02]  /*06f0*/  SHFL.BFLY PT, R9, R4, 0x10, 0x1f ;  /* 0x0e001f0004097f89 */ /* 0x001e2400000e0000 */
[----:B0-----:R-:W-:-:S05]  /*0700*/  FADD.FTZ R8, R9, R4 ;  /* 0x0000000409087221 */ /* 0x001fca0000010000 */
[----:B------:R-:W0:Y:S02]  /*0710*/  SHFL.BFLY PT, R9, R8, 0x8, 0x1f ;  /* 0x0d001f0008097f89 */ /* 0x000e2400000e0000 */
[----:B0-----:R-:W-:-:S05]  /*0720*/  FADD.FTZ R10, R8, R9 ;  /* 0x00000009080a7221 */ /* 0x001fca0000010000 */
[----:B------:R-:W0:Y:S02]  /*0730*/  SHFL.BFLY PT, R9, R10, 0x4, 0x1f ;  /* 0x0c801f000a097f89 */ /* 0x000e2400000e0000 */
[----:B0-----:R-:W-:Y:S01]  /*0740*/  FADD.FTZ R11, R10, R9 ;  /* 0x000000090a0b7221 */ /* 0x001fe20000010000 */
[----:B------:R-:W0:Y:S01]  /*0750*/  @!P1 S2R R15, SR_CgaCtaId ;  /* 0x00000000000f9919 */ /* 0x000e220000008800 */
[----:B------:R-:W1:Y:S03]  /*0760*/  LDC R9, c[0x0][0x264] ;  /* 0x00009900ff097b82 */ /* 0x000e660000000800 */
[----:B------:R-:W2:Y:S02]  /*0770*/  SHFL.BFLY PT, R12, R11, 0x2, 0x1f ;  /* 0x0c401f000b0c7f89 */ /* 0x000ea400000e0000 */
[----:B--2---:R-:W-:-:S05]  /*0780*/  FADD.FTZ R12, R11, R12 ;  /* 0x0000000c0b0c7221 */ /* 0x004fca0000010000 */
[----:B------:R-:W2:Y:S01]  /*0790*/  SHFL.BFLY PT, R7, R12, 0x1, 0x1f ;  /* 0x0c201f000c077f89 */ /* 0x000ea200000e0000 */
[----:B------:R-:W-:-:S04]  /*07a0*/  @!P1 MOV R4, 0x400 ;  /* 0x0000040000049802 */ /* 0x000fc80000000f00 */
[----:B0-----:R-:W-:Y:S01]  /*07b0*/  @!P1 LEA R4, R15, R4, 0x18 ;  /* 0x000000040f049211 */ /* 0x001fe200078ec0ff */
[----:B------:R-:W-:Y:S01]  /*07c0*/  BSSY B0, `(.L_x_64) ;  /* 0x0000010000007945 */ /* 0x000fe20003800000 */
[----:B------:R-:W-:Y:S01]  /*07d0*/  BAR.SYNC.DEFER_BLOCKING 0x0 ;  /* 0x0000000000007b1d */ /* 0x000fe20000010000 */
[----:B-1----:R-:W-:Y:S01]  /*07e0*/  ISETP.GE.AND P2, PT, R0, R9, PT ;  /* 0x000000090000720c */ /* 0x002fe20003f46270 */
[----:B--2---:R-:W-:-:S05]  /*07f0*/  FADD.FTZ R7, R12, R7 ;  /* 0x000000070c077221 */ /* 0x004fca0000010000 */
[----:B------:R0:W-:Y:S01]  /*0800*/  @!P1 STS [R4+0x80], R7 ;  /* 0x0000800704009388 */ /* 0x0001e20000000800 */
[----:B------:R-:W-:Y:S06]  /*0810*/  BAR.SYNC.DEFER_BLOCKING 0x0 ;  /* 0x0000000000007b1d */ /* 0x000fec0000010000 */
[----:B------:R-:W-:Y:S05]  /*0820*/  @P0 BRA `(.L_x_65) ;  /* 0x0000000000240947 */ /* 0x000fea0003800000 */
[----:B------:R-:W1:Y:S01]  /*0830*/  S2UR UR5, SR_CgaCtaId ;  /* 0x00000000000579c3 */ /* 0x000e620000008800 */
[----:B------:R-:W-:-:S07]  /*0840*/  UMOV UR4, 0x400 ;  /* 0x0000040000047882 */ /* 0x000fce0000000000 */
[----:B0-----:R-:W0:Y:S01]  /*0850*/  LDC.64 R6, c[0x0][0x210] ;  /* 0x00008400ff067b82 */ /* 0x001e220000000a00 */
[----:B-1----:R-:W-:Y:S01]  /*0860*/  ULEA UR4, UR5, UR4, 0x18 ;  /* 0x0000000405047291 */ /* 0x002fe2000f8ec03f */
[----:B0-----:R-:W-:-:S08]  /*0870*/  IMAD.WIDE R6, R2, 0x4, R6 ;  /* 0x0000000402067825 */ /* 0x001fd000078e0206 */
[----:B------:R-:W0:Y:S02]  /*0880*/  LDS R4, [UR4+0x80] ;  /* 0x00008004ff047984 */ /* 0x000e240008000800 */
[----:B0-----:R-:W0:Y:S02]  /*0890*/  MUFU.RCP R4, R4 ;  /* 0x0000000400047308 */ /* 0x001e240000001000 */
[----:B0-----:R-:W-:-:S05]  /*08a0*/  FMUL.FTZ R5, R4, R5 ;  /* 0x0000000504057220 */ /* 0x001fca0000410000 */
[----:B------:R1:W-:Y:S02]  /*08b0*/  STG.E desc[UR6][R6.64], R5 ;  /* 0x0000000506007986 */ /* 0x0003e4000c101906 */
.L_x_65:
[----:B------:R-:W-:Y:S05]  /*08c0*/  BSYNC B0 ;  /* 0x0000000000007941 */ /* 0x000fea0003800000 */
.L_x_64:
[----:B------:R-:W-:Y:S05]  /*08d0*/  @P2 EXIT ;  /* 0x000000000000294d */ /* 0x000fea0003800000 */
[----:B-1----:R-:W1:Y:S01]  /*08e0*/  I2F.U32.RP R6, R3 ;  /* 0x0000000300067306 */ /* 0x002e620000209000 */
[----:B------:R-:W-:Y:S01]  /*08f0*/  ISETP.NE.U32.AND P2, PT, R3, RZ, PT ;  /* 0x000000ff0300720c */ /* 0x000fe20003f45070 */
[----:B------:R-:W2:Y:S01]  /*0900*/  LDC R17, c[0x0][0x258] ;  /* 0x00009600ff117b82 */ /* 0x000ea20000000800 */
[----:B------:R-:W-:Y:S07]  /*0910*/  BSSY B0, `(.L_x_66) ;  /* 0x0000032000007945 */ /* 0x000fee0003800000 */
[----:B------:R-:W3:Y:S01]  /*0920*/  LDC R11, c[0x0][0x25c] ;  /* 0x00009700ff0b7b82 */ /* 0x000ee20000000800 */
[----:B-1----:R-:W0:Y:S07]  /*0930*/  MUFU.RCP R6, R6 ;  /* 0x0000000600067308 */ /* 0x002e2e0000001000 */
[----:B------:R-:W1:Y:S01]  /*0940*/  LDC R13, c[0x0][0x260] ;  /* 0x00009800ff0d7b82 */ /* 0x000e620000000800 */
[----:B0-----:R-:W-:-:S04]  /*0950*/  IADD3 R4, R6, 0xffffffe, RZ ;  /* 0x0ffffffe06047810 */ /* 0x001fc80007ffe0ff */
[----:B------:R0:W4:Y:S02]  /*0960*/  F2I.FTZ.U32.TRUNC.NTZ R5, R4 ;  /* 0x0000000400057305 */ /* 0x000124000021f000 */
[----:B0-----:R-:W-:Y:S01]  /*0970*/  IMAD.MOV.U32 R4, RZ, RZ, RZ ;  /* 0x000000ffff047224 */ /* 0x001fe200078e00ff */
[----:B----4-:R-:W-:-:S05]  /*0980*/  IADD3 R2, RZ, -R5, RZ ;  /* 0x80000005ff027210 */ /* 0x010fca0007ffe0ff */
[----:B------:R-:W-:Y:S01]  /*0990*/  IMAD R7, R2, R3, RZ ;  /* 0x0000000302077224 */ /* 0x000fe200078e02ff */
[----:B------:R-:W-:-:S03]  /*09a0*/  LOP3.LUT R2, RZ, R0, RZ, 0x33, !PT ;  /* 0x00000000ff027212 */ /* 0x000fc600078e33ff */
[----:B------:R-:W-:Y:S01]  /*09b0*/  IMAD.HI.U32 R5, R5, R7, R4 ;  /* 0x0000000705057227 */ /* 0x000fe200078e0004 */
[----:B------:R-:W-:Y:S01]  /*09c0*/  IADD3 R2, R2, R9, RZ ;  /* 0x0000000902027210 */ /* 0x000fe20007ffe0ff */
[----:B------:R-:W0:Y:S04]  /*09d0*/  LDC.64 R6, c[0x0][0x248] ;  /* 0x00009200ff067b82 */ /* 0x000e280000000a00 */
[----:B------:R-:W-:-:S05]  /*09e0*/  IMAD.HI.U32 R8, R5, R2, RZ ;  /* 0x0000000205087227 */ /* 0x000fca00078e00ff */
[----:B------:R-:W-:-:S05]  /*09f0*/  IADD3 R5, -R8, RZ, RZ ;  /* 0x000000ff08057210 */ /* 0x000fca0007ffe1ff */
[----:B------:R-:W-:Y:S02]  /*0a00*/  IMAD R2, R3, R5, R2 ;  /* 0x0000000503027224 */ /* 0x000fe400078e0202 */
[----:B------:R-:W4:Y:S03]  /*0a10*/  LDC.64 R4, c[0x0][0x250] ;  /* 0x00009400ff047b82 */ /* 0x000f260000000a00 */
[----:B------:R-:W-:-:S13]  /*0a20*/  ISETP.GE.U32.AND P0, PT, R2, R3, PT ;  /* 0x000000030200720c */ /* 0x000fda0003f06070 */
[----:B------:R-:W-:Y:S01]  /*0a30*/  @P0 IMAD.IADD R2, R2, 0x1, -R3 ;  /* 0x0000000102020824 */ /* 0x000fe200078e0a03 */
[----:B------:R-:W-:-:S04]  /*0a40*/  @P0 IADD3 R8, R8, 0x1, RZ ;  /* 0x0000000108080810 */ /* 0x000fc80007ffe0ff */
[----:B------:R-:W-:-:S13]  /*0a50*/  ISETP.GE.U32.AND P1, PT, R2, R3, PT ;  /* 0x000000030200720c */ /* 0x000fda0003f26070 */
[----:B------:R-:W-:Y:S02]  /*0a60*/  @P1 IADD3 R8, R8, 0x1, RZ ;  /* 0x0000000108081810 */ /* 0x000fe40007ffe0ff */
[----:B------:R-:W-:-:S04]  /*0a70*/  @!P2 LOP3.LUT R8, RZ, R3, RZ, 0x33, !PT ;  /* 0x00000003ff08a212 */ /* 0x000fc800078e33ff */
[C---:B------:R-:W-:Y:S01]  /*0a80*/  ISETP.GE.U32.AND P1, PT, R8.reuse, 0x3, PT ;  /* 0x000000030800780c */ /* 0x040fe20003f26070 */
[----:B------:R-:W-:Y:S02]  /*0a90*/  VIADD R2, R8, 0x1 ;  /* 0x0000000108027836 */ /* 0x000fe40000000000 */
[----:B--2---:R-:W-:-:S03]  /*0aa0*/  IMAD R8, R17, UR8, RZ ;  /* 0x0000000811087c24 */ /* 0x004fc6000f8e02ff */
[----:B------:R-:W-:Y:S01]  /*0ab0*/  LOP3.LUT P0, R14, R2, 0x3, RZ, 0xc0, !PT ;  /* 0x00000003020e7812 */ /* 0x000fe2000780c0ff */
[--C-:B---3--:R-:W-:Y:S02]  /*0ac0*/  IMAD R2, R11, UR10, R8.reuse ;  /* 0x0000000a0b027c24 */ /* 0x108fe4000f8e0208 */
[----:B-1----:R-:W-:-:S10]  /*0ad0*/  IMAD R8, R13, UR9, R8 ;  /* 0x000000090d087c24 */ /* 0x002fd4000f8e0208 */
[----:B0---4-:R-:W-:Y:S05]  /*0ae0*/  @!P0 BRA `(.L_x_67) ;  /* 0x0000000000508947 */ /* 0x011fea0003800000 */
[----:B------:R-:W0:Y:S01]  /*0af0*/  LDC R18, c[0x0][0x25c] ;  /* 0x00009700ff127b82 */ /* 0x000e220000000800 */
[C-C-:B------:R-:W-:Y:S02]  /*0b00*/  IMAD R15, R9.reuse, UR9, R0.reuse ;  /* 0x00000009090f7c24 */ /* 0x140fe4000f8e0200 */
[----:B------:R-:W-:-:S05]  /*0b10*/  IMAD R16, R9, UR10, R0 ;  /* 0x0000000a09107c24 */ /* 0x000fca000f8e0200 */
[----:B------:R-:W1:Y:S08]  /*0b20*/  LDC R19, c[0x0][0x260] ;  /* 0x00009800ff137b82 */ /* 0x000e700000000800 */
[----:B------:R-:W2:Y:S08]  /*0b30*/  LDC.64 R12, c[0x0][0x250] ;  /* 0x00009400ff0c7b82 */ /* 0x000eb00000000a00 */
[----:B------:R-:W3:Y:S01]  /*0b40*/  LDC.64 R10, c[0x0][0x248] ;  /* 0x00009200ff0a7b82 */ /* 0x000ee20000000a00 */
[----:B0-----:R-:W-:-:S04]  /*0b50*/  IMAD R15, R18, UR10, R15 ;  /* 0x0000000a120f7c24 */ /* 0x001fc8000f8e020f */
[----:B------:R-:W-:Y:S02]  /*0b60*/  IMAD R15, R17, UR8, R15 ;  /* 0x00000008110f7c24 */ /* 0x000fe4000f8e020f */
[----:B-1----:R-:W-:-:S04]  /*0b70*/  IMAD R16, R19, UR9, R16 ;  /* 0x0000000913107c24 */ /* 0x002fc8000f8e0210 */
[----:B------:R-:W-:Y:S02]  /*0b80*/  IMAD R17, R17, UR8, R16 ;  /* 0x0000000811117c24 */ /* 0x000fe4000f8e0210 */
[----:B--2---:R-:W-:-:S04]  /*0b90*/  IMAD.WIDE R12, R15, 0x4, R12 ;  /* 0x000000040f0c7825 */ /* 0x004fc800078e020c */
[----:B---3--:R-:W-:-:S07]  /*0ba0*/  IMAD.WIDE R10, R17, 0x4, R10 ;  /* 0x00000004110a7825 */ /* 0x008fce00078e020a */
.L_x_68:
[----:B------:R0:W2:Y:S01]  /*0bb0*/  LDG.E R15, desc[UR6][R12.64] ;  /* 0x000000060c0f7981 */ /* 0x0000a2000c1e1900 */
[----:B------:R-:W-:Y:S02]  /*0bc0*/  IADD3 R14, R14, -0x1, RZ ;  /* 0xffffffff0e0e7810 */ /* 0x000fe40007ffe0ff */
[----:B------:R-:W-:Y:S02]  /*0bd0*/  IADD3 R0, R0, R3, RZ ;  /* 0x0000000300007210 */ /* 0x000fe40007ffe0ff */
[----:B------:R-:W-:Y:S01]  /*0be0*/  ISETP.NE.AND P0, PT, R14, RZ, PT ;  /* 0x000000ff0e00720c */ /* 0x000fe20003f05270 */
[C---:B0-----:R-:W-:Y:S01]  /*0bf0*/  IMAD.WIDE R12, R3.reuse, 0x4, R12 ;  /* 0x00000004030c7825 */ /* 0x041fe200078e020c */
[----:B--2---:R0:W-:Y:S03]  /*0c00*/  STG.E desc[UR6][R10.64], R15 ;  /* 0x0000000f0a007986 */ /* 0x0041e6000c101906 */
[----:B0-----:R-:W-:-:S08]  /*0c10*/  IMAD.WIDE R10, R3, 0x4, R10 ;  /* 0x00000004030a7825 */ /* 0x001fd000078e020a */
[----:B------:R-:W-:Y:S05]  /*0c20*/  @P0 BRA `(.L_x_68) ;  /* 0xfffffffc00e00947 */ /* 0x000fea000383ffff */
.L_x_67:
[----:B------:R-:W-:Y:S05]  /*0c30*/  BSYNC B0 ;  /* 0x0000000000007941 */ /* 0x000fea0003800000 */
.L_x_66:
[C---:B------:R-:W-:Y:S02]  /*0c40*/  IMAD R11, R9.reuse, UR9, R2 ;  /* 0x00000009090b7c24 */ /* 0x040fe4000f8e0202 */
[----:B------:R-:W-:Y:S01]  /*0c50*/  IMAD R13, R9, UR10, R8 ;  /* 0x0000000a090d7c24 */ /* 0x000fe2000f8e0208 */
[----:B------:R-:W-:Y:S06]  /*0c60*/  @!P1 EXIT ;  /* 0x000000000000994d */ /* 0x000fec0003800000 */
.L_x_69:
[----:B0-----:R-:W-:-:S04]  /*0c70*/  IMAD.IADD R15, R11, 0x1, R0 ;  /* 0x000000010b0f7824 */ /* 0x001fc800078e0200 */
[----:B------:R-:W-:-:S05]  /*0c80*/  IMAD.WIDE R14, R15, 0x4, R4 ;  /* 0x000000040f0e7825 */ /* 0x000fca00078e0204 */
[----:B------:R-:W2:Y:S01]  /*0c90*/  LDG.E R29, desc[UR6][R14.64] ;  /* 0x000000060e1d7981 */ /* 0x000ea2000c1e1900 */
[----:B------:R-:W-:Y:S01]  /*0ca0*/  IADD3 R17, R13, R0, RZ ;  /* 0x000000000d117210 */ /* 0x000fe20007ffe0ff */
[----:B------:R-:W-:-:S04]  /*0cb0*/  IMAD.WIDE R18, R3, 0x4, R14 ;  /* 0x0000000403127825 */ /* 0x000fc800078e020e */
[----:B------:R-:W-:-:S05]  /*0cc0*/  IMAD.WIDE R16, R17, 0x4, R6 ;  /* 0x0000000411107825 */ /* 0x000fca00078e0206 */
[----:B--2---:R0:W-:Y:S04]  /*0cd0*/  STG.E desc[UR6][R16.64], R29 ;  /* 0x0000001d10007986 */ /* 0x0041e8000c101906 */
[----:B------:R-:W2:Y:S01]  /*0ce0*/  LDG.E R2, desc[UR6][R18.64] ;  /* 0x0000000612027981 */ /* 0x000ea2000c1e1900 */
[----:B------:R-:W-:-:S04]  /*0cf0*/  IMAD.WIDE R20, R3, 0x4, R16 ;  /* 0x0000000403147825 */ /* 0x000fc800078e0210 */
[C---:B------:R-:W-:Y:S01]  /*0d00*/  IMAD.WIDE R22, R3.reuse, 0x4, R18 ;  /* 0x0000000403167825 */ /* 0x040fe200078e0212 */
[----:B--2---:R0:W-:Y:S04]  /*0d10*/  STG.E desc[UR6][R20.64], R2 ;  /* 0x0000000214007986 */ /* 0x0041e8000c101906 */
[----:B------:R-:W2:Y:S01]  /*0d20*/  LDG.E R8, desc[UR6][R22.64] ;  /* 0x0000000616087981 */ /* 0x000ea2000c1e1900 */
[----:B------:R-:W-:-:S04]  /*0d30*/  IMAD.WIDE R24, R3, 0x4, R20 ;  /* 0x0000000403187825 */ /* 0x000fc800078e0214 */
[C---:B------:R-:W-:Y:S01]  /*0d40*/  IMAD.WIDE R14, R3.reuse, 0x4, R22 ;  /* 0x00000004030e7825 */ /* 0x040fe200078e0216 */
[----:B--2---:R0:W-:Y:S05]  /*0d50*/  STG.E desc[UR6][R24.64], R8 ;  /* 0x0000000818007986 */ /* 0x0041ea000c101906 */
[----:B------:R-:W2:Y:S01]  /*0d60*/  LDG.E R15, desc[UR6][R14.64] ;  /* 0x000000060e0f7981 */ /* 0x000ea2000c1e1900 */
[C---:B------:R-:W-:Y:S01]  /*0d70*/  IMAD.WIDE R26, R3.reuse, 0x4, R24 ;  /* 0x00000004031a7825 */ /* 0x040fe200078e0218 */
[----:B------:R-:W-:-:S04]  /*0d80*/  LEA R0, R3, R0, 0x1 ;  /* 0x0000000003007211 */ /* 0x000fc800078e08ff */
[----:B------:R-:W-:-:S04]  /*0d90*/  LEA R0, R3, R0, 0x1 ;  /* 0x0000000003007211 */ /* 0x000fc800078e08ff */
[----:B------:R-:W-:Y:S01]  /*0da0*/  ISETP.GE.AND P0, PT, R0, R9, PT ;  /* 0x000000090000720c */ /* 0x000fe20003f06270 */
[----:B--2---:R0:W-:-:S12]  /*0db0*/  STG.E desc[UR6][R26.64], R15 ;  /* 0x0000000f1a007986 */ /* 0x0041d8000c101906 */
[----:B------:R-:W-:Y:S05]  /*0dc0*/  @!P0 BRA `(.L_x_69) ;  /* 0xfffffffc00a88947 */ /* 0x000fea000383ffff */
[----:B------:R-:W-:Y:S05]  /*0dd0*/  EXIT ;  /* 0x000000000000794d */ /* 0x000fea0003800000 */
.L_x_70:
        /* <DEDUP_REMOVED lines=10> */
.L_x_88:


//--------------------- .text._ZN17fastertransformer14gelu_bias_loopI6__halfEEvPT_PKS2_ii --------------------------
	.section	.text._ZN17fastertransformer14gelu_bias_loopI6__halfEEvPT_PKS2_ii,"ax",@progbits
	.align	128
        .global         _ZN17fastertransformer14gelu_bias_loopI6__halfEEvPT_PKS2_ii
        .type           _ZN17fastertransformer14gelu_bias_loopI6__halfEEvPT_PKS2_ii,@function
        .size           _ZN17fastertransformer14gelu_bias_loopI6__halfEEvPT_PKS2_ii,(.L_x_89 - _ZN17fastertransformer14gelu_bias_loopI6__halfEEvPT_PKS2_ii)
        .other          _ZN17fastertransformer14gelu_bias_loopI6__halfEEvPT_PKS2_ii,@"STO_CUDA_ENTRY STV_DEFAULT"
_ZN17fastertransformer14gelu_bias_loopI6__halfEEvPT_PKS2_ii:
.text._ZN17fastertransformer14gelu_bias_loopI6__halfEEvPT_PKS2_ii:
[----:B------:R-:W-:Y:S08]  /*0000*/  LDC R1, c[0x0][0x28] ;  /* 0x00000a00ff017b82 */ /* 0x000ff00000000800 */
[----:B------:R-:W0:Y:S08]  /*0010*/  S2UR UR4, SR_CTAID.Y ;  /* 0x00000000000479c3 */ /* 0x000e300000002600 */
[----:B------:R-:W0:Y:S02]  /*0020*/  LDC R7, c[0x0][0x224] ;  /* 0x00008900ff077b82 */ /* 0x000e240000000800 */
[----:B0-----:R-:W-:-:S13]  /*0030*/  ISETP.LE.AND P0, PT, R7, UR4, PT ;  /* 0x0000000407007c0c */ /* 0x001fda000bf03270 */
[----:B------:R-:W-:Y:S05]  /*0040*/  @P0 EXIT ;  /* 0x000000000000094d */ /* 0x000fea0003800000 */
[----:B------:R-:W0:Y:S01]  /*0050*/  S2R R9, SR_TID.X ;  /* 0x0000000000097919 */ /* 0x000e220000002100 */
[----:B------:R-:W-:Y:S01]  /*0060*/  ULDC UR6, c[0x0][0x220] ;  /* 0x0000880000067ab9 */ /* 0x000fe20000000800 */
[----:B0-----:R-:W-:-:S04]  /*0070*/  SHF.L.U32 R9, R9, 0x1, RZ ;  /* 0x0000000109097819 */ /* 0x001fc800000006ff */
[----:B------:R-:W-:-:S13]  /*0080*/  ISETP.GE.AND P0, PT, R9, UR6, PT ;  /* 0x0000000609007c0c */ /* 0x000fda000bf06270 */
[----:B------:R-:W-:Y:S05]  /*0090*/  @P0 EXIT ;  /* 0x000000000000094d */ /* 0x000fea0003800000 */
[----:B------:R-:W0:Y:S01]  /*00a0*/  S2R R8, SR_CTAID.X ;  /* 0x0000000000087919 */ /* 0x000e220000002500 */
[----:B------:R-:W1:Y:S08]  /*00b0*/  LDC R0, c[0x0][RZ] ;  /* 0x00000000ff007b82 */ /* 0x000e700000000800 */
[----:B------:R-:W2:Y:S08]  /*00c0*/  LDC.64 R2, c[0x0][0x218] ;  /* 0x00008600ff027b82 */ /* 0x000eb00000000a00 */
[----:B------:R-:W3:Y:S01]  /*00d0*/  LDC.64 R4, c[0x0][0x210] ;  /* 0x00008400ff047b82 */ /* 0x000ee20000000a00 */
[----:B0-----:R-:W-:Y:S01]  /*00e0*/  IMAD R8, R8, R7, UR4 ;  /* 0x0000000408087e24 */ /* 0x001fe2000f8e0207 */
[----:B------:R-:W-:-:S06]  /*00f0*/  ULDC.64 UR4, c[0x0][0x208] ;  /* 0x0000820000047ab9 */ /* 0x000fcc0000000a00 */
.L_x_71:
[--C-:B0-----:R-:W-:Y:S01]  /*0100*/  IMAD R6, R8, UR6, R9.reuse ;  /* 0x0000000608067c24 */ /* 0x101fe2000f8e0209 */
[----:B------:R-:W-:-:S04]  /*0110*/  SHF.R.S32.HI R11, RZ, 0x1, R9 ;  /* 0x00000001ff0b7819 */ /* 0x000fc80000011409 */
[----:B------:R-:W-:Y:S01]  /*0120*/  SHF.R.S32.HI R7, RZ, 0x1, R6 ;  /* 0x00000001ff077819 */ /* 0x000fe20000011406 */
[----:B--2---:R-:W-:-:S04]  /*0130*/  IMAD.WIDE R10, R11, 0x4, R2 ;  /* 0x000000040b0a7825 */ /* 0x004fc800078e0202 */
[----:B---3--:R-:W-:Y:S02]  /*0140*/  IMAD.WIDE R6, R7, 0x4, R4 ;  /* 0x0000000407067825 */ /* 0x008fe400078e0204 */
[----:B------:R-:W2:Y:S04]  /*0150*/  LDG.E R10, desc[UR4][R10.64] ;  /* 0x000000040a0a7981 */ /* 0x000ea8000c1e1900 */
[----:B------:R-:W2:Y:S01]  /*0160*/  LDG.E R13, desc[UR4][R6.64] ;  /* 0x00000004060d7981 */ /* 0x000ea2000c1e1900 */
[----:B-1----:R-:W-:-:S04]  /*0170*/  LEA R9, R0, R9, 0x1 ;  /* 0x0000000900097211 */ /* 0x002fc800078e08ff */
[----:B------:R-:W-:Y:S01]  /*0180*/  ISETP.GE.AND P0, PT, R9, UR6, PT ;  /* 0x0000000609007c0c */ /* 0x000fe2000bf06270 */
[----:B--2---:R-:W-:-:S10]  /*0190*/  HFMA2.MMA R13, R13, 1, 1, R10 ;  /* 0x3c003c000d0d7835 */ /* 0x004fd4000000000a */
[--C-:B------:R-:W-:Y:S02]  /*01a0*/  HADD2.F32 R12, -RZ, R13.reuse.H0_H0 ;  /* 0x2000000dff0c7230 */ /* 0x100fe40000004100 */
[----:B------:R-:W-:-:S03]  /*01b0*/  HADD2.F32 R13, -RZ, R13.H1_H1 ;  /* 0x3000000dff0d7230 */ /* 0x000fc60000004100 */
[C---:B------:R-:W-:Y:S02]  /*01c0*/  FMUL.FTZ R15, R12.reuse, 0.044714998453855514526 ;  /* 0x3d3727130c0f7820 */ /* 0x040fe40000410000 */
[C---:B------:R-:W-:Y:S02]  /*01d0*/  FMUL.FTZ R14, R13.reuse, 0.044714998453855514526 ;  /* 0x3d3727130d0e7820 */ /* 0x040fe40000410000 */
[C---:B------:R-:W-:Y:S02]  /*01e0*/  FMUL.FTZ R15, R12.reuse, R15 ;  /* 0x0000000f0c0f7220 */ /* 0x040fe40000410000 */
[C---:B------:R-:W-:Y:S02]  /*01f0*/  FMUL.FTZ R14, R13.reuse, R14 ;  /* 0x0000000e0d0e7220 */ /* 0x040fe40000410000 */
[C---:B------:R-:W-:Y:S01]  /*0200*/  FFMA.FTZ R15, R12.reuse, R15, R12 ;  /* 0x0000000f0c0f7223 */ /* 0x040fe2000001000c */
[----:B------:R-:W-:Y:S01]  /*0210*/  FMUL.FTZ R12, R12, 0.5 ;  /* 0x3f0000000c0c7820 */ /* 0x000fe20000410000 */
[C---:B------:R-:W-:Y:S01]  /*0220*/  FFMA.FTZ R14, R13.reuse, R14, R13 ;  /* 0x0000000e0d0e7223 */ /* 0x040fe2000001000d */
[----:B------:R-:W-:Y:S01]  /*0230*/  FMUL.FTZ R13, R13, 0.5 ;  /* 0x3f0000000d0d7820 */ /* 0x000fe20000410000 */
[----:B------:R-:W-:-:S02]  /*0240*/  FMUL.FTZ R15, R15, 0.79788458347320556641 ;  /* 0x3f4c422a0f0f7820 */ /* 0x000fc40000410000 */
[----:B------:R-:W-:-:S04]  /*0250*/  FMUL.FTZ R14, R14, 0.79788458347320556641 ;  /* 0x3f4c422a0e0e7820 */ /* 0x000fc80000410000 */
[----:B------:R-:W0:Y:S08]  /*0260*/  MUFU.TANH R15, R15 ;  /* 0x0000000f000f7308 */ /* 0x000e300000002400 */
[----:B------:R-:W1:Y:S01]  /*0270*/  MUFU.TANH R14, R14 ;  /* 0x0000000e000e7308 */ /* 0x000e620000002400 */
[----:B0-----:R-:W-:-:S04]  /*0280*/  FADD.FTZ R11, R15, 1 ;  /* 0x3f8000000f0b7421 */ /* 0x001fc80000010000 */
[----:B------:R-:W-:Y:S01]  /*0290*/  FMUL.FTZ R11, R12, R11 ;  /* 0x0000000b0c0b7220 */ /* 0x000fe20000410000 */
[----:B-1----:R-:W-:-:S04]  /*02a0*/  FADD.FTZ R10, R14, 1 ;  /* 0x3f8000000e0a7421 */ /* 0x002fc80000010000 */
[----:B------:R-:W-:-:S05]  /*02b0*/  FMUL.FTZ R10, R13, R10 ;  /* 0x0000000a0d0a7220 */ /* 0x000fca0000410000 */
[----:B------:R-:W-:-:S05]  /*02c0*/  F2FP.F16.F32.PACK_AB R11, R10, R11 ;  /* 0x0000000b0a0b723e */ /* 0x000fca00000000ff */
[----:B------:R0:W-:Y:S01]  /*02d0*/  STG.E desc[UR4][R6.64], R11 ;  /* 0x0000000b06007986 */ /* 0x0001e2000c101904 */
[----:B------:R-:W-:Y:S05]  /*02e0*/  @!P0 BRA `(.L_x_71) ;  /* 0xfffffffc00848947 */ /* 0x000fea000383ffff */
[----:B------:R-:W-:Y:S05]  /*02f0*/  EXIT ;  /* 0x000000000000794d */ /* 0x000fea0003800000 */
.L_x_72:
        /* <DEDUP_REMOVED lines=16> */
.L_x_89:


//--------------------- .text._ZN17fastertransformer17addBias_layerNormIfEEvPT_PKS1_S4_S4_S4_iif --------------------------
	.section	.text._ZN17fastertransformer17addBias_layerNormIfEEvPT_PKS1_S4_S4_S4_iif,"ax",@progbits
	.align	128
        .global         _ZN17fastertransformer17addBias_layerNormIfEEvPT_PKS1_S4_S4_S4_iif
        .type           _ZN17fastertransformer17addBias_layerNormIfEEvPT_PKS1_S4_S4_S4_iif,@function
        .size           _ZN17fastertransformer17addBias_layerNormIfEEvPT_PKS1_S4_S4_S4_iif,(.L_x_90 - _ZN17fastertransformer17addBias_layerNormIfEEvPT_PKS1_S4_S4_S4_iif)
        .other          _ZN17fastertransformer17addBias_layerNormIfEEvPT_PKS1_S4_S4_S4_iif,@"STO_CUDA_ENTRY STV_DEFAULT"
_ZN17fastertransformer17addBias_layerNormIfEEvPT_PKS1_S4_S4_S4_iif:
.text._ZN17fastertransformer17addBias_layerNormIfEEvPT_PKS1_S4_S4_S4_iif:
[----:B------:R-:W-:Y:S01]  /*0000*/  LDC R1, c[0x0][0x28] ;  /* 0x00000a00ff017b82 */ /* 0x000fe20000000800 */
[----:B------:R-:W0:Y:S07]  /*0010*/  S2R R3, SR_TID.X ;  /* 0x0000000000037919 */ /* 0x000e2e0000002100 */
[----:B------:R-:W0:Y:S01]  /*0020*/  S2UR UR4, SR_CTAID.X ;  /* 0x00000000000479c3 */ /* 0x000e220000002500 */
[----:B------:R-:W-:-:S07]  /*0030*/  ULDC.64 UR8, c[0x0][0x208] ;  /* 0x0000820000087ab9 */ /* 0x000fce0000000a00 */
[----:B------:R-:W0:Y:S08]  /*0040*/  LDC R2, c[0x0][0x23c] ;  /* 0x00008f00ff027b82 */ /* 0x000e300000000800 */
[----:B------:R-:W1:Y:S08]  /*0050*/  LDC.64 R6, c[0x0][0x218] ;  /* 0x00008600ff067b82 */ /* 0x000e700000000a00 */
[----:B------:R-:W2:Y:S01]  /*0060*/  LDC.64 R8, c[0x0][0x220] ;  /* 0x00008800ff087b82 */ /* 0x000ea20000000a00 */
[----:B0-----:R-:W-:-:S04]  /*0070*/  IMAD R0, R2, UR4, R3 ;  /* 0x0000000402007c24 */ /* 0x001fc8000f8e0203 */
[----:B-1----:R-:W-:-:S06]  /*0080*/  IMAD.WIDE R6, R0, 0x4, R6 ;  /* 0x0000000400067825 */ /* 0x002fcc00078e0206 */
[----:B------:R-:W3:Y:S01]  /*0090*/  LDG.E R6, desc[UR8][R6.64] ;  /* 0x0000000806067981 */ /* 0x000ee2000c1e1900 */
[----:B--2---:R-:W-:-:S06]  /*00a0*/  IMAD.WIDE R8, R0, 0x4, R8 ;  /* 0x0000000400087825 */ /* 0x004fcc00078e0208 */
[----:B------:R0:W2:Y:S01]  /*00b0*/  LDG.E.CONSTANT R8, desc[UR8][R8.64] ;  /* 0x0000000808087981 */ /* 0x0000a2000c1e9900 */
[----:B------:R-:W1:Y:S01]  /*00c0*/  S2UR UR7, SR_CgaCtaId ;  /* 0x00000000000779c3 */ /* 0x000e620000008800 */
[----:B------:R-:W-:Y:S02]  /*00d0*/  UMOV UR4, 0x400 ;  /* 0x0000040000047882 */ /* 0x000fe40000000000 */
[----:B------:R-:W-:Y:S01]  /*00e0*/  UIADD3 UR5, UR4, 0x8, URZ ;  /* 0x0000000804057890 */ /* 0x000fe2000fffe03f */
[----:B------:R-:W-:Y:S02]  /*00f0*/  ULDC UR6, c[0x0][0x0] ;  /* 0x0000000000067ab9 */ /* 0x000fe40000000800 */
[----:B------:R-:W-:Y:S02]  /*0100*/  USHF.R.U32.HI UR6, URZ, 0x5, UR6 ;  /* 0x000000053f067899 */ /* 0x000fe40008011606 */
[----:B-1----:R-:W-:-:S04]  /*0110*/  ULEA UR5, UR7, UR5, 0x18 ;  /* 0x0000000507057291 */ /* 0x002fc8000f8ec03f */
[----:B------:R-:W-:Y:S01]  /*0120*/  ISETP.GE.U32.AND P1, PT, R3, UR6, PT ;  /* 0x0000000603007c0c */ /* 0x000fe2000bf26070 */
[----:B0-----:R-:W-:Y:S01]  /*0130*/  HFMA2.MMA R9, -RZ, RZ, 0, 0 ;  /* 0x00000000ff097435 */ /* 0x001fe200000001ff */
[----:B---3--:R-:W-:-:S04]  /*0140*/  FADD.FTZ R5, RZ, R6 ;  /* 0x00000006ff057221 */ /* 0x008fc80000010000 */
[----:B--2---:R-:W-:-:S05]  /*0150*/  FADD.FTZ R5, R5, R8 ;  /* 0x0000000805057221 */ /* 0x004fca0000010000 */
[----:B------:R-:W0:Y:S02]  /*0160*/  SHFL.BFLY PT, R4, R5, 0x10, 0x1f ;  /* 0x0e001f0005047f89 */ /* 0x000e2400000e0000 */
[----:B0-----:R-:W-:-:S05]  /*0170*/  FADD.FTZ R4, R5, R4 ;  /* 0x0000000405047221 */ /* 0x001fca0000010000 */
[----:B------:R-:W0:Y:S02]  /*0180*/  SHFL.BFLY PT, R11, R4, 0x8, 0x1f ;  /* 0x0d001f00040b7f89 */ /* 0x000e2400000e0000 */
[----:B0-----:R-:W-:-:S05]  /*0190*/  FADD.FTZ R11, R4, R11 ;  /* 0x0000000b040b7221 */ /* 0x001fca0000010000 */
[----:B------:R-:W0:Y:S02]  /*01a0*/  SHFL.BFLY PT, R10, R11, 0x4, 0x1f ;  /* 0x0c801f000b0a7f89 */ /* 0x000e2400000e0000 */
[----:B0-----:R-:W-:-:S05]  /*01b0*/  FADD.FTZ R10, R11, R10 ;  /* 0x0000000a0b0a7221 */ /* 0x001fca0000010000 */
[----:B------:R-:W0:Y:S01]  /*01c0*/  SHFL.BFLY PT, R13, R10, 0x2, 0x1f ;  /* 0x0c401f000a0d7f89 */ /* 0x000e2200000e0000 */
[----:B------:R-:W-:Y:S01]  /*01d0*/  LOP3.LUT P0, R8, R3, 0x1f, RZ, 0xc0, !PT ;  /* 0x0000001f03087812 */ /* 0x000fe2000780c0ff */
[----:B0-----:R-:W-:-:S05]  /*01e0*/  FADD.FTZ R13, R10, R13 ;  /* 0x0000000d0a0d7221 */ /* 0x001fca0000010000 */
[----:B------:R-:W0:Y:S01]  /*01f0*/  SHFL.BFLY PT, R6, R13, 0x1, 0x1f ;  /* 0x0c201f000d067f89 */ /* 0x000e2200000e0000 */
[----:B------:R-:W-:-:S04]  /*0200*/  SHF.R.U32.HI R4, RZ, 0x3, R3 ;  /* 0x00000003ff047819 */ /* 0x000fc80000011603 */
[----:B------:R-:W-:Y:S01]  /*0210*/  LOP3.LUT R4, R4, 0x1ffffffc, RZ, 0xc0, !PT ;  /* 0x1ffffffc04047812 */ /* 0x000fe200078ec0ff */
[----:B0-----:R-:W-:-:S05]  /*0220*/  FADD.FTZ R7, R13, R6 ;  /* 0x000000060d077221 */ /* 0x001fca0000010000 */
[----:B------:R-:W-:Y:S01]  /*0230*/  @!P0 STS [R4+UR5], R7 ;  /* 0x0000000704008988 */ /* 0x000fe20008000805 */
[----:B------:R-:W-:Y:S01]  /*0240*/  LEA R6, R8, UR5, 0x2 ;  /* 0x0000000508067c11 */ /* 0x000fe2000f8e10ff */
[----:B------:R-:W-:Y:S06]  /*0250*/  BAR.SYNC.DEFER_BLOCKING 0x0 ;  /* 0x0000000000007b1d */ /* 0x000fec0000010000 */
[----:B------:R-:W0:Y:S04]  /*0260*/  @!P1 LDS R9, [R6] ;  /* 0x0000000006099984 */ /* 0x000e280000000800 */
[----:B0-----:R-:W0:Y:S02]  /*0270*/  SHFL.BFLY PT, R8, R9, 0x10, 0x1f ;  /* 0x0e001f0009087f89 */ /* 0x001e2400000e0000 */
[----:B0-----:R-:W-:-:S05]  /*0280*/  FADD.FTZ R8, R8, R9 ;  /* 0x0000000908087221 */ /* 0x001fca0000010000 */
[----:B------:R-:W0:Y:S02]  /*0290*/  SHFL.BFLY PT, R11, R8, 0x8, 0x1f ;  /* 0x0d001f00080b7f89 */ /* 0x000e2400000e0000 */
[----:B0-----:R-:W-:-:S05]  /*02a0*/  FADD.FTZ R11, R8, R11 ;  /* 0x0000000b080b7221 */ /* 0x001fca0000010000 */
[----:B------:R-:W0:Y:S02]  /*02b0*/  SHFL.BFLY PT, R10, R11, 0x4, 0x1f ;  /* 0x0c801f000b0a7f89 */ /* 0x000e2400000e0000 */
[----:B0-----:R-:W-:-:S05]  /*02c0*/  FADD.FTZ R10, R11, R10 ;  /* 0x0000000a0b0a7221 */ /* 0x001fca0000010000 */
[----:B------:R-:W0:Y:S01]  /*02d0*/  SHFL.BFLY PT, R13, R10, 0x2, 0x1f ;  /* 0x0c401f000a0d7f89 */ /* 0x000e2200000e0000 */
[----:B------:R-:W-:-:S13]  /*02e0*/  ISETP.NE.AND P2, PT, R3, RZ, PT ;  /* 0x000000ff0300720c */ /* 0x000fda0003f45270 */
[----:B------:R-:W-:Y:S01]  /*02f0*/  @!P2 I2FP.F32.S32 R7, R2 ;  /* 0x000000020007a245 */ /* 0x000fe20000201400 */
[----:B0-----:R-:W-:-:S05]  /*0300*/  FADD.FTZ R13, R10, R13 ;  /* 0x0000000d0a0d7221 */ /* 0x001fca0000010000 */
[----:B------:R-:W0:Y:S01]  /*0310*/  SHFL.BFLY PT, R12, R13, 0x1, 0x1f ;  /* 0x0c201f000d0c7f89 */ /* 0x000e2200000e0000 */
[----:B------:R-:W1:Y:S01]  /*0320*/  @!P2 MUFU.RCP R7, R7 ;  /* 0x000000070007a308 */ /* 0x000e620000001000 */
[----:B------:R-:W-:Y:S01]  /*0330*/  ULEA UR4, UR7, UR4, 0x18 ;  /* 0x0000000407047291 */ /* 0x000fe2000f8ec03f */
[----:B0-----:R-:W-:-:S04]  /*0340*/  FADD.FTZ R8, R13, R12 ;  /* 0x0000000c0d087221 */ /* 0x001fc80000010000 */
[----:B-1----:R-:W-:-:S05]  /*0350*/  @!P2 FMUL.FTZ R8, R8, R7 ;  /* 0x000000070808a220 */ /* 0x002fca0000410000 */
[----:B------:R-:W-:Y:S01]  /*0360*/  @!P2 STS [UR4], R8 ;  /* 0x00000008ff00a988 */ /* 0x000fe20008000804 */
[----:B------:R-:W-:Y:S06]  /*0370*/  BAR.SYNC.DEFER_BLOCKING 0x0 ;  /* 0x0000000000007b1d */ /* 0x000fec0000010000 */
[----:B------:R-:W0:Y:S02]  /*0380*/  LDS R10, [UR4] ;  /* 0x00000004ff0a7984 */ /* 0x000e240008000800 */
[----:B0-----:R-:W-:-:S04]  /*0390*/  FADD.FTZ R10, R5, -R10 ;  /* 0x8000000a050a7221 */ /* 0x001fc80000010000 */
[----:B------:R-:W-:-:S05]  /*03a0*/  FMUL.FTZ R12, R10, R10 ;  /* 0x0000000a0a0c7220 */ /* 0x000fca0000410000 */
[----:B------:R-:W0:Y:S02]  /*03b0*/  SHFL.BFLY PT, R9, R12, 0x10, 0x1f ;  /* 0x0e001f000c097f89 */ /* 0x000e2400000e0000 */
[----:B0-----:R-:W-:Y:S02]  /*03c0*/  FADD.FTZ R13, R12, R9 ;  /* 0x000000090c0d7221 */ /* 0x001fe40000010000 */
[----:B------:R-:W0:Y:S03]  /*03d0*/  LDC.64 R8, c[0x0][0x230] ;  /* 0x00008c00ff087b82 */ /* 0x000e260000000a00 */
[----:B------:R-:W1:Y:S02]  /*03e0*/  SHFL.BFLY PT, R10, R13, 0x8, 0x1f ;  /* 0x0d001f000d0a7f89 */ /* 0x000e6400000e0000 */
[----:B-1----:R-:W-:-:S03]  /*03f0*/  FADD.FTZ R7, R13, R10 ;  /* 0x0000000a0d077221 */ /* 0x002fc60000010000 */
[----:B------:R-:W1:Y:S02]  /*0400*/  LDC.64 R10, c[0x0][0x228] ;  /* 0x00008a00ff0a7b82 */ /* 0x000e640000000a00 */
[----:B------:R-:W2:Y:S02]  /*0410*/  SHFL.BFLY PT, R14, R7, 0x4, 0x1f ;  /* 0x0c801f00070e7f89 */ /* 0x000ea400000e0000 */
[----:B--2---:R-:W-:-:S05]  /*0420*/  FADD.FTZ R14, R7, R14 ;  /* 0x0000000e070e7221 */ /* 0x004fca0000010000 */
[----:B------:R-:W2:Y:S02]  /*0430*/  SHFL.BFLY PT, R15, R14, 0x2, 0x1f ;  /* 0x0c401f000e0f7f89 */ /* 0x000ea400000e0000 */
[----:B--2---:R-:W-:-:S05]  /*0440*/  FADD.FTZ R15, R14, R15 ;  /* 0x0000000f0e0f7221 */ /* 0x004fca0000010000 */
[----:B------:R-:W2:Y:S01]  /*0450*/  SHFL.BFLY PT, R12, R15, 0x1, 0x1f ;  /* 0x0c201f000f0c7f89 */ /* 0x000ea200000e0000 */
[----:B0-----:R-:W-:-:S04]  /*0460*/  IMAD.WIDE R8, R3, 0x4, R8 ;  /* 0x0000000403087825 */ /* 0x001fc800078e0208 */
[----:B-1----:R-:W-:Y:S02]  /*0470*/  IMAD.WIDE R10, R3, 0x4, R10 ;  /* 0x00000004030a7825 */ /* 0x002fe400078e020a */
[----:B------:R-:W3:Y:S04]  /*0480*/  LDG.E.CONSTANT R8, desc[UR8][R8.64] ;  /* 0x0000000808087981 */ /* 0x000ee8000c1e9900 */
[----:B------:R0:W3:Y:S01]  /*0490*/  LDG.E.CONSTANT R3, desc[UR8][R10.64] ;  /* 0x000000080a037981 */ /* 0x0000e2000c1e9900 */
[----:B--2---:R-:W-:-:S05]  /*04a0*/  FADD.FTZ R7, R15, R12 ;  /* 0x0000000c0f077221 */ /* 0x004fca0000010000 */
[----:B------:R1:W-:Y:S01]  /*04b0*/  @!P0 STS [R4+UR5], R7 ;  /* 0x0000000704008988 */ /* 0x0003e20008000805 */
[----:B------:R-:W-:Y:S01]  /*04c0*/  MOV R12, RZ ;  /* 0x000000ff000c7202 */ /* 0x000fe20000000f00 */
[----:B------:R-:W-:Y:S01]  /*04d0*/  BAR.SYNC.DEFER_BLOCKING 0x0 ;  /* 0x0000000000007b1d */ /* 0x000fe20000010000 */
[----:B0-----:R-:W-:-:S07]  /*04e0*/  @!P2 I2FP.F32.S32 R11, R2 ;  /* 0x00000002000ba245 */ /* 0x001fce0000201400 */
[----:B-1----:R-:W0:Y:S01]  /*04f0*/  @!P2 LDC R4, c[0x0][0x240] ;  /* 0x00009000ff04ab82 */ /* 0x002e220000000800 */
[----:B------:R-:W1:Y:S04]  /*0500*/  @!P1 LDS R12, [R6] ;  /* 0x00000000060c9984 */ /* 0x000e680000000800 */
[----:B-1----:R-:W1:Y:S02]  /*0510*/  SHFL.BFLY PT, R13, R12, 0x10, 0x1f ;  /* 0x0e001f000c0d7f89 */ /* 0x002e6400000e0000 */
[----:B-1----:R-:W-:-:S05]  /*0520*/  FADD.FTZ R13, R13, R12 ;  /* 0x0000000c0d0d7221 */ /* 0x002fca0000010000 */
[----:B------:R-:W1:Y:S02]  /*0530*/  SHFL.BFLY PT, R10, R13, 0x8, 0x1f ;  /* 0x0d001f000d0a7f89 */ /* 0x000e6400000e0000 */
[----:B-1----:R-:W-:-:S05]  /*0540*/  FADD.FTZ R10, R13, R10 ;  /* 0x0000000a0d0a7221 */ /* 0x002fca0000010000 */
[----:B------:R-:W1:Y:S02]  /*0550*/  SHFL.BFLY PT, R9, R10, 0x4, 0x1f ;  /* 0x0c801f000a097f89 */ /* 0x000e6400000e0000 */
[----:B-1----:R-:W-:-:S05]  /*0560*/  FADD.FTZ R9, R10, R9 ;  /* 0x000000090a097221 */ /* 0x002fca0000010000 */
[----:B------:R-:W1:Y:S01]  /*0570*/  SHFL.BFLY PT, R14, R9, 0x2, 0x1f ;  /* 0x0c401f00090e7f89 */ /* 0x000e6200000e0000 */
[----:B------:R-:W0:Y:S01]  /*0580*/  @!P2 MUFU.RCP R2, R11 ;  /* 0x0000000b0002a308 */ /* 0x000e220000001000 */
[----:B-1----:R-:W-:-:S05]  /*0590*/  FADD.FTZ R14, R9, R14 ;  /* 0x0000000e090e7221 */ /* 0x002fca0000010000 */
[----:B------:R-:W1:Y:S02]  /*05a0*/  SHFL.BFLY PT, R7, R14, 0x1, 0x1f ;  /* 0x0c201f000e077f89 */ /* 0x000e6400000e0000 */
[----:B-1----:R-:W-:-:S04]  /*05b0*/  FADD.FTZ R7, R14, R7 ;  /* 0x000000070e077221 */ /* 0x002fc80000010000 */
[----:B0-----:R-:W-:-:S06]  /*05c0*/  @!P2 FFMA.FTZ R2, R7, R2, R4 ;  /* 0x000000020702a223 */ /* 0x001fcc0000010004 */
[----:B------:R-:W0:Y:S02]  /*05d0*/  @!P2 MUFU.RSQ R2, R2 ;  /* 0x000000020002a308 */ /* 0x000e240000001400 */
[----:B0-----:R-:W-:Y:S01]  /*05e0*/  @!P2 STS [UR4+0x4], R2 ;  /* 0x00000402ff00a988 */ /* 0x001fe20008000804 */
[----:B------:R-:W-:Y:S06]  /*05f0*/  BAR.SYNC.DEFER_BLOCKING 0x0 ;  /* 0x0000000000007b1d */ /* 0x000fec0000010000 */
[----:B------:R-:W0:Y:S01]  /*0600*/  LDS.64 R6, [UR4] ;  /* 0x00000004ff067984 */ /* 0x000e220008000a00 */
[----:B------:R-:W-:-:S02]  /*0610*/  ULDC.64 UR4, c[0x0][0x210] ;  /* 0x0000840000047ab9 */ /* 0x000fc40000000a00 */
[----:B------:R-:W-:Y:S01]  /*0620*/  LEA R4, P0, R0, UR4, 0x2 ;  /* 0x0000000400047c11 */ /* 0x000fe2000f8010ff */
[----:B0-----:R-:W-:Y:S01]  /*0630*/  FADD.FTZ R6, R5, -R6 ;  /* 0x8000000605067221 */ /* 0x001fe20000010000 */
[----:B------:R-:W-:-:S03]  /*0640*/  SHF.R.S32.HI R5, RZ, 0x1f, R0 ;  /* 0x0000001fff057819 */ /* 0x000fc60000011400 */
[----:B------:R-:W-:Y:S01]  /*0650*/  FMUL.FTZ R7, R6, R7 ;  /* 0x0000000706077220 */ /* 0x000fe20000410000 */
[----:B------:R-:W-:-:S03]  /*0660*/  LEA.HI.X R5, R0, UR5, R5, 0x2, P0 ;  /* 0x0000000500057c11 */ /* 0x000fc600080f1405 */
[----:B---3--:R-:W-:-:S05]  /*0670*/  FFMA.FTZ R3, R7, R3, R8 ;  /* 0x0000000307037223 */ /* 0x008fca0000010008 */
[----:B------:R-:W-:Y:S01]  /*0680*/  STG.E desc[UR8][R4.64], R3 ;  /* 0x0000000304007986 */ /* 0x000fe2000c101908 */
[----:B------:R-:W-:Y:S05]  /*0690*/  EXIT ;  /* 0x000000000000794d */ /* 0x000fea0003800000 */
.L_x_73:
        /* <DEDUP_REMOVED lines=14> */
.L_x_90:


//--------------------- .text._ZN17fastertransformer15transpose102_v2IfEEvPT_PKS1_iiii --------------------------
	.section	.text._ZN17fastertransformer15transpose102_v2IfEEvPT_PKS1_iiii,"ax",@progbits
	.align	128
        .global         _ZN17fastertransformer15transpose102_v2IfEEvPT_PKS1_iiii
        .type           _ZN17fastertransformer15transpose102_v2IfEEvPT_PKS1_iiii,@function
        .size           _ZN17fastertransformer15transpose102_v2IfEEvPT_PKS1_iiii,(.L_x_91 - _ZN17fastertransformer15transpose102_v2IfEEvPT_PKS1_iiii)
        .other          _ZN17fastertransformer15transpose102_v2IfEEvPT_PKS1_iiii,@"STO_CUDA_ENTRY STV_DEFAULT"
_ZN17fastertransformer15transpose102_v2IfEEvPT_PKS1_iiii:
.text._ZN17fastertransformer15transpose102_v2IfEEvPT_PKS1_iiii:
[----:B------:R-:W-:Y:S01]  /*0000*/  LDC R1, c[0x0][0x28] ;  /* 0x00000a00ff017b82 */ /* 0x000fe20000000800 */
[----:B------:R-:W-:Y:S01]  /*0010*/  ULDC UR6, c[0x0][0x22c] ;  /* 0x00008b0000067ab9 */ /* 0x000fe20000000800 */
[----:B------:R-:W0:Y:S01]  /*0020*/  S2R R6, SR_TID.X ;  /* 0x0000000000067919 */ /* 0x000e220000002100 */
[----:B------:R-:W1:Y:S01]  /*0030*/  I2F.U32.RP R0, UR6 ;  /* 0x0000000600007d06 */ /* 0x000e620008209000 */
[----:B------:R-:W-:-:S07]  /*0040*/  ISETP.NE.U32.AND P2, PT, RZ, UR6, PT ;  /* 0x00000006ff007c0c */ /* 0x000fce000bf45070 */
[----:B-1----:R-:W1:Y:S02]  /*0050*/  MUFU.RCP R0, R0 ;  /* 0x0000000000007308 */ /* 0x002e640000001000 */
[----:B-1----:R-:W-:-:S06]  /*0060*/  IADD3 R2, R0, 0xffffffe, RZ ;  /* 0x0ffffffe00027810 */ /* 0x002fcc0007ffe0ff */
[----:B------:R1:W2:Y:S02]  /*0070*/  F2I.FTZ.U32.TRUNC.NTZ R3, R2 ;  /* 0x0000000200037305 */ /* 0x0002a4000021f000 */
[----:B-1----:R-:W-:Y:S01]  /*0080*/  IMAD.MOV.U32 R2, RZ, RZ, RZ ;  /* 0x000000ffff027224 */ /* 0x002fe200078e00ff */
[----:B--2---:R-:W-:-:S05]  /*0090*/  IADD3 R5, RZ, -R3, RZ ;  /* 0x80000003ff057210 */ /* 0x004fca0007ffe0ff */
[----:B------:R-:W-:-:S04]  /*00a0*/  IMAD R5, R5, UR6, RZ ;  /* 0x0000000605057c24 */ /* 0x000fc8000f8e02ff */
[----:B------:R-:W-:Y:S01]  /*00b0*/  IMAD.HI.U32 R3, R3, R5, R2 ;  /* 0x0000000503037227 */ /* 0x000fe200078e0002 */
[----:B------:R-:W-:-:S05]  /*00c0*/  LOP3.LUT R5, RZ, UR6, RZ, 0x33, !PT ;  /* 0x00000006ff057c12 */ /* 0x000fca000f8e33ff */
[----:B0-----:R-:W-:-:S05]  /*00d0*/  IMAD.HI.U32 R4, R3, R6, RZ ;  /* 0x0000000603047227 */ /* 0x001fca00078e00ff */
        /* <DEDUP_REMOVED lines=21> */
[----:B------:R-:W-:-:S05]  /*0230*/  IADD3 R5, R0, R5, RZ ;  /* 0x0000000500057210 */ /* 0x000fca0007ffe0ff */
[----:B--2---:R-:W-:Y:S02]  /*0240*/  IMAD.WIDE R2, R5, 0x4, R2 ;  /* 0x0000000405027825 */ /* 0x004fe400078e0202 */
[----:B------:R-:W0:Y:S04]  /*0250*/  LDC.64 R4, c[0x0][0x210] ;  /* 0x00008400ff047b82 */ /* 0x000e280000000a00 */
[----:B------:R-:W2:Y:S01]  /*0260*/  LDG.E R3, desc[UR4][R2.64] ;  /* 0x0000000402037981 */ /* 0x000ea2000c1e1900 */
[----:B---3--:R-:W-:-:S04]  /*0270*/  IMAD R7, R8, R9, R7 ;  /* 0x0000000908077224 */ /* 0x008fc800078e0207 */
[----:B------:R-:W-:-:S05]  /*0280*/  IMAD R7, R6, UR6, R7 ;  /* 0x0000000606077c24 */ /* 0x000fca000f8e0207 */
[----:B------:R-:W-:-:S05]  /*0290*/  IADD3 R7, R0, R7, RZ ;  /* 0x0000000700077210 */ /* 0x000fca0007ffe0ff */
[----:B0-----:R-:W-:-:S05]  /*02a0*/  IMAD.WIDE R4, R7, 0x4, R4 ;  /* 0x0000000407047825 */ /* 0x001fca00078e0204 */
[----:B--2---:R-:W-:Y:S01]  /*02b0*/  STG.E desc[UR4][R4.64], R3 ;  /* 0x0000000304007986 */ /* 0x004fe2000c101904 */
[----:B------:R-:W-:Y:S05]  /*02c0*/  EXIT ;  /* 0x000000000000794d */ /* 0x000fea0003800000 */
.L_x_74:
        /* <DEDUP_REMOVED lines=11> */
.L_x_91:


//--------------------- .text._ZN17fastertransformer10relShiftBdIfEEvPT_PKS1_iii --------------------------
	.section	.text._ZN17fastertransformer10relShiftBdIfEEvPT_PKS1_iii,"ax",@progbits
	.align	128
        .global         _ZN17fastertransformer10relShiftBdIfEEvPT_PKS1_iii
        .type           _ZN17fastertransformer10relShiftBdIfEEvPT_PKS1_iii,@function
        .size           _ZN17fastertransformer10relShiftBdIfEEvPT_PKS1_iii,(.L_x_92 - _ZN17fastertransformer10relShiftBdIfEEvPT_PKS1_iii)
        .other          _ZN17fastertransformer10relShiftBdIfEEvPT_PKS1_iii,@"STO_CUDA_ENTRY STV_DEFAULT"
_ZN17fastertransformer10relShiftBdIfEEvPT_PKS1_iii:
.text._ZN17fastertransformer10relShiftBdIfEEvPT_PKS1_iii:
[----:B------:R-:W-:Y:S01]  /*0000*/  LDC R1, c[0x0][0x28] ;  /* 0x00000a00ff017b82 */ /* 0x000fe20000000800 */
[----:B------:R-:W0:Y:S07]  /*0010*/  S2R R7, SR_CTAID.Z ;  /* 0x0000000000077919 */ /* 0x000e2e0000002700 */
[----:B------:R-:W1:Y:S01]  /*0020*/  LDC R0, c[0x0][0x228] ;  /* 0x00008a00ff007b82 */ /* 0x000e620000000800 */
[----:B------:R-:W-:Y:S01]  /*0030*/  ULDC.64 UR6, c[0x0][0x220] ;  /* 0x0000880000067ab9 */ /* 0x000fe20000000a00 */
[----:B------:R-:W1:Y:S06]  /*0040*/  S2R R3, SR_TID.X ;  /* 0x0000000000037919 */ /* 0x000e6c0000002100 */
[----:B------:R-:W2:Y:S08]  /*0050*/  S2UR UR4, SR_CTAID.X ;  /* 0x00000000000479c3 */ /* 0x000eb00000002500 */
[----:B------:R-:W3:Y:S01]  /*0060*/  S2UR UR5, SR_CTAID.Y ;  /* 0x00000000000579c3 */ /* 0x000ee20000002600 */
[----:B0-----:R-:W-:Y:S01]  /*0070*/  ISETP.EQ.AND P1, PT, R7, RZ, PT ;  /* 0x000000ff0700720c */ /* 0x001fe20003f22270 */
[----:B--2---:R-:W-:Y:S01]  /*0080*/  UIMAD UR4, UR4, UR6, URZ ;  /* 0x00000006040472a4 */ /* 0x004fe2000f8e023f */
[----:B-1----:R-:W-:-:S03]  /*0090*/  ISETP.GE.AND P0, PT, R3, R0, PT ;  /* 0x000000000300720c */ /* 0x002fc60003f06270 */
[----:B---3--:R-:W-:-:S10]  /*00a0*/  UIMAD UR4, UR5, UR7, UR4 ;  /* 0x00000007050472a4 */ /* 0x008fd4000f8e0204 */
[----:B------:R-:W-:Y:S05]  /*00b0*/  @!P0 EXIT P1 ;  /* 0x000000000000894d */ /* 0x000fea0000800000 */
[----:B------:R-:W-:Y:S01]  /*00c0*/  LEA R2, R0, 0xffffffff, 0x1 ;  /* 0xffffffff00027811 */ /* 0x000fe200078e08ff */
[----:B------:R-:W-:Y:S01]  /*00d0*/  IMAD.SHL.U32 R9, R7, 0x2, RZ ;  /* 0x0000000207097824 */ /* 0x000fe200078e00ff */
[----:B------:R-:W-:Y:S02]  /*00e0*/  IADD3 R4, R3, -R0, RZ ;  /* 0x8000000003047210 */ /* 0x000fe40007ffe0ff */
[----:B------:R-:W-:-:S03]  /*00f0*/  IABS R8, R2 ;  /* 0x0000000200087213 */ /* 0x000fc60000000000 */
[----:B------:R-:W-:Y:S01]  /*0100*/  IMAD R9, R9, R0, R4 ;  /* 0x0000000009097224 */ /* 0x000fe200078e0204 */
[----:B------:R-:W0:Y:S01]  /*0110*/  I2F.RP R6, R8 ;  /* 0x0000000800067306 */ /* 0x000e220000209400 */
[----:B------:R-:W-:-:S03]  /*0120*/  IABS R4, R2 ;  /* 0x0000000200047213 */ /* 0x000fc60000000000 */
[----:B------:R-:W-:-:S04]  /*0130*/  IABS R10, R9 ;  /* 0x00000009000a7213 */ /* 0x000fc80000000000 */
[----:B0-----:R-:W0:Y:S02]  /*0140*/  MUFU.RCP R6, R6 ;  /* 0x0000000600067308 */ /* 0x001e240000001000 */
[----:B0-----:R-:W-:Y:S01]  /*0150*/  VIADD R5, R6, 0xffffffe ;  /* 0x0ffffffe06057836 */ /* 0x001fe20000000000 */
[----:B------:R-:W-:Y:S01]  /*0160*/  IADD3 R6, RZ, -R4, RZ ;  /* 0x80000004ff067210 */ /* 0x000fe20007ffe0ff */
[----:B------:R-:W-:-:S04]  /*0170*/  IMAD.MOV.U32 R4, RZ, RZ, RZ ;  /* 0x000000ffff047224 */ /* 0x000fc800078e00ff */
[----:B------:R-:W0:Y:S02]  /*0180*/  F2I.FTZ.U32.TRUNC.NTZ R5, R5 ;  /* 0x0000000500057305 */ /* 0x000e24000021f000 */
[----:B0-----:R-:W-:-:S04]  /*0190*/  IMAD.MOV R11, RZ, RZ, -R5 ;  /* 0x000000ffff0b7224 */ /* 0x001fc800078e0a05 */
[----:B------:R-:W-:-:S04]  /*01a0*/  IMAD R11, R11, R8, RZ ;  /* 0x000000080b0b7224 */ /* 0x000fc800078e02ff */
[----:B------:R-:W-:Y:S01]  /*01b0*/  IMAD.HI.U32 R4, R5, R11, R4 ;  /* 0x0000000b05047227 */ /* 0x000fe200078e0004 */
[----:B------:R-:W-:-:S05]  /*01c0*/  MOV R5, R10 ;  /* 0x0000000a00057202 */ /* 0x000fca0000000f00 */
[----:B------:R-:W-:-:S04]  /*01d0*/  IMAD.HI.U32 R4, R4, R5, RZ ;  /* 0x0000000504047227 */ /* 0x000fc800078e00ff */
[----:B------:R-:W-:-:S05]  /*01e0*/  IMAD R5, R4, R6, R5 ;  /* 0x0000000604057224 */ /* 0x000fca00078e0205 */
[----:B------:R-:W-:-:S13]  /*01f0*/  ISETP.GT.U32.AND P2, PT, R8, R5, PT ;  /* 0x000000050800720c */ /* 0x000fda0003f44070 */
[----:B------:R-:W-:Y:S01]  /*0200*/  @!P2 IMAD.IADD R5, R5, 0x1, -R8 ;  /* 0x000000010505a824 */ /* 0x000fe200078e0a08 */
[----:B------:R-:W-:Y:S02]  /*0210*/  @!P2 IADD3 R4, R4, 0x1, RZ ;  /* 0x000000010404a810 */ /* 0x000fe40007ffe0ff */
[----:B------:R-:W-:Y:S02]  /*0220*/  ISETP.NE.AND P2, PT, R2, RZ, PT ;  /* 0x000000ff0200720c */ /* 0x000fe40003f45270 */
[----:B------:R-:W-:Y:S02]  /*0230*/  ISETP.GE.U32.AND P0, PT, R5, R8, PT ;  /* 0x000000080500720c */ /* 0x000fe40003f06070 */
[----:B------:R-:W-:-:S04]  /*0240*/  LOP3.LUT R5, R9, R2, RZ, 0x3c, !PT ;  /* 0x0000000209057212 */ /* 0x000fc800078e3cff */
[----:B------:R-:W-:-:S07]  /*0250*/  ISETP.GE.AND P1, PT, R5, RZ, PT ;  /* 0x000000ff0500720c */ /* 0x000fce0003f26270 */
[----:B------:R-:W-:-:S05]  /*0260*/  @P0 VIADD R4, R4, 0x1 ;  /* 0x0000000104040836 */ /* 0x000fca0000000000 */
[----:B------:R-:W-:Y:S02]  /*0270*/  MOV R11, R4 ;  /* 0x00000004000b7202 */ /* 0x000fe40000000f00 */
[----:B------:R-:W0:Y:S03]  /*0280*/  LDC.64 R4, c[0x0][0x218] ;  /* 0x00008600ff047b82 */ /* 0x000e260000000a00 */
[----:B------:R-:W-:Y:S01]  /*0290*/  @!P1 IMAD.MOV R11, RZ, RZ, -R11 ;  /* 0x000000ffff0b9224 */ /* 0x000fe200078e0a0b */
[----:B------:R-:W-:-:S04]  /*02a0*/  @!P2 LOP3.LUT R11, RZ, R2, RZ, 0x33, !PT ;  /* 0x00000002ff0ba212 */ /* 0x000fc800078e33ff */
[----:B------:R-:W-:-:S05]  /*02b0*/  IADD3 R6, -R11, RZ, RZ ;  /* 0x000000ff0b067210 */ /* 0x000fca0007ffe1ff */
[----:B------:R-:W-:Y:S02]  /*02c0*/  IMAD R9, R2, R6, R9 ;  /* 0x0000000602097224 */ /* 0x000fe400078e0209 */
[----:B------:R-:W-:-:S03]  /*02d0*/  IMAD R2, R7, R0, UR4 ;  /* 0x0000000407027e24 */ /* 0x000fc6000f8e0200 */
[----:B------:R-:W-:Y:S01]  /*02e0*/  ISETP.GE.AND P0, PT, R9, R0, PT ;  /* 0x000000000900720c */ /* 0x000fe20003f06270 */
[----:B------:R-:W-:-:S04]  /*02f0*/  IMAD R3, R2, 0x2, R3 ;  /* 0x0000000202037824 */ /* 0x000fc800078e0203 */
[----:B0-----:R-:W-:-:S08]  /*0300*/  IMAD.WIDE R2, R3, 0x4, R4 ;  /* 0x0000000403027825 */ /* 0x001fd000078e0204 */
[----:B------:R-:W-:Y:S05]  /*0310*/  @P0 EXIT ;  /* 0x000000000000094d */ /* 0x000fea0003800000 */
[----:B------:R-:W-:Y:S01]  /*0320*/  ULDC.64 UR6, c[0x0][0x208] ;  /* 0x0000820000067ab9 */ /* 0x000fe20000000a00 */
[----:B------:R-:W0:Y:S01]  /*0330*/  LDC.64 R4, c[0x0][0x210] ;  /* 0x00008400ff047b82 */ /* 0x000e220000000a00 */
[----:B------:R-:W2:Y:S01]  /*0340*/  LDG.E R3, desc[UR6][R2.64] ;  /* 0x0000000602037981 */ /* 0x000ea2000c1e1900 */
[----:B------:R-:W-:-:S05]  /*0350*/  IMAD R0, R11, R0, UR4 ;  /* 0x000000040b007e24 */ /* 0x000fca000f8e0200 */
[----:B------:R-:W-:-:S05]  /*0360*/  IADD3 R7, R9, R0, RZ ;  /* 0x0000000009077210 */ /* 0x000fca0007ffe0ff */
[----:B0-----:R-:W-:-:S05]  /*0370*/  IMAD.WIDE R4, R7, 0x4, R4 ;  /* 0x0000000407047825 */ /* 0x001fca00078e0204 */
[----:B--2---:R-:W-:Y:S01]  /*0380*/  STG.E desc[UR6][R4.64], R3 ;  /* 0x0000000304007986 */ /* 0x004fe2000c101906 */
[----:B------:R-:W-:Y:S05]  /*0390*/  EXIT ;  /* 0x000000000000794d */ /* 0x000fea0003800000 */
.L_x_75:
        /* <DEDUP_REMOVED lines=14> */
.L_x_92:


//--------------------- .text._ZN17fastertransformer12transpose102IfEEvPT_PKS1_iiii --------------------------
	.section	.text._ZN17fastertransformer12transpose102IfEEvPT_PKS1_iiii,"ax",@progbits
	.align	128
        .global         _ZN17fastertransformer12transpose102IfEEvPT_PKS1_iiii
        .type           _ZN17fastertransformer12transpose102IfEEvPT_PKS1_iiii,@function
        .size           _ZN17fastertransformer12transpose102IfEEvPT_PKS1_iiii,(.L_x_93 - _ZN17fastertransformer12transpose102IfEEvPT_PKS1_iiii)
        .other          _ZN17fastertransformer12transpose102IfEEvPT_PKS1_iiii,@"STO_CUDA_ENTRY STV_DEFAULT"
_ZN17fastertransformer12transpose102IfEEvPT_PKS1_iiii:
.text._ZN17fastertransformer12transpose102IfEEvPT_PKS1_iiii:
[----:B------:R-:W-:Y:S01]  /*0000*/  LDC R1, c[0x0][0x28] ;  /* 0x00000a00ff017b82 */ /* 0x000fe20000000800 */
[----:B------:R-:W0:Y:S07]  /*0010*/  S2R R5, SR_TID.Y ;  /* 0x0000000000057919 */ /* 0x000e2e0000002200 */
[----:B------:R-:W0:Y:S01]  /*0020*/  S2UR UR4, SR_CTAID.X ;  /* 0x00000000000479c3 */ /* 0x000e220000002500 */
[----:B------:R-:W1:Y:S07]  /*0030*/  S2R R7, SR_TID.X ;  /* 0x0000000000077919 */ /* 0x000e6e0000002100 */
[----:B------:R-:W0:Y:S08]  /*0040*/  LDC.64 R8, c[0x0][0x220] ;  /* 0x00008800ff087b82 */ /* 0x000e300000000a00 */
[----:B------:R-:W2:Y:S08]  /*0050*/  S2UR UR6, SR_CTAID.Y ;  /* 0x00000000000679c3 */ /* 0x000eb00000002600 */
[----:B------:R-:W1:Y:S08]  /*0060*/  LDC.64 R10, c[0x0][0x228] ;  /* 0x00008a00ff0a7b82 */ /* 0x000e700000000a00 */
[----:B------:R-:W3:Y:S01]  /*0070*/  LDC.64 R2, c[0x0][0x218] ;  /* 0x00008600ff027b82 */ /* 0x000ee20000000a00 */
[----:B0-----:R-:W-:Y:S01]  /*0080*/  IMAD R0, R8, UR4, R5 ;  /* 0x0000000408007c24 */ /* 0x001fe2000f8e0205 */
[----:B------:R-:W-:-:S03]  /*0090*/  ULDC.64 UR4, c[0x0][0x208] ;  /* 0x0000820000047ab9 */ /* 0x000fc60000000a00 */
[----:B--2---:R-:W-:-:S04]  /*00a0*/  IMAD R4, R9, UR6, R0 ;  /* 0x0000000609047c24 */ /* 0x004fc8000f8e0200 */
[----:B-1----:R-:W-:-:S04]  /*00b0*/  IMAD R5, R7, R11, R4 ;  /* 0x0000000b07057224 */ /* 0x002fc800078e0204 */
[----:B---3--:R-:W-:Y:S02]  /*00c0*/  IMAD.WIDE R2, R5, 0x4, R2 ;  /* 0x0000000405027825 */ /* 0x008fe400078e0202 */
[----:B------:R-:W0:Y:S04]  /*00d0*/  LDC.64 R4, c[0x0][0x210] ;  /* 0x00008400ff047b82 */ /* 0x000e280000000a00 */
[----:B------:R-:W2:Y:S01]  /*00e0*/  LDG.E R3, desc[UR4][R2.64] ;  /* 0x0000000402037981 */ /* 0x000ea2000c1e1900 */
[----:B------:R-:W-:-:S04]  /*00f0*/  IMAD R0, R7, R10, R0 ;  /* 0x0000000a07007224 */ /* 0x000fc800078e0200 */
[----:B------:R-:W-:-:S04]  /*0100*/  IMAD R7, R11, UR6, R0 ;  /* 0x000000060b077c24 */ /* 0x000fc8000f8e0200 */
[----:B0-----:R-:W-:-:S05]  /*0110*/  IMAD.WIDE R4, R7, 0x4, R4 ;  /* 0x0000000407047825 */ /* 0x001fca00078e0204 */
[----:B--2---:R-:W-:Y:S01]  /*0120*/  STG.E desc[UR4][R4.64], R3 ;  /* 0x0000000304007986 */ /* 0x004fe2000c101904 */
[----:B------:R-:W-:Y:S05]  /*0130*/  EXIT ;  /* 0x000000000000794d */ /* 0x000fea0003800000 */
.L_x_76:
        /* <DEDUP_REMOVED lines=12> */
.L_x_93:


//--------------------- .text._ZN17fastertransformer15prepareMatrixesIfEEvPT_S2_S2_S2_S2_S2_PKS1_S4_S4_S4_S4_S4_S4_iiii --------------------------
	.section	.text._ZN17fastertransformer15prepareMatrixesIfEEvPT_S2_S2_S2_S2_S2_PKS1_S4_S4_S4_S4_S4_S4_iiii,"ax",@progbits
	.align	128
        .global         _ZN17fastertransformer15prepareMatrixesIfEEvPT_S2_S2_S2_S2_S2_PKS1_S4_S4_S4_S4_S4_S4_iiii
        .type           _ZN17fastertransformer15prepareMatrixesIfEEvPT_S2_S2_S2_S2_S2_PKS1_S4_S4_S4_S4_S4_S4_iiii,@function
        .size           _ZN17fastertransformer15prepareMatrixesIfEEvPT_S2_S2_S2_S2_S2_PKS1_S4_S4_S4_S4_S4_S4_iiii,(.L_x_94 - _ZN17fastertransformer15prepareMatrixesIfEEvPT_S2_S2_S2_S2_S2_PKS1_S4_S4_S4_S4_S4_S4_iiii)
        .other          _ZN17fastertransformer15prepareMatrixesIfEEvPT_S2_S2_S2_S2_S2_PKS1_S4_S4_S4_S4_S4_S4_iiii,@"STO_CUDA_ENTRY STV_DEFAULT"
_ZN17fastertransformer15prepareMatrixesIfEEvPT_S2_S2_S2_S2_S2_PKS1_S4_S4_S4_S4_S4_S4_iiii:
.text._ZN17fastertransformer15prepareMatrixesIfEEvPT_S2_S2_S2_S2_S2_PKS1_S4_S4_S4_S4_S4_S4_iiii:
[----:B------:R-:W-:Y:S01]  /*0000*/  LDC R1, c[0x0][0x28] ;  /* 0x00000a00ff017b82 */ /* 0x000fe20000000800 */
[----:B------:R-:W0:Y:S01]  /*0010*/  S2R R16, SR_TID.X ;  /* 0x0000000000107919 */ /* 0x000e220000002100 */
[----:B------:R-:W-:Y:S02]  /*0020*/  ULDC UR6, c[0x0][0x27c] ;  /* 0x00009f0000067ab9 */ /* 0x000fe40000000800 */
[----:B0-----:R-:W-:-:S13]  /*0030*/  ISETP.GE.AND P0, PT, R16, UR6, PT ;  /* 0x0000000610007c0c */ /* 0x001fda000bf06270 */
[----:B------:R-:W-:Y:S05]  /*0040*/  @P0 EXIT ;  /* 0x000000000000094d */ /* 0x000fea0003800000 */
[----:B------:R-:W0:Y:S01]  /*0050*/  S2R R12, SR_CTAID.Y ;  /* 0x00000000000c7919 */ /* 0x000e220000002600 */
[----:B------:R-:W0:Y:S01]  /*0060*/  LDC R15, c[0x0][0x278] ;  /* 0x00009e00ff0f7b82 */ /* 0x000e220000000800 */
[----:B------:R-:W-:Y:S01]  /*0070*/  ULDC.64 UR4, c[0x0][0x208] ;  /* 0x0000820000047ab9 */ /* 0x000fe20000000a00 */
[----:B------:R-:W1:Y:S06]  /*0080*/  S2R R13, SR_CTAID.X ;  /* 0x00000000000d7919 */ /* 0x000e6c0000002500 */
[----:B------:R-:W2:Y:S08]  /*0090*/  LDC.64 R18, c[0x0][0x260] ;  /* 0x00009800ff127b82 */ /* 0x000eb00000000a00 */
[----:B------:R-:W3:Y:S08]  /*00a0*/  LDC.64 R4, c[0x0][0x240] ;  /* 0x00009000ff047b82 */ /* 0x000ef00000000a00 */
[----:B------:R-:W4:Y:S01]  /*00b0*/  LDC.64 R20, c[0x0][0x268] ;  /* 0x00009a00ff147b82 */ /* 0x000f220000000a00 */
[----:B0-----:R-:W-:-:S07]  /*00c0*/  IMAD R14, R12, R15, RZ ;  /* 0x0000000f0c0e7224 */ /* 0x001fce00078e02ff */
[----:B------:R-:W0:Y:S01]  /*00d0*/  LDC.64 R22, c[0x0][0x270] ;  /* 0x00009c00ff167b82 */ /* 0x000e220000000a00 */
[----:B--2---:R-:W-:Y:S01]  /*00e0*/  IMAD.WIDE R18, R16, 0x4, R18 ;  /* 0x0000000410127825 */ /* 0x004fe200078e0212 */
[----:B------:R-:W-:-:S05]  /*00f0*/  IADD3 R0, R14, R16, RZ ;  /* 0x000000100e007210 */ /* 0x000fca0007ffe0ff */
[----:B------:R-:W2:Y:S01]  /*0100*/  LDG.E.CONSTANT R18, desc[UR4][R18.64] ;  /* 0x0000000412127981 */ /* 0x000ea2000c1e9900 */
[----:B------:R-:W5:Y:S01]  /*0110*/  LDC R11, c[0x0][0x284] ;  /* 0x0000a100ff0b7b82 */ /* 0x000f620000000800 */
[----:B-1----:R-:W-:-:S04]  /*0120*/  IMAD R27, R13, UR6, R0 ;  /* 0x000000060d1b7c24 */ /* 0x002fc8000f8e0200 */
[----:B---3--:R-:W-:-:S03]  /*0130*/  IMAD.WIDE R4, R27, 0x4, R4 ;  /* 0x000000041b047825 */ /* 0x008fc600078e0204 */
[----:B------:R-:W1:Y:S01]  /*0140*/  LDC R17, c[0x0][0x280] ;  /* 0x0000a000ff117b82 */ /* 0x000e620000000800 */
[C---:B----4-:R-:W-:Y:S01]  /*0150*/  IMAD.WIDE R20, R16.reuse, 0x4, R20 ;  /* 0x0000000410147825 */ /* 0x050fe200078e0214 */
[----:B------:R3:W2:Y:S05]  /*0160*/  LDG.E R25, desc[UR4][R4.64] ;  /* 0x0000000404197981 */ /* 0x0006aa000c1e1900 */
[----:B------:R4:W2:Y:S01]  /*0170*/  LDG.E.CONSTANT R20, desc[UR4][R20.64] ;  /* 0x0000000414147981 */ /* 0x0008a2000c1e9900 */
[----:B0-----:R-:W-:Y:S01]  /*0180*/  IMAD.WIDE R22, R16, 0x4, R22 ;  /* 0x0000000410167825 */ /* 0x001fe200078e0216 */
[----:B------:R-:W0:Y:S05]  /*0190*/  LDC.64 R8, c[0x0][0x218] ;  /* 0x00008600ff087b82 */ /* 0x000e2a0000000a00 */
[----:B------:R2:W2:Y:S01]  /*01a0*/  LDG.E.CONSTANT R22, desc[UR4][R22.64] ;  /* 0x0000000416167981 */ /* 0x0004a2000c1e9900 */
[----:B-----5:R-:W-:-:S04]  /*01b0*/  IABS R7, R11 ;  /* 0x0000000b00077213 */ /* 0x020fc80000000000 */
[----:B------:R-:W5:Y:S08]  /*01c0*/  I2F.RP R0, R7 ;  /* 0x0000000700007306 */ /* 0x000f700000209400 */
[----:B-----5:R-:W5:Y:S02]  /*01d0*/  MUFU.RCP R0, R0 ;  /* 0x0000000000007308 */ /* 0x020f640000001000 */
[----:B-----5:R-:W-:-:S06]  /*01e0*/  IADD3 R2, R0, 0xffffffe, RZ ;  /* 0x0ffffffe00027810 */ /* 0x020fcc0007ffe0ff */
[----:B------:R5:W3:Y:S02]  /*01f0*/  F2I.FTZ.U32.TRUNC.NTZ R3, R2 ;  /* 0x0000000200037305 */ /* 0x000ae4000021f000 */
[----:B-----5:R-:W-:Y:S01]  /*0200*/  HFMA2.MMA R2, -RZ, RZ, 0, 0 ;  /* 0x00000000ff027435 */ /* 0x020fe200000001ff */
[----:B---3--:R-:W-:-:S05]  /*0210*/  IADD3 R4, RZ, -R3, RZ ;  /* 0x80000003ff047210 */ /* 0x008fca0007ffe0ff */
[----:B------:R-:W-:Y:S01]  /*0220*/  IMAD R5, R4, R7, RZ ;  /* 0x0000000704057224 */ /* 0x000fe200078e02ff */
[----:B------:R-:W-:-:S03]  /*0230*/  IABS R4, R16 ;  /* 0x0000001000047213 */ /* 0x000fc60000000000 */
[----:B------:R-:W-:-:S06]  /*0240*/  IMAD.HI.U32 R3, R3, R5, R2 ;  /* 0x0000000503037227 */ /* 0x000fcc00078e0002 */
[----:B------:R-:W-:Y:S02]  /*0250*/  IMAD.HI.U32 R10, R3, R4, RZ ;  /* 0x00000004030a7227 */ /* 0x000fe400078e00ff */
[----:B------:R-:W3:Y:S03]  /*0260*/  LDC.64 R2, c[0x0][0x248] ;  /* 0x00009200ff027b82 */ /* 0x000ee60000000a00 */
[----:B------:R-:W-:-:S05]  /*0270*/  IADD3 R0, -R10, RZ, RZ ;  /* 0x000000ff0a007210 */ /* 0x000fca0007ffe1ff */
[C---:B------:R-:W-:Y:S02]  /*0280*/  IMAD R0, R7.reuse, R0, R4 ;  /* 0x0000000007007224 */ /* 0x040fe400078e0204 */
[----:B------:R-:W5:Y:S03]  /*0290*/  LDC.64 R4, c[0x0][0x210] ;  /* 0x00008400ff047b82 */ /* 0x000f660000000a00 */
[----:B------:R-:W-:-:S13]  /*02a0*/  ISETP.GT.U32.AND P2, PT, R7, R0, PT ;  /* 0x000000000700720c */ /* 0x000fda0003f44070 */
[----:B------:R-:W-:-:S04]  /*02b0*/  @!P2 IADD3 R0, R0, -R7, RZ ;  /* 0x800000070000a210 */ /* 0x000fc80007ffe0ff */
[----:B------:R-:W-:Y:S02]  /*02c0*/  ISETP.GE.U32.AND P0, PT, R0, R7, PT ;  /* 0x000000070000720c */ /* 0x000fe40003f06070 */
[----:B------:R-:W-:Y:S01]  /*02d0*/  LOP3.LUT R0, R16, R11, RZ, 0x3c, !PT ;  /* 0x0000000b10007212 */ /* 0x000fe200078e3cff */
[----:B------:R-:W0:Y:S01]  /*02e0*/  LDC.64 R6, c[0x0][0x220] ;  /* 0x00008800ff067b82 */ /* 0x000e220000000a00 */
[----:B------:R-:W-:Y:S02]  /*02f0*/  @!P2 IADD3 R10, R10, 0x1, RZ ;  /* 0x000000010a0aa810 */ /* 0x000fe40007ffe0ff */
[----:B------:R-:W-:Y:S02]  /*0300*/  ISETP.GE.AND P1, PT, R0, RZ, PT ;  /* 0x000000ff0000720c */ /* 0x000fe40003f26270 */
[----:B------:R-:W-:-:S05]  /*0310*/  ISETP.NE.AND P2, PT, R11, RZ, PT ;  /* 0x000000ff0b00720c */ /* 0x000fca0003f45270 */
[----:B------:R-:W-:Y:S01]  /*0320*/  @P0 IADD3 R10, R10, 0x1, RZ ;  /* 0x000000010a0a0810 */ /* 0x000fe20007ffe0ff */
[----:B------:R-:W-:-:S05]  /*0330*/  IMAD R0, R13, R11, R14 ;  /* 0x0000000b0d007224 */ /* 0x000fca00078e020e */
[----:B------:R-:W-:Y:S02]  /*0340*/  @!P1 IADD3 R10, -R10, RZ, RZ ;  /* 0x000000ff0a0a9210 */ /* 0x000fe40007ffe1ff */
[----:B------:R-:W-:-:S04]  /*0350*/  @!P2 LOP3.LUT R10, RZ, R11, RZ, 0x33, !PT ;  /* 0x0000000bff0aa212 */ /* 0x000fc800078e33ff */
[C---:B----4-:R-:W-:Y:S01]  /*0360*/  IADD3 R21, -R10.reuse, RZ, RZ ;  /* 0x000000ff0a157210 */ /* 0x050fe20007ffe1ff */
[----:B-1----:R-:W-:-:S04]  /*0370*/  IMAD R19, R10, R17, R0 ;  /* 0x000000110a137224 */ /* 0x002fc800078e0200 */
[----:B------:R-:W-:-:S05]  /*0380*/  IMAD R0, R11, R21, R16 ;  /* 0x000000150b007224 */ /* 0x000fca00078e0210 */
[----:B------:R-:W-:Y:S01]  /*0390*/  IADD3 R19, R19, R0, RZ ;  /* 0x0000000013137210 */ /* 0x000fe20007ffe0ff */
[----:B---3--:R-:W-:Y:S02]  /*03a0*/  IMAD.WIDE R2, R27, 0x4, R2 ;  /* 0x000000041b027825 */ /* 0x008fe400078e0202 */
[----:B------:R-:W1:Y:S02]  /*03b0*/  LDC.64 R26, c[0x0][0x250] ;  /* 0x00009400ff1a7b82 */ /* 0x000e640000000a00 */
[----:B-----5:R-:W-:-:S04]  /*03c0*/  IMAD.WIDE R4, R19, 0x4, R4 ;  /* 0x0000000413047825 */ /* 0x020fc800078e0204 */
[----:B0-----:R-:W-:-:S04]  /*03d0*/  IMAD.WIDE R8, R19, 0x4, R8 ;  /* 0x0000000413087825 */ /* 0x001fc800078e0208 */
[----:B------:R-:W-:-:S04]  /*03e0*/  IMAD.WIDE R6, R19, 0x4, R6 ;  /* 0x0000000413067825 */ /* 0x000fc800078e0206 */
[C---:B--2---:R-:W-:Y:S01]  /*03f0*/  FADD.FTZ R21, R25.reuse, R18 ;  /* 0x0000001219157221 */ /* 0x044fe20000010000 */
[----:B------:R-:W-:-:S04]  /*0400*/  FADD.FTZ R23, R25, R20 ;  /* 0x0000001419177221 */ /* 0x000fc80000010000 */
[----:B------:R0:W-:Y:S01]  /*0410*/  STG.E desc[UR4][R4.64], R21 ;  /* 0x0000001504007986 */ /* 0x0001e2000c101904 */
[----:B------:R-:W-:-:S03]  /*0420*/  FADD.FTZ R25, R25, R22 ;  /* 0x0000001619197221 */ /* 0x000fc60000010000 */
[----:B------:R-:W-:Y:S04]  /*0430*/  STG.E desc[UR4][R8.64], R23 ;  /* 0x0000001708007986 */ /* 0x000fe8000c101904 */
[----:B------:R2:W-:Y:S01]  /*0440*/  STG.E desc[UR4][R6.64], R25 ;  /* 0x0000001906007986 */ /* 0x0005e2000c101904 */
[----:B------:R-:W-:Y:S01]  /*0450*/  IMAD R29, R13, UR6, R16 ;  /* 0x000000060d1d7c24 */ /* 0x000fe2000f8e0210 */
[----:B0-----:R-:W0:Y:S02]  /*0460*/  LDC.64 R4, c[0x0][0x230] ;  /* 0x00008c00ff047b82 */ /* 0x001e240000000a00 */
[----:B------:R3:W4:Y:S06]  /*0470*/  LDG.E R18, desc[UR4][R2.64] ;  /* 0x0000000402127981 */ /* 0x00072c000c1e1900 */
[----:B---3--:R-:W3:Y:S01]  /*0480*/  LDC.64 R2, c[0x0][0x228] ;  /* 0x00008a00ff027b82 */ /* 0x008ee20000000a00 */
[----:B-1----:R-:W-:-:S04]  /*0490*/  IMAD.WIDE R26, R29, 0x4, R26 ;  /* 0x000000041d1a7825 */ /* 0x002fc800078e021a */
[----:B---3--:R-:W-:-:S05]  /*04a0*/  IMAD.WIDE R2, R19, 0x4, R2 ;  /* 0x0000000413027825 */ /* 0x008fca00078e0202 */
[----:B----4-:R1:W-:Y:S04]  /*04b0*/  STG.E desc[UR4][R2.64], R18 ;  /* 0x0000001202007986 */ /* 0x0103e8000c101904 */
[----:B------:R-:W3:Y:S01]  /*04c0*/  LDG.E R16, desc[UR4][R26.64] ;  /* 0x000000041a107981 */ /* 0x000ee2000c1e1900 */
[----:B------:R-:W-:-:S05]  /*04d0*/  IMAD R14, R10, R17, R14 ;  /* 0x000000110a0e7224 */ /* 0x000fca00078e020e */
[----:B------:R-:W-:Y:S01]  /*04e0*/  IADD3 R19, R19, R14, RZ ;  /* 0x0000000e13137210 */ /* 0x000fe20007ffe0ff */
[----:B--2---:R-:W-:-:S04]  /*04f0*/  IMAD.WIDE R6, R15, 0x4, R26 ;  /* 0x000000040f067825 */ /* 0x004fc800078e021a */
[----:B0-----:R-:W-:-:S05]  /*0500*/  IMAD.WIDE R4, R19, 0x4, R4 ;  /* 0x0000000413047825 */ /* 0x001fca00078e0204 */
[----:B---3--:R1:W-:Y:S04]  /*0510*/  STG.E desc[UR4][R4.64], R16 ;  /* 0x0000001004007986 */ /* 0x0083e8000c101904 */
[----:B------:R-:W2:Y:S01]  /*0520*/  LDG.E R7, desc[UR4][R6.64] ;  /* 0x0000000406077981 */ /* 0x000ea2000c1e1900 */
[----:B------:R-:W-:Y:S01]  /*0530*/  ISETP.GT.AND P0, PT, R13, 0x1, PT ;  /* 0x000000010d00780c */ /* 0x000fe20003f04270 */
[----:B------:R-:W-:-:S05]  /*0540*/  IMAD.WIDE R8, R17, 0x4, R4 ;  /* 0x0000000411087825 */ /* 0x000fca00078e0204 */
[----:B--2---:R1:W-:Y:S07]  /*0550*/  STG.E desc[UR4][R8.64], R7 ;  /* 0x0000000708007986 */ /* 0x0043ee000c101904 */
[----:B------:R-:W-:Y:S05]  /*0560*/  @P0 EXIT ;  /* 0x000000000000094d */ /* 0x000fea0003800000 */
[----:B------:R-:W-:Y:S01]  /*0570*/  ULDC.64 UR8, c[0x0][0x258] ;  /* 0x0000960000087ab9 */ /* 0x000fe20000000a00 */
[----:B-1----:R-:W-:Y:S02]  /*0580*/  SHF.R.S32.HI R2, RZ, 0x1f, R29 ;  /* 0x0000001fff027819 */ /* 0x002fe4000001141d */
[----:B------:R-:W-:-:S04]  /*0590*/  LEA R4, P0, R29, UR8, 0x2 ;  /* 0x000000081d047c11 */ /* 0x000fc8000f8010ff */
[----:B------:R-:W-:Y:S02]  /*05a0*/  LEA.HI.X R5, R29, UR9, R2, 0x2, P0 ;  /* 0x000000091d057c11 */ /* 0x000fe400080f1402 */
[----:B------:R-:W0:Y:S04]  /*05b0*/  LDC.64 R2, c[0x0][0x238] ;  /* 0x00008e00ff027b82 */ /* 0x000e280000000a00 */
[----:B------:R-:W2:Y:S01]  /*05c0*/  LDG.E R5, desc[UR4][R4.64] ;  /* 0x0000000404057981 */ /* 0x000ea2000c1e1900 */
[----:B------:R-:W-:Y:S02]  /*05d0*/  SHF.L.U32 R7, R12, 0x1, RZ ;  /* 0x000000010c077819 */ /* 0x000fe400000006ff */
[----:B------:R-:W-:-:S03]  /*05e0*/  LEA R10, R10, R13, 0x1 ;  /* 0x0000000d0a0a7211 */ /* 0x000fc600078e08ff */
[----:B------:R-:W-:-:S04]  /*05f0*/  IMAD R7, R7, UR6, R0 ;  /* 0x0000000607077c24 */ /* 0x000fc8000f8e0200 */
[----:B------:R-:W-:-:S04]  /*0600*/  IMAD R7, R10, R11, R7 ;  /* 0x0000000b0a077224 */ /* 0x000fc800078e0207 */
[----:B0-----:R-:W-:-:S05]  /*0610*/  IMAD.WIDE R2, R7, 0x4, R2 ;  /* 0x0000000407027825 */ /* 0x001fca00078e0202 */
[----:B--2---:R-:W-:Y:S01]  /*0620*/  STG.E desc[UR4][R2.64], R5 ;  /* 0x0000000502007986 */ /* 0x004fe2000c101904 */
[----:B------:R-:W-:Y:S05]  /*0630*/  EXIT ;  /* 0x000000000000794d */ /* 0x000fea0003800000 */
.L_x_77:
        /* <DEDUP_REMOVED lines=12> */
.L_x_94:


//--------------------- .nv.shared._ZN17fastertransformer14gelu_bias_loopIfEEvPT_PKS1_ii --------------------------
	.section	.nv.shared._ZN17fastertransformer14gelu_bias_loopIfEEvPT_PKS1_ii,"aw",@nobits
	.sectionflags	@""
	.align	16
	.zero		1024


//--------------------- .nv.shared.reserved.0     --------------------------
	.section	.nv.shared.reserved.0,"aw",@nobits
	.weak		__nv_reservedSMEM_offset_0_alias
	.size		__nv_reservedSMEM_offset_0_alias, 0, 0
	.other		__nv_reservedSMEM_offset_0_alias,@"STO_CUDA_RESERVED_SHARED STV_DEFAULT"
__nv_reservedSMEM_offset_0_alias:
	.zero		0


//--------------------- .nv.shared._ZN17fastertransformer17addBias_layerNormI6__halfEEvPT_PKS2_S5_S5_S5_iif --------------------------
	.section	.nv.shared._ZN17fastertransformer17addBias_layerNormI6__halfEEvPT_PKS2_S5_S5_S5_iif,"aw",@nobits
	.sectionflags	@""
	.align	16
.nv.shared._ZN17fastertransformer17addBias_layerNormI6__halfEEvPT_PKS2_S5_S5_S5_iif:
	.zero		1168


//--------------------- .nv.shared._ZN17fastertransformer15transpose102_v2I6__halfEEvPT_PKS2_iiii --------------------------
	.section	.nv.shared._ZN17fastertransformer15transpose102_v2I6__halfEEvPT_PKS2_iiii,"aw",@nobits
	.sectionflags	@""
	.align	16
	.zero		1024


//--------------------- .nv.shared._ZN17fastertransformer27calAttnScore_valueBuf_largeI6__halfEEvPT_PKS2_S5_S5_S5_iiifS3_S5_iiii --------------------------
	.section	.nv.shared._ZN17fastertransformer27calAttnScore_valueBuf_largeI6__halfEEvPT_PKS2_S5_S5_S5_iiifS3_S5_iiii,"aw",@nobits
	.sectionflags	@""
	.align	16
.nv.shared._ZN17fastertransformer27calAttnScore_valueBuf_largeI6__halfEEvPT_PKS2_S5_S5_S5_iiifS3_S5_iiii:
	.zero		1168


//--------------------- .nv.shared._ZN17fastertransformer27calAttnScore_valueBuf_smallI6__halfEEvPT_PKS2_S5_S5_S5_iiiifS3_S5_iiii --------------------------
	.section	.nv.shared._ZN17fastertransformer27calAttnScore_valueBuf_smallI6__halfEEvPT_PKS2_S5_S5_S5_iiiifS3_S5_iiii,"aw",@nobits
	.sectionflags	@""
	.align	16
	.zero		1024


//--------------------- .nv.shared._ZN17fastertransformer10relShiftBdI6__halfEEvPT_PKS2_iii --------------------------
	.section	.nv.shared._ZN17fastertransformer10relShiftBdI6__halfEEvPT_PKS2_iii,"aw",@nobits
	.sectionflags	@""
	.align	16
	.zero		1024


//--------------------- .nv.shared._ZN17fastertransformer12transpose201I6__halfEEvPT_PKS2_iiiii --------------------------
	.section	.nv.shared._ZN17fastertransformer12transpose201I6__halfEEvPT_PKS2_iiiii,"aw",@nobits
	.sectionflags	@""
	.align	16
	.zero		1024


//--------------------- .nv.shared._ZN17fastertransformer12transpose201IfEEvPT_PKS1_iiiii --------------------------
	.section	.nv.shared._ZN17fastertransformer12transpose201IfEEvPT_PKS1_iiiii,"aw",@nobits
	.sectionflags	@""
	.align	16
	.zero		1024


//--------------------- .nv.shared._ZN17fastertransformer12transpose102I6__halfEEvPT_PKS2_iiii --------------------------
	.section	.nv.shared._ZN17fastertransformer12transpose102I6__halfEEvPT_PKS2_iiii,"aw",@nobits
	.sectionflags	@""
	.align	16
	.zero		1024


//--------------------- .nv.shared._ZN17fastertransformer15prepareMatrixesI6__halfEEvPT_S3_S3_S3_S3_S3_PKS2_S5_S5_S5_S5_S5_S5_iiii --------------------------
	.section	.nv.shared._ZN17fastertransformer15prepareMatrixesI6__halfEEvPT_S3_S3_S3_S3_S3_PKS2_S5_S5_S5_S5_S5_S5_iiii,"aw",@nobits
	.sectionflags	@""
	.align	16
	.zero		1024


//--------------------- .nv.shared._ZN17fastertransformer21calAttnScore_valueBufIfEEvPT_PKS1_S4_S4_S4_iiifS2_S4_iiii --------------------------
	.section	.nv.shared._ZN17fastertransformer21calAttnScore_valueBufIfEEvPT_PKS1_S4_S4_S4_iiifS2_S4_iiii,"aw",@nobits
	.sectionflags	@""
	.align	16
.nv.shared._ZN17fastertransformer21calAttnScore_valueBufIfEEvPT_PKS1_S4_S4_S4_iiifS2_S4_iiii:
	.zero		1296


//--------------------- .nv.shared._ZN17fastertransformer14gelu_bias_loopI6__halfEEvPT_PKS2_ii --------------------------
	.section	.nv.shared._ZN17fastertransformer14gelu_bias_loopI6__halfEEvPT_PKS2_ii,"aw",@nobits
	.sectionflags	@""
	.align	16
	.zero		1024


//--------------------- .nv.shared._ZN17fastertransformer17addBias_layerNormIfEEvPT_PKS1_S4_S4_S4_iif --------------------------
	.section	.nv.shared._ZN17fastertransformer17addBias_layerNormIfEEvPT_PKS1_S4_S4_S4_iif,"aw",@nobits
	.sectionflags	@""
	.align	16
.nv.shared._ZN17fastertransformer17addBias_layerNormIfEEvPT_PKS1_S4_S4_S4_iif:
	.zero		1168


//--------------------- .nv.shared._ZN17fastertransformer15transpose102_v2IfEEvPT_PKS1_iiii --------------------------
	.section	.nv.shared._ZN17fastertransformer15transpose102_v2IfEEvPT_PKS1_iiii,"aw",@nobits
	.sectionflags	@""
	.align	16
	.zero		1024


//--------------------- .nv.shared._ZN17fastertransformer10relShiftBdIfEEvPT_PKS1_iii --------------------------
	.section	.nv.shared._ZN17fastertransformer10relShiftBdIfEEvPT_PKS1_iii,"aw",@nobits
	.sectionflags	@""
	.align	16
	.zero		1024


//--------------------- .nv.shared._ZN17fastertransformer12transpose102IfEEvPT_PKS1_iiii --------------------------
	.section	.nv.shared._ZN17fastertransformer12transpose102IfEEvPT_PKS1_iiii,"aw",@nobits
	.sectionflags	@""
	.align	16
	.zero		1024


//--------------------- .nv.shared._ZN17fastertransformer15prepareMatrixesIfEEvPT_S2_S2_S2_S2_S2_PKS1_S4_S4_S4_S4_S4_S4_iiii --------------------------
	.section	.nv.shared._ZN17fastertransformer15prepareMatrixesIfEEvPT_S2_S2_S2_S2_S2_PKS1_S4_S4_S4_S4_S4_S4_iiii,"aw",@nobits
	.sectionflags	@""
	.align	16
	.zero		1024


//--------------------- .nv.constant0._ZN17fastertransformer14gelu_bias_loopIfEEvPT_PKS1_ii --------------------------
	.section	.nv.constant0._ZN17fastertransformer14gelu_bias_loopIfEEvPT_PKS1_ii,"a",@progbits
	.sectionflags	@""
	.align	4
.nv.constant0._ZN17fastertransformer14gelu_bias_loopIfEEvPT_PKS1_ii:
	.zero		552


//--------------------- .nv.constant0._ZN17fastertransformer17addBias_layerNormI6__halfEEvPT_PKS2_S5_S5_S5_iif --------------------------
	.section	.nv.constant0._ZN17fastertransformer17addBias_layerNormI6__halfEEvPT_PKS2_S5_S5_S5_iif,"a",@progbits
	.sectionflags	@""
	.align	4
.nv.constant0._ZN17fastertransformer17addBias_layerNormI6__halfEEvPT_PKS2_S5_S5_S5_iif:
	.zero		580


//--------------------- .nv.constant0._ZN17fastertransformer15transpose102_v2I6__halfEEvPT_PKS2_iiii --------------------------
	.section	.nv.constant0._ZN17fastertransformer15transpose102_v2I6__halfEEvPT_PKS2_iiii,"a",@progbits
	.sectionflags	@""
	.align	4
.nv.constant0._ZN17fastertransformer15transpose102_v2I6__halfEEvPT_PKS2_iiii:
	.zero		560


//--------------------- .nv.constant0._ZN17fastertransformer27calAttnScore_valueBuf_largeI6__halfEEvPT_PKS2_S5_S5_S5_iiifS3_S5_iiii --------------------------
	.section	.nv.constant0._ZN17fastertransformer27calAttnScore_valueBuf_largeI6__halfEEvPT_PKS2_S5_S5_S5_iiifS3_S5_iiii,"a",@progbits
	.sectionflags	@""
	.align	4
.nv.constant0._ZN17fastertransformer27calAttnScore_valueBuf_largeI6__halfEEvPT_PKS2_S5_S5_S5_iiifS3_S5_iiii:
	.zero		616


//--------------------- .nv.constant0._ZN17fastertransformer27calAttnScore_valueBuf_smallI6__halfEEvPT_PKS2_S5_S5_S5_iiiifS3_S5_iiii --------------------------
	.section	.nv.constant0._ZN17fastertransformer27calAttnScore_valueBuf_smallI6__halfEEvPT_PKS2_S5_S5_S5_iiiifS3_S5_iiii,"a",@progbits
	.sectionflags	@""
	.align	4
.nv.constant0._ZN17fastertransformer27calAttnScore_valueBuf_smallI6__halfEEvPT_PKS2_S5_S5_S5_iiiifS3_S5_iiii:
	.zero		624


//--------------------- .nv.constant0._ZN17fastertransformer10relShiftBdI6__halfEEvPT_PKS2_iii --------------------------
	.section	.nv.constant0._ZN17fastertransformer10relShiftBdI6__halfEEvPT_PKS2_iii,"a",@progbits
	.sectionflags	@""
	.align	4
.nv.constant0._ZN17fastertransformer10relShiftBdI6__halfEEvPT_PKS2_iii:
	.zero		556


//--------------------- .nv.constant0._ZN17fastertransformer12transpose201I6__halfEEvPT_PKS2_iiiii --------------------------
	.section	.nv.constant0._ZN17fastertransformer12transpose201I6__halfEEvPT_PKS2_iiiii,"a",@progbits
	.sectionflags	@""
	.align	4
.nv.constant0._ZN17fastertransformer12transpose201I6__halfEEvPT_PKS2_iiiii:
	.zero		564


//--------------------- .nv.constant0._ZN17fastertransformer12transpose201IfEEvPT_PKS1_iiiii --------------------------
	.section	.nv.constant0._ZN17fastertransformer12transpose201IfEEvPT_PKS1_iiiii,"a",@progbits
	.sectionflags	@""
	.align	4
.nv.constant0._ZN17fastertransformer12transpose201IfEEvPT_PKS1_iiiii:
	.zero		564


//--------------------- .nv.constant0._ZN17fastertransformer12transpose102I6__halfEEvPT_PKS2_iiii --------------------------
	.section	.nv.constant0._ZN17fastertransformer12transpose102I6__halfEEvPT_PKS2_iiii,"a",@progbits
	.sectionflags	@""
	.align	4
.nv.constant0._ZN17fastertransformer12transpose102I6__halfEEvPT_PKS2_iiii:
	.zero		560


//--------------------- .nv.constant0._ZN17fastertransformer15prepareMatrixesI6__halfEEvPT_S3_S3_S3_S3_S3_PKS2_S5_S5_S5_S5_S5_S5_iiii --------------------------
	.section	.nv.constant0._ZN17fastertransformer15prepareMatrixesI6__halfEEvPT_S3_S3_S3_S3_S3_PKS2_S5_S5_S5_S5_S5_S5_iiii,"a",@progbits
	.sectionflags	@""
	.align	4
.nv.constant0._ZN17fastertransformer15prepareMatrixesI6__halfEEvPT_S3_S3_S3_S3_S3_PKS2_S5_S5_S5_S5_S5_S5_iiii:
	.zero		648


//--------------------- .nv.constant0._ZN17fastertransformer21calAttnScore_valueBufIfEEvPT_PKS1_S4_S4_S4_iiifS2_S4_iiii --------------------------
	.section	.nv.constant0._ZN17fastertransformer21calAttnScore_valueBufIfEEvPT_PKS1_S4_S4_S4_iiifS2_S4_iiii,"a",@progbits
	.sectionflags	@""
	.align	4
.nv.constant0._ZN17fastertransformer21calAttnScore_valueBufIfEEvPT_PKS1_S4_S4_S4_iiifS2_S4_iiii:
	.zero		616


//--------------------- .nv.constant0._ZN17fastertransformer14gelu_bias_loopI6__halfEEvPT_PKS2_ii --------------------------
	.section	.nv.constant0._ZN17fastertransformer14gelu_bias_loopI6__halfEEvPT_PKS2_ii,"a",@progbits
	.sectionflags	@""
	.align	4
.nv.constant0._ZN17fastertransformer14gelu_bias_loopI6__halfEEvPT_PKS2_ii:
	.zero		552


//--------------------- .nv.constant0._ZN17fastertransformer17addBias_layerNormIfEEvPT_PKS1_S4_S4_S4_iif --------------------------
	.section	.nv.constant0._ZN17fastertransformer17addBias_layerNormIfEEvPT_PKS1_S4_S4_S4_iif,"a",@progbits
	.sectionflags	@""
	.align	4
.nv.constant0._ZN17fastertransformer17addBias_layerNormIfEEvPT_PKS1_S4_S4_S4_iif:
	.zero		580


//--------------------- .nv.constant0._ZN17fastertransformer15transpose102_v2IfEEvPT_PKS1_iiii --------------------------
	.section	.nv.constant0._ZN17fastertransformer15transpose102_v2IfEEvPT_PKS1_iiii,"a",@progbits
	.sectionflags	@""
	.align	4
.nv.constant0._ZN17fastertransformer15transpose102_v2IfEEvPT_PKS1_iiii:
	.zero		560


//--------------------- .nv.constant0._ZN17fastertransformer10relShiftBdIfEEvPT_PKS1_iii --------------------------
	.section	.nv.constant0._ZN17fastertransformer10relShiftBdIfEEvPT_PKS1_iii,"a",@progbits
	.sectionflags	@""
	.align	4
.nv.constant0._ZN17fastertransformer10relShiftBdIfEEvPT_PKS1_iii:
	.zero		556


//--------------------- .nv.constant0._ZN17fastertransformer12transpose102IfEEvPT_PKS1_iiii --------------------------
	.section	.nv.constant0._ZN17fastertransformer12transpose102IfEEvPT_PKS1_iiii,"a",@progbits
	.sectionflags	@""
	.align	4
.nv.constant0._ZN17fastertransformer12transpose102IfEEvPT_PKS1_iiii:
	.zero		560


//--------------------- .nv.constant0._ZN17fastertransformer15prepareMatrixesIfEEvPT_S2_S2_S2_S2_S2_PKS1_S4_S4_S4_S4_S4_S4_iiii --------------------------
	.section	.nv.constant0._ZN17fastertransformer15prepareMatrixesIfEEvPT_S2_S2_S2_S2_S2_PKS1_S4_S4_S4_S4_S4_S4_iiii,"a",@progbits
	.sectionflags	@""
	.align	4
.nv.constant0._ZN17fastertransformer15prepareMatrixesIfEEvPT_S2_S2_S2_S2_S2_PKS1_S4_S4_S4_S4_S4_S4_iiii:
	.zero		648


//--------------------- SYMBOLS --------------------------

	.type		.nv.reservedSmem.offset0,@object
	.size		.nv.reservedSmem.offset0,0x4
